	.target	sm_80

	.elftype	@"ET_EXEC"


//--------------------- .note.nv.tkinfo           --------------------------
	.section	.note.nv.tkinfo,"",@"SHT_NOTE"
	.sectionflags	@"SHF_NOTE_NV_TKINFO"
	.tkinfo
        /*0018*/ 	.word	0x00000002
        /*0030*/ 	.string	""
        /*0030*/ 	.string	"ptxas"
        /*0030*/ 	.string	"Cuda compilation tools, release 13.0, V13.0.88"
        /*0030*/ 	.string	"Build cuda_13.0.r13.0/compiler.36424714_0"
        /*0030*/ 	.string	"-v  -suppress-debug-info  -lineinfo  -arch sm_80 "



//--------------------- .note.nv.cuinfo           --------------------------
	.section	.note.nv.cuinfo,"",@"SHT_NOTE"
	.sectionflags	@"SHF_NOTE_NV_CUINFO"
        /*0018*/ 	.short	0x0002
        /*001a*/ 	.short	0x0050
        /*001c*/ 	.short	0x0082
	.zero		2


//--------------------- .nv.info                  --------------------------
	.section	.nv.info,"",@"SHT_CUDA_INFO"
	.align	4


	//----- nvinfo : EIATTR_REGCOUNT
	.align		4
        /*0000*/ 	.byte	0x04, 0x2f
        /*0002*/ 	.short	(.L_1 - .L_0)
	.align		4
.L_0:
        /*0004*/ 	.word	index@(matmul_kernel)
        /*0008*/ 	.word	0x00000020


	//----- nvinfo : EIATTR_FRAME_SIZE
	.align		4
.L_1:
        /*000c*/ 	.byte	0x04, 0x11
        /*000e*/ 	.short	(.L_3 - .L_2)
	.align		4
.L_2:
        /*0010*/ 	.word	index@(matmul_kernel)
        /*0014*/ 	.word	0x000070a0


	//----- nvinfo : EIATTR_MIN_STACK_SIZE
	.align		4
.L_3:
        /*0018*/ 	.byte	0x04, 0x12
        /*001a*/ 	.short	(.L_5 - .L_4)
	.align		4
.L_4:
        /*001c*/ 	.word	index@(matmul_kernel)
        /*0020*/ 	.word	0x000070a0
.L_5:


//--------------------- .nv.info.matmul_kernel    --------------------------
	.section	.nv.info.matmul_kernel,"",@"SHT_CUDA_INFO"
	.sectionflags	@""
	.align	4


	//----- nvinfo : EIATTR_CUDA_API_VERSION
	.align		4
        /*0000*/ 	.byte	0x04, 0x37
        /*0002*/ 	.short	(.L_7 - .L_6)
.L_6:
        /*0004*/ 	.word	0x00000082


	//----- nvinfo : EIATTR_SW2861232_WAR
	.align		4
.L_7:
        /*0008*/ 	.byte	0x01, 0x35
	.zero		2


	//----- nvinfo : EIATTR_PARAM_CBANK
	.align		4
        /*000c*/ 	.byte	0x04, 0x0a
        /*000e*/ 	.short	(.L_9 - .L_8)
	.align		4
.L_8:
        /*0010*/ 	.word	index@(.nv.constant0.matmul_kernel)
        /*0014*/ 	.short	0x0160
        /*0016*/ 	.short	0x0050


	//----- nvinfo : EIATTR_CBANK_PARAM_SIZE
	.align		4
.L_9:
        /*0018*/ 	.byte	0x03, 0x19
        /*001a*/ 	.short	0x0050


	//----- nvinfo : EIATTR_KPARAM_INFO
	.align		4
        /*001c*/ 	.byte	0x04, 0x17
        /*001e*/ 	.short	(.L_11 - .L_10)
.L_10:
        /*0020*/ 	.word	0x00000000
        /*0024*/ 	.short	0x000d
        /*0026*/ 	.short	0x0048
        /*0028*/ 	.byte	0x00, 0xf4, 0x21, 0x00


	//----- nvinfo : EIATTR_KPARAM_INFO
	.align		4
.L_11:
        /*002c*/ 	.byte	0x04, 0x17
        /*002e*/ 	.short	(.L_13 - .L_12)
.L_12:
        /*0030*/ 	.word	0x00000000
        /*0034*/ 	.short	0x000c
        /*0036*/ 	.short	0x0040
        /*0038*/ 	.byte	0x00, 0xf4, 0x21, 0x00


	//----- nvinfo : EIATTR_KPARAM_INFO
	.align		4
.L_13:
        /*003c*/ 	.byte	0x04, 0x17
        /*003e*/ 	.short	(.L_15 - .L_14)
.L_14:
        /*0040*/ 	.word	0x00000000
        /*0044*/ 	.short	0x000b
        /*0046*/ 	.short	0x0038
        /*0048*/ 	.byte	0x00, 0xf0, 0x11, 0x00


	//----- nvinfo : EIATTR_KPARAM_INFO
	.align		4
.L_15:
        /*004c*/ 	.byte	0x04, 0x17
        /*004e*/ 	.short	(.L_17 - .L_16)
.L_16:
        /*0050*/ 	.word	0x00000000
        /*0054*/ 	.short	0x000a
        /*0056*/ 	.short	0x0034
        /*0058*/ 	.byte	0x00, 0xf0, 0x11, 0x00


	//----- nvinfo : EIATTR_KPARAM_INFO
	.align		4
.L_17:
        /*005c*/ 	.byte	0x04, 0x17
        /*005e*/ 	.short	(.L_19 - .L_18)
.L_18:
        /*0060*/ 	.word	0x00000000
        /*0064*/ 	.short	0x0009
        /*0066*/ 	.short	0x0030
        /*0068*/ 	.byte	0x00, 0xf0, 0x11, 0x00


	//----- nvinfo : EIATTR_KPARAM_INFO
	.align		4
.L_19:
        /*006c*/ 	.byte	0x04, 0x17
        /*006e*/ 	.short	(.L_21 - .L_20)
.L_20:
        /*0070*/ 	.word	0x00000000
        /*0074*/ 	.short	0x0008
        /*0076*/ 	.short	0x002c
        /*0078*/ 	.byte	0x00, 0xf0, 0x11, 0x00


	//----- nvinfo : EIATTR_KPARAM_INFO
	.align		4
.L_21:
        /*007c*/ 	.byte	0x04, 0x17
        /*007e*/ 	.short	(.L_23 - .L_22)
.L_22:
        /*0080*/ 	.word	0x00000000
        /*0084*/ 	.short	0x0007
        /*0086*/ 	.short	0x0028
        /*0088*/ 	.byte	0x00, 0xf0, 0x11, 0x00


	//----- nvinfo : EIATTR_KPARAM_INFO
	.align		4
.L_23:
        /*008c*/ 	.byte	0x04, 0x17
        /*008e*/ 	.short	(.L_25 - .L_24)
.L_24:
        /*0090*/ 	.word	0x00000000
        /*0094*/ 	.short	0x0006
        /*0096*/ 	.short	0x0024
        /*0098*/ 	.byte	0x00, 0xf0, 0x11, 0x00


	//----- nvinfo : EIATTR_KPARAM_INFO
	.align		4
.L_25:
        /*009c*/ 	.byte	0x04, 0x17
        /*009e*/ 	.short	(.L_27 - .L_26)
.L_26:
        /*00a0*/ 	.word	0x00000000
        /*00a4*/ 	.short	0x0005
        /*00a6*/ 	.short	0x0020
        /*00a8*/ 	.byte	0x00, 0xf0, 0x11, 0x00


	//----- nvinfo : EIATTR_KPARAM_INFO
	.align		4
.L_27:
        /*00ac*/ 	.byte	0x04, 0x17
        /*00ae*/ 	.short	(.L_29 - .L_28)
.L_28:
        /*00b0*/ 	.word	0x00000000
        /*00b4*/ 	.short	0x0004
        /*00b6*/ 	.short	0x001c
        /*00b8*/ 	.byte	0x00, 0xf0, 0x11, 0x00


	//----- nvinfo : EIATTR_KPARAM_INFO
	.align		4
.L_29:
        /*00bc*/ 	.byte	0x04, 0x17
        /*00be*/ 	.short	(.L_31 - .L_30)
.L_30:
        /*00c0*/ 	.word	0x00000000
        /*00c4*/ 	.short	0x0003
        /*00c6*/ 	.short	0x0018
        /*00c8*/ 	.byte	0x00, 0xf0, 0x11, 0x00


	//----- nvinfo : EIATTR_KPARAM_INFO
	.align		4
.L_31:
        /*00cc*/ 	.byte	0x04, 0x17
        /*00ce*/ 	.short	(.L_33 - .L_32)
.L_32:
        /*00d0*/ 	.word	0x00000000
        /*00d4*/ 	.short	0x0002
        /*00d6*/ 	.short	0x0010
        /*00d8*/ 	.byte	0x00, 0xf4, 0x21, 0x00


	//----- nvinfo : EIATTR_KPARAM_INFO
	.align		4
.L_33:
        /*00dc*/ 	.byte	0x04, 0x17
        /*00de*/ 	.short	(.L_35 - .L_34)
.L_34:
        /*00e0*/ 	.word	0x00000000
        /*00e4*/ 	.short	0x0001
        /*00e6*/ 	.short	0x0008
        /*00e8*/ 	.byte	0x00, 0xf4, 0x21, 0x00


	//----- nvinfo : EIATTR_KPARAM_INFO
	.align		4
.L_35:
        /*00ec*/ 	.byte	0x04, 0x17
        /*00ee*/ 	.short	(.L_37 - .L_36)
.L_36:
        /*00f0*/ 	.word	0x00000000
        /*00f4*/ 	.short	0x0000
        /*00f6*/ 	.short	0x0000
        /*00f8*/ 	.byte	0x00, 0xf4, 0x21, 0x00


	//----- nvinfo : EIATTR_MAXREG_COUNT
	.align		4
.L_37:
        /*00fc*/ 	.byte	0x03, 0x1b
        /*00fe*/ 	.short	0x00ff


	//----- nvinfo : EIATTR_NUM_BARRIERS
	.align		4
        /*0100*/ 	.byte	0x02, 0x4c
        /*0102*/ 	.byte	0x01
	.zero		1


	//----- nvinfo : EIATTR_ANNOTATIONS
	.align		4
        /*0104*/ 	.byte	0x04, 0x55
        /*0106*/ 	.short	(.L_39 - .L_38)


	//   ....[0]....
.L_38:
        /*0108*/ 	.word	0x00000001
        /*010c*/ 	.byte	0xf0, 0x04, 0x00, 0x00, 0x01, 0x00, 0x00, 0x00, 0x20, 0x05, 0x00, 0x00, 0x01, 0x00, 0x00, 0x00
        /* <DEDUP_REMOVED lines=2838> */
        /*b27c*/ 	.byte	0x10, 0xa1, 0x02, 0x00, 0x01, 0x00, 0x00, 0x00, 0x20, 0xa1, 0x02, 0x00


	//----- nvinfo : EIATTR_MERCURY_ISA_VERSION
	.align		4
.L_39:
        /*b288*/ 	.byte	0x03, 0x5f
        /*b28a*/ 	.short	0x0000


	//----- nvinfo : EIATTR_EXIT_INSTR_OFFSETS
	.align		4
        /*b28c*/ 	.byte	0x04, 0x1c
        /*b28e*/ 	.short	(.L_41 - .L_40)


	//   ....[0]....
.L_40:
        /*b290*/ 	.word	0x0008fdd0


	//   ....[1]....
        /*b294*/ 	.word	0x0008fe00


	//----- nvinfo : EIATTR_REQNTID
	.align		4
.L_41:
        /*b298*/ 	.byte	0x04, 0x10
        /*b29a*/ 	.short	(.L_43 - .L_42)
.L_42:
        /*b29c*/ 	.word	0x00000080
        /*b2a0*/ 	.word	0x00000001
        /*b2a4*/ 	.word	0x00000001
.L_43:


//--------------------- .nv.callgraph             --------------------------
	.section	.nv.callgraph,"",@"SHT_CUDA_CALLGRAPH"
	.align	4
	.sectionentsize	8
	.align		4
        /*0000*/ 	.word	0x00000000
	.align		4
        /*0004*/ 	.word	0xffffffff
	.align		4
        /*0008*/ 	.word	0x00000000
	.align		4
        /*000c*/ 	.word	0xfffffffe
	.align		4
        /*0010*/ 	.word	0x00000000
	.align		4
        /*0014*/ 	.word	0xfffffffd
	.align		4
        /*0018*/ 	.word	0x00000000
	.align		4
        /*001c*/ 	.word	0xfffffffc


//--------------------- .nv.rel.action            --------------------------
	.section	.nv.rel.action,"",@"SHT_CUDA_RELOCINFO"
	.align	8
	.sectionentsize	8
        /*0000*/ 	.byte	0x73, 0x00, 0x00, 0x00, 0x00, 0x00, 0x00, 0x00, 0x00, 0x00, 0x00, 0x11, 0x25, 0x00, 0x05, 0x36


//--------------------- .nv.constant0.matmul_kernel --------------------------
	.section	.nv.constant0.matmul_kernel,"a",@progbits
	.sectionflags	@""
	.align	4
.nv.constant0.matmul_kernel:
	.zero		432


//--------------------- .text.matmul_kernel       --------------------------
	.section	.text.matmul_kernel,"ax",@progbits
	.sectioninfo	@"SHI_REGISTERS=32"
	.align	128
        .global         matmul_kernel
        .type           matmul_kernel,@function
        .size           matmul_kernel,(.L_x_5 - matmul_kernel)
        .other          matmul_kernel,@"STO_CUDA_ENTRY STV_DEFAULT"
matmul_kernel:
.text.matmul_kernel:
[----:B------:R-:W-:-:S03]  /*0000*/  IMAD.MOV.U32 R1, RZ, RZ, c[0x0][0x28] ;  /* 0x00000a00ff017624 */ /* 0x000fc600078e00ff */
[----:B------:R-:W-:Y:S01]  /*0010*/  IMAD.MOV.U32 R0, RZ, RZ, c[0x0][0x17c] ;  /* 0x00005f00ff007624 */ /* 0x000fe200078e00ff */
[----:B------:R-:W0:Y:S01]  /*0020*/  S2R R12, SR_TID.X ;  /* 0x00000000000c7919 */ /* 0x000e220000002100 */
[----:B------:R-:W-:Y:S01]  /*0030*/  IADD3 R1, R1, -0x70a0, RZ ;  /* 0xffff8f6001017810 */ /* 0x000fe20007ffe0ff */
[----:B------:R-:W-:Y:S02]  /*0040*/  ULDC.64 UR6, c[0x0][0x118] ;  /* 0x0000460000067ab9 */ /* 0x000fe40000000a00 */
[----:B------:R-:W-:-:S04]  /*0050*/  IADD3 R0, R0, 0xff, RZ ;  /* 0x000000ff00007810 */ /* 0x000fc80007ffe0ff */
[----:B------:R-:W-:-:S04]  /*0060*/  SHF.R.S32.HI R3, RZ, 0x1f, R0 ;  /* 0x0000001fff037819 */ /* 0x000fc80000011400 */
[----:B------:R-:W-:Y:S02]  /*0070*/  LEA.HI R0, R3, R0, RZ, 0x8 ;  /* 0x0000000003007211 */ /* 0x000fe400078f40ff */
[----:B------:R-:W1:Y:S02]  /*0080*/  S2R R3, SR_CTAID.X ;  /* 0x0000000000037919 */ /* 0x000e640000002500 */
[----:B------:R-:W-:-:S04]  /*0090*/  SHF.R.S32.HI R0, RZ, 0x8, R0 ;  /* 0x00000008ff007819 */ /* 0x000fc80000011400 */
[-C--:B------:R-:W-:Y:S02]  /*00a0*/  IABS R7, R0.reuse ;  /* 0x0000000000077213 */ /* 0x080fe40000000000 */
[----:B------:R-:W-:Y:S02]  /*00b0*/  IABS R10, R0 ;  /* 0x00000000000a7213 */ /* 0x000fe40000000000 */
[----:B------:R-:W2:Y:S01]  /*00c0*/  I2F.RP R2, R7 ;  /* 0x0000000700027306 */ /* 0x000ea20000209400 */
[----:B0-----:R-:W-:Y:S02]  /*00d0*/  LOP3.LUT R13, R12, 0x7f, RZ, 0xc0, !PT ;  /* 0x0000007f0c0d7812 */ /* 0x001fe400078ec0ff */
[----:B-1----:R-:W-:-:S05]  /*00e0*/  IABS R8, R3 ;  /* 0x0000000300087213 */ /* 0x002fca0000000000 */
[----:B--2---:R-:W0:Y:S02]  /*00f0*/  MUFU.RCP R2, R2 ;  /* 0x0000000200027308 */ /* 0x004e240000001000 */
[----:B0-----:R-:W-:-:S06]  /*0100*/  IADD3 R4, R2, 0xffffffe, RZ ;  /* 0x0ffffffe02047810 */ /* 0x001fcc0007ffe0ff */
[----:B------:R0:W1:Y:S02]  /*0110*/  F2I.FTZ.U32.TRUNC.NTZ R5, R4 ;  /* 0x0000000400057305 */ /* 0x000064000021f000 */
[----:B0-----:R-:W-:Y:S02]  /*0120*/  IMAD.MOV.U32 R4, RZ, RZ, RZ ;  /* 0x000000ffff047224 */ /* 0x001fe400078e00ff */
[----:B-1----:R-:W-:-:S04]  /*0130*/  IMAD.MOV R6, RZ, RZ, -R5 ;  /* 0x000000ffff067224 */ /* 0x002fc800078e0a05 */
[----:B------:R-:W-:Y:S02]  /*0140*/  IMAD R9, R6, R7, RZ ;  /* 0x0000000706097224 */ /* 0x000fe400078e02ff */
[----:B------:R-:W-:Y:S02]  /*0150*/  IMAD.MOV.U32 R6, RZ, RZ, R8 ;  /* 0x000000ffff067224 */ /* 0x000fe400078e0008 */
[----:B------:R-:W-:-:S04]  /*0160*/  IMAD.HI.U32 R5, R5, R9, R4 ;  /* 0x0000000905057227 */ /* 0x000fc800078e0004 */
[----:B------:R-:W-:Y:S02]  /*0170*/  IMAD.MOV R9, RZ, RZ, -R10 ;  /* 0x000000ffff097224 */ /* 0x000fe400078e0a0a */
[----:B------:R-:W-:-:S04]  /*0180*/  IMAD.HI.U32 R2, R5, R6, RZ ;  /* 0x0000000605027227 */ /* 0x000fc800078e00ff */
[----:B------:R-:W-:-:S05]  /*0190*/  IMAD R4, R2, R9, R6 ;  /* 0x0000000902047224 */ /* 0x000fca00078e0206 */
[----:B------:R-:W-:-:S13]  /*01a0*/  ISETP.GT.U32.AND P1, PT, R7, R4, PT ;  /* 0x000000040700720c */ /* 0x000fda0003f24070 */
[----:B------:R-:W-:Y:S01]  /*01b0*/  @!P1 IMAD.IADD R4, R4, 0x1, -R7 ;  /* 0x0000000104049824 */ /* 0x000fe200078e0a07 */
[----:B------:R-:W-:Y:S02]  /*01c0*/  @!P1 IADD3 R2, R2, 0x1, RZ ;  /* 0x0000000102029810 */ /* 0x000fe40007ffe0ff */
[----:B------:R-:W-:Y:S02]  /*01d0*/  ISETP.NE.AND P1, PT, R0, RZ, PT ;  /* 0x000000ff0000720c */ /* 0x000fe40003f25270 */
[----:B------:R-:W-:Y:S02]  /*01e0*/  ISETP.GE.U32.AND P0, PT, R4, R7, PT ;  /* 0x000000070400720c */ /* 0x000fe40003f06070 */
[----:B------:R-:W-:-:S04]  /*01f0*/  LOP3.LUT R4, R3, R0, RZ, 0x3c, !PT ;  /* 0x0000000003047212 */ /* 0x000fc800078e3cff */
[----:B------:R-:W-:Y:S01]  /*0200*/  ISETP.GE.AND P2, PT, R4, RZ, PT ;  /* 0x000000ff0400720c */ /* 0x000fe20003f46270 */
[----:B------:R-:W-:-:S05]  /*0210*/  IMAD.MOV.U32 R4, RZ, RZ, c[0x0][0x178] ;  /* 0x00005e00ff047624 */ /* 0x000fca00078e00ff */
[----:B------:R-:W-:Y:S02]  /*0220*/  IADD3 R4, R4, 0x1ff, RZ ;  /* 0x000001ff04047810 */ /* 0x000fe40007ffe0ff */
[----:B------:R-:W-:Y:S02]  /*0230*/  @P0 IADD3 R2, R2, 0x1, RZ ;  /* 0x0000000102020810 */ /* 0x000fe40007ffe0ff */
[----:B------:R-:W-:-:S03]  /*0240*/  SHF.R.S32.HI R5, RZ, 0x1f, R4 ;  /* 0x0000001fff057819 */ /* 0x000fc60000011404 */
[----:B------:R-:W-:Y:S01]  /*0250*/  @!P2 IMAD.MOV R2, RZ, RZ, -R2 ;  /* 0x000000ffff02a224 */ /* 0x000fe200078e0a02 */
[----:B------:R-:W-:Y:S02]  /*0260*/  LEA.HI R5, R5, R4, RZ, 0x9 ;  /* 0x0000000405057211 */ /* 0x000fe400078f48ff */
[----:B------:R-:W-:-:S04]  /*0270*/  @!P1 LOP3.LUT R2, RZ, R0, RZ, 0x33, !PT ;  /* 0x00000000ff029212 */ /* 0x000fc800078e33ff */
[----:B------:R-:W-:Y:S01]  /*0280*/  LEA.HI.SX32 R5, R5, -R2, 0x17 ;  /* 0x8000000205057211 */ /* 0x000fe200078fbaff */
[----:B------:R-:W-:-:S03]  /*0290*/  IMAD.MOV R7, RZ, RZ, -R2 ;  /* 0x000000ffff077224 */ /* 0x000fc600078e0a02 */
[----:B------:R-:W-:Y:S01]  /*02a0*/  IMNMX R8, R5, 0x1, PT ;  /* 0x0000000105087817 */ /* 0x000fe20003800200 */
[----:B------:R-:W-:-:S03]  /*02b0*/  IMAD R7, R0, R7, R3 ;  /* 0x0000000700077224 */ /* 0x000fc600078e0203 */
[-C--:B------:R-:W-:Y:S02]  /*02c0*/  IABS R9, R8.reuse ;  /* 0x0000000800097213 */ /* 0x080fe40000000000 */
[----:B------:R-:W-:Y:S02]  /*02d0*/  IABS R11, R8 ;  /* 0x00000008000b7213 */ /* 0x000fe40000000000 */
[----:B------:R-:W0:Y:S08]  /*02e0*/  I2F.RP R6, R9 ;  /* 0x0000000900067306 */ /* 0x000e300000209400 */
[----:B0-----:R-:W0:Y:S02]  /*02f0*/  MUFU.RCP R6, R6 ;  /* 0x0000000600067308 */ /* 0x001e240000001000 */
[----:B0-----:R-:W-:-:S06]  /*0300*/  IADD3 R4, R6, 0xffffffe, RZ ;  /* 0x0ffffffe06047810 */ /* 0x001fcc0007ffe0ff */
[----:B------:R0:W1:Y:S02]  /*0310*/  F2I.FTZ.U32.TRUNC.NTZ R5, R4 ;  /* 0x0000000400057305 */ /* 0x000064000021f000 */
[----:B0-----:R-:W-:Y:S02]  /*0320*/  IMAD.MOV.U32 R4, RZ, RZ, RZ ;  /* 0x000000ffff047224 */ /* 0x001fe400078e00ff */
[----:B-1----:R-:W-:-:S04]  /*0330*/  IMAD.MOV R10, RZ, RZ, -R5 ;  /* 0x000000ffff0a7224 */ /* 0x002fc800078e0a05 */
[----:B------:R-:W-:Y:S01]  /*0340*/  IMAD.MOV.U32 R0, RZ, RZ, R10 ;  /* 0x000000ffff007224 */ /* 0x000fe200078e000a */
[----:B------:R-:W-:-:S03]  /*0350*/  IABS R10, R7 ;  /* 0x00000007000a7213 */ /* 0x000fc60000000000 */
[----:B------:R-:W-:Y:S02]  /*0360*/  IMAD R3, R0, R9, RZ ;  /* 0x0000000900037224 */ /* 0x000fe400078e02ff */
[----:B------:R-:W-:Y:S02]  /*0370*/  IMAD.MOV.U32 R0, RZ, RZ, R10 ;  /* 0x000000ffff007224 */ /* 0x000fe400078e000a */
[----:B------:R-:W-:-:S04]  /*0380*/  IMAD.HI.U32 R5, R5, R3, R4 ;  /* 0x0000000305057227 */ /* 0x000fc800078e0004 */
[----:B------:R-:W-:Y:S02]  /*0390*/  IMAD.MOV R3, RZ, RZ, -R11 ;  /* 0x000000ffff037224 */ /* 0x000fe400078e0a0b */
[----:B------:R-:W-:-:S04]  /*03a0*/  IMAD.HI.U32 R5, R5, R0, RZ ;  /* 0x0000000005057227 */ /* 0x000fc800078e00ff */
[----:B------:R-:W-:Y:S02]  /*03b0*/  IMAD R0, R5, R3, R0 ;  /* 0x0000000305007224 */ /* 0x000fe400078e0200 */
[----:B------:R-:W-:-:S03]  /*03c0*/  IMAD.MOV.U32 R4, RZ, RZ, 0x3f ;  /* 0x0000003fff047424 */ /* 0x000fc600078e00ff */
[----:B------:R-:W-:Y:S02]  /*03d0*/  ISETP.GT.U32.AND P1, PT, R9, R0, PT ;  /* 0x000000000900720c */ /* 0x000fe40003f24070 */
[----:B------:R-:W-:-:S11]  /*03e0*/  IADD3 R4, R4, c[0x0][0x180], RZ ;  /* 0x0000600004047a10 */ /* 0x000fd60007ffe0ff */
[----:B------:R-:W-:Y:S01]  /*03f0*/  @!P1 IMAD.IADD R0, R0, 0x1, -R9 ;  /* 0x0000000100009824 */ /* 0x000fe200078e0a09 */
[----:B------:R-:W-:Y:S02]  /*0400*/  @!P1 IADD3 R5, R5, 0x1, RZ ;  /* 0x0000000105059810 */ /* 0x000fe40007ffe0ff */
[----:B------:R-:W-:Y:S02]  /*0410*/  ISETP.NE.AND P1, PT, R8, RZ, PT ;  /* 0x000000ff0800720c */ /* 0x000fe40003f25270 */
[----:B------:R-:W-:Y:S02]  /*0420*/  ISETP.GE.U32.AND P0, PT, R0, R9, PT ;  /* 0x000000090000720c */ /* 0x000fe40003f06070 */
[----:B------:R-:W-:-:S04]  /*0430*/  LOP3.LUT R0, R7, R8, RZ, 0x3c, !PT ;  /* 0x0000000807007212 */ /* 0x000fc800078e3cff */
[----:B------:R-:W-:-:S07]  /*0440*/  ISETP.GE.AND P2, PT, R0, RZ, PT ;  /* 0x000000ff0000720c */ /* 0x000fce0003f46270 */
[----:B------:R-:W-:Y:S02]  /*0450*/  @P0 IADD3 R5, R5, 0x1, RZ ;  /* 0x0000000105050810 */ /* 0x000fe40007ffe0ff */
[----:B------:R-:W-:-:S04]  /*0460*/  ISETP.GT.AND P0, PT, R4, 0x3f, PT ;  /* 0x0000003f0400780c */ /* 0x000fc80003f04270 */
[----:B------:R-:W-:Y:S01]  /*0470*/  @!P2 IMAD.MOV R5, RZ, RZ, -R5 ;  /* 0x000000ffff05a224 */ /* 0x000fe200078e0a05 */
[----:B------:R-:W-:-:S05]  /*0480*/  @!P1 LOP3.LUT R5, RZ, R8, RZ, 0x33, !PT ;  /* 0x00000008ff059212 */ /* 0x000fca00078e33ff */
[----:B------:R-:W-:Y:S02]  /*0490*/  IMAD.MOV R3, RZ, RZ, -R5 ;  /* 0x000000ffff037224 */ /* 0x000fe400078e0a05 */
[----:B------:R-:W-:Y:S02]  /*04a0*/  IMAD.SHL.U32 R0, R5, 0x100, RZ ;  /* 0x0000010005007824 */ /* 0x000fe400078e00ff */
[----:B------:R-:W-:-:S04]  /*04b0*/  IMAD R3, R8, R3, R7 ;  /* 0x0000000308037224 */ /* 0x000fc800078e0207 */
[----:B------:R-:W-:-:S04]  /*04c0*/  IMAD.IADD R3, R2, 0x1, R3 ;  /* 0x0000000102037824 */ /* 0x000fc800078e0203 */
[----:B------:R-:W-:-:S05]  /*04d0*/  IMAD R3, R3, 0x200, R13 ;  /* 0x0000020003037824 */ /* 0x000fca00078e020d */
[C---:B------:R-:W-:Y:S01]  /*04e0*/  IADD3 R2, R3.reuse, 0x80, RZ ;  /* 0x0000008003027810 */ /* 0x040fe20007ffe0ff */
[----:B------:R0:W-:Y:S01]  /*04f0*/  STL [R1+0x1760], R3 ;  /* 0x0017600301007387 */ /* 0x0001e20000100800 */
[C---:B------:R-:W-:Y:S02]  /*0500*/  IADD3 R28, R3.reuse, 0x180, RZ ;  /* 0x00000180031c7810 */ /* 0x040fe40007ffe0ff */
[----:B------:R-:W-:Y:S01]  /*0510*/  IADD3 R29, R3, 0x100, RZ ;  /* 0x00000100031d7810 */ /* 0x000fe20007ffe0ff */
[----:B------:R0:W-:Y:S04]  /*0520*/  STL [R1+0x1740], R0 ;  /* 0x0017400001007387 */ /* 0x0001e80000100800 */
[----:B------:R0:W-:Y:S04]  /*0530*/  STL [R1+0x1768], R2 ;  /* 0x0017680201007387 */ /* 0x0001e80000100800 */
[----:B------:R0:W-:Y:S04]  /*0540*/  STL [R1+0x1770], R28 ;  /* 0x0017701c01007387 */ /* 0x0001e80000100800 */
[----:B------:R0:W-:Y:S01]  /*0550*/  STL [R1+0x176c], R29 ;  /* 0x00176c1d01007387 */ /* 0x0001e20000100800 */
[----:B------:R-:W-:Y:S05]  /*0560*/  @P0 BRA `(.L_x_0) ;  /* 0x00001f9000000947 */ /* 0x000fea0003800000 */
[C---:B0-----:R-:W-:Y:S01]  /*0570*/  IMAD.SHL.U32 R2, R12.reuse, 0x200, RZ ;  /* 0x000002000c027824 */ /* 0x041fe200078e00ff */
[----:B------:R-:W-:Y:S01]  /*0580*/  CS2R R24, SRZ ;  /* 0x0000000000187805 */ /* 0x000fe2000001ff00 */
[----:B------:R-:W-:Y:S01]  /*0590*/  IMAD.SHL.U32 R0, R12, 0x20, RZ ;  /* 0x000000200c007824 */ /* 0x000fe200078e00ff */
[----:B------:R-:W-:Y:S01]  /*05a0*/  CS2R R26, SRZ ;  /* 0x00000000001a7805 */ /* 0x000fe2000001ff00 */
[----:B------:R-:W-:Y:S01]  /*05b0*/  CS2R R20, SRZ ;  /* 0x0000000000147805 */ /* 0x000fe2000001ff00 */
[----:B------:R0:W-:Y:S01]  /*05c0*/  STL [R1+0x2384], R2 ;  /* 0x0023840201007387 */ /* 0x0001e20000100800 */
[----:B------:R-:W-:Y:S01]  /*05d0*/  CS2R R22, SRZ ;  /* 0x0000000000167805 */ /* 0x000fe2000001ff00 */
[----:B------:R-:W-:Y:S01]  /*05e0*/  CS2R R16, SRZ ;  /* 0x0000000000107805 */ /* 0x000fe2000001ff00 */
[----:B------:R-:W-:Y:S01]  /*05f0*/  CS2R R18, SRZ ;  /* 0x0000000000127805 */ /* 0x000fe2000001ff00 */
[----:B------:R0:W-:Y:S01]  /*0600*/  STL [R1+0x2388], R0 ;  /* 0x0023880001007387 */ /* 0x0001e20000100800 */
[----:B------:R-:W-:Y:S01]  /*0610*/  CS2R R12, SRZ ;  /* 0x00000000000c7805 */ /* 0x000fe2000001ff00 */
[----:B------:R-:W-:Y:S01]  /*0620*/  CS2R R14, SRZ ;  /* 0x00000000000e7805 */ /* 0x000fe2000001ff00 */
[----:B------:R-:W-:Y:S01]  /*0630*/  CS2R R8, SRZ ;  /* 0x0000000000087805 */ /* 0x000fe2000001ff00 */
[----:B------:R0:W-:Y:S01]  /*0640*/  STL [R1], RZ ;  /* 0x000000ff01007387 */ /* 0x0001e20000100800 */
[----:B------:R-:W-:Y:S01]  /*0650*/  CS2R R10, SRZ ;  /* 0x00000000000a7805 */ /* 0x000fe2000001ff00 */
[----:B------:R-:W-:Y:S01]  /*0660*/  CS2R R4, SRZ ;  /* 0x0000000000047805 */ /* 0x000fe2000001ff00 */
[----:B------:R-:W-:Y:S01]  /*0670*/  CS2R R6, SRZ ;  /* 0x0000000000067805 */ /* 0x000fe2000001ff00 */
[----:B------:R0:W-:Y:S04]  /*0680*/  STL [R1+0x4], RZ ;  /* 0x000004ff01007387 */ /* 0x0001e80000100800 */
        /* <DEDUP_REMOVED lines=485> */
[----:B------:R0:W-:Y:S01]  /*24e0*/  STL [R1+0xc6c], RZ ;  /* 0x000c6cff01007387 */ /* 0x0001e20000100800 */
[----:B------:R-:W-:Y:S05]  /*24f0*/  BRA `(.L_x_1) ;  /* 0x0007497000007947 */ /* 0x000fea0003800000 */
.L_x_0:
[----:B------:R-:W-:Y:S01]  /*2500*/  IMAD.MOV.U32 R18, RZ, RZ, R3 ;  /* 0x000000ffff127224 */ /* 0x000fe200078e0003 */
[----:B0-----:R-:W-:Y:S01]  /*2510*/  IABS R3, c[0x0][0x178] ;  /* 0x00005e0000037a13 */ /* 0x001fe20000000000 */
[----:B------:R-:W-:Y:S01]  /*2520*/  IMAD.MOV.U32 R19, RZ, RZ, R2 ;  /* 0x000000ffff137224 */ /* 0x000fe200078e0002 */
[----:B------:R-:W-:Y:S01]  /*2530*/  IABS R13, c[0x0][0x17c] ;  /* 0x00005f00000d7a13 */ /* 0x000fe20000000000 */
[----:B------:R-:W0:Y:S01]  /*2540*/  S2R R12, SR_TID.X ;  /* 0x00000000000c7919 */ /* 0x000e220000002100 */
[----:B------:R-:W1:Y:S01]  /*2550*/  I2F.RP R2, R3 ;  /* 0x0000000300027306 */ /* 0x000e620000209400 */
[----:B------:R-:W-:Y:S01]  /*2560*/  SHF.R.S32.HI R11, RZ, 0x1f, R4 ;  /* 0x0000001fff0b7819 */ /* 0x000fe20000011404 */
[----:B------:R-:W-:Y:S01]  /*2570*/  IMAD.MOV.U32 R17, RZ, RZ, R0 ;  /* 0x000000ffff117224 */ /* 0x000fe200078e0000 */
[----:B------:R-:W-:-:S02]  /*2580*/  IABS R14, R18 ;  /* 0x00000012000e7213 */ /* 0x000fc40000000000 */
[----:B------:R-:W-:Y:S01]  /*2590*/  LEA.HI R10, R11, R4, RZ, 0x6 ;  /* 0x000000040b0a7211 */ /* 0x000fe200078f30ff */
[----:B------:R-:W-:Y:S02]  /*25a0*/  IMAD.MOV.U32 R4, RZ, RZ, RZ ;  /* 0x000000ffff047224 */ /* 0x000fe400078e00ff */
[----:B------:R-:W2:Y:S02]  /*25b0*/  I2F.RP R7, R13 ;  /* 0x0000000d00077306 */ /* 0x000ea40000209400 */
[----:B------:R3:W-:Y:S06]  /*25c0*/  STL [R1+0x318], R10 ;  /* 0x0003180a01007387 */ /* 0x0007ec0000100800 */
[----:B-1----:R-:W1:Y:S01]  /*25d0*/  MUFU.RCP R2, R2 ;  /* 0x0000000200027308 */ /* 0x002e620000001000 */
[----:B---3--:R-:W-:Y:S01]  /*25e0*/  IABS R10, R19 ;  /* 0x00000013000a7213 */ /* 0x008fe20000000000 */
[----:B0-----:R-:W-:-:S06]  /*25f0*/  IMAD.SHL.U32 R0, R12, 0x2, RZ ;  /* 0x000000020c007824 */ /* 0x001fcc00078e00ff */
[----:B--2---:R-:W0:Y:S01]  /*2600*/  MUFU.RCP R7, R7 ;  /* 0x0000000700077308 */ /* 0x004e220000001000 */
[----:B------:R-:W-:Y:S02]  /*2610*/  LOP3.LUT R6, R12, 0x40, RZ, 0xc0, !PT ;  /* 0x000000400c067812 */ /* 0x000fe400078ec0ff */
[----:B------:R-:W-:Y:S02]  /*2620*/  SHF.R.U32.HI R15, RZ, 0x6, R12 ;  /* 0x00000006ff0f7819 */ /* 0x000fe4000001160c */
[----:B------:R-:W-:Y:S02]  /*2630*/  LOP3.LUT R9, R0, 0x10, RZ, 0xc0, !PT ;  /* 0x0000001000097812 */ /* 0x000fe400078ec0ff */
[----:B------:R-:W-:Y:S02]  /*2640*/  SGXT.U32 R15, R15, 0x1 ;  /* 0x000000010f0f781a */ /* 0x000fe40000000000 */
[----:B-1----:R-:W-:Y:S02]  /*2650*/  IADD3 R5, R2, 0xffffffe, RZ ;  /* 0x0ffffffe02057810 */ /* 0x002fe40007ffe0ff */
[----:B------:R-:W-:-:S02]  /*2660*/  LEA.HI R6, R6, R9, RZ, 0x1f ;  /* 0x0000000906067211 */ /* 0x000fc400078ff8ff */
[----:B------:R-:W-:Y:S02]  /*2670*/  LOP3.LUT R9, R12, 0x7, RZ, 0xc0, !PT ;  /* 0x000000070c097812 */ /* 0x000fe400078ec0ff */
[----:B------:R-:W1:Y:S01]  /*2680*/  F2I.FTZ.U32.TRUNC.NTZ R5, R5 ;  /* 0x0000000500057305 */ /* 0x000e62000021f000 */
[----:B0-----:R-:W-:Y:S01]  /*2690*/  IADD3 R24, R7, 0xffffffe, RZ ;  /* 0x0ffffffe07187810 */ /* 0x001fe20007ffe0ff */
[----:B------:R0:W-:Y:S01]  /*26a0*/  STL [R1+0x1d8], R6 ;  /* 0x0001d80601007387 */ /* 0x0001e20000100800 */
[----:B------:R-:W-:Y:S01]  /*26b0*/  LOP3.LUT R15, R17, R15, RZ, 0xfc, !PT ;  /* 0x0000000f110f7212 */ /* 0x000fe200078efcff */
[----:B------:R-:W-:-:S03]  /*26c0*/  IMAD R17, R9, 0x90, RZ ;  /* 0x0000009009117824 */ /* 0x000fc600078e02ff */
[----:B------:R-:W-:Y:S01]  /*26d0*/  LOP3.LUT R9, R15, 0xfe, RZ, 0xfc, !PT ;  /* 0x000000fe0f097812 */ /* 0x000fe200078efcff */
[----:B------:R2:W3:Y:S01]  /*26e0*/  F2I.FTZ.U32.TRUNC.NTZ R25, R24 ;  /* 0x0000001800197305 */ /* 0x0004e2000021f000 */
[----:B------:R-:W-:Y:S02]  /*26f0*/  LOP3.LUT R0, R17, 0x30, R0, 0x78, !PT ;  /* 0x0000003011007812 */ /* 0x000fe400078e7800 */
[----:B------:R-:W-:Y:S02]  /*2700*/  ISETP.GE.AND P5, PT, R9, RZ, PT ;  /* 0x000000ff0900720c */ /* 0x000fe40003fa6270 */
[----:B0-----:R-:W-:Y:S02]  /*2710*/  IABS R6, R28 ;  /* 0x0000001c00067213 */ /* 0x001fe40000000000 */
[C---:B------:R-:W-:Y:S01]  /*2720*/  LOP3.LUT R20, R15.reuse, 0xe8, RZ, 0xfc, !PT ;  /* 0x000000e80f147812 */ /* 0x040fe200078efcff */
[----:B-1----:R-:W-:Y:S01]  /*2730*/  IMAD.MOV R8, RZ, RZ, -R5 ;  /* 0x000000ffff087224 */ /* 0x002fe200078e0a05 */
[----:B------:R-:W-:Y:S01]  /*2740*/  LOP3.LUT R27, R15, 0x1c, RZ, 0xfc, !PT ;  /* 0x0000001c0f1b7812 */ /* 0x000fe200078efcff */
[----:B--2---:R-:W-:-:S02]  /*2750*/  IMAD.MOV.U32 R24, RZ, RZ, RZ ;  /* 0x000000ffff187224 */ /* 0x004fc400078e00ff */
[----:B------:R-:W-:Y:S01]  /*2760*/  IMAD R7, R8, R3, RZ ;  /* 0x0000000308077224 */ /* 0x000fe200078e02ff */
[----:B------:R-:W-:Y:S01]  /*2770*/  IABS R8, R29 ;  /* 0x0000001d00087213 */ /* 0x000fe20000000000 */
[----:B---3--:R-:W-:Y:S02]  /*2780*/  IMAD.MOV R2, RZ, RZ, -R25 ;  /* 0x000000ffff027224 */ /* 0x008fe400078e0a19 */
[----:B------:R-:W-:-:S04]  /*2790*/  IMAD.HI.U32 R5, R5, R7, R4 ;  /* 0x0000000705057227 */ /* 0x000fc800078e0004 */
[----:B------:R-:W-:Y:S02]  /*27a0*/  IMAD R7, R2, R13, RZ ;  /* 0x0000000d02077224 */ /* 0x000fe400078e02ff */
[----:B------:R-:W-:-:S04]  /*27b0*/  IMAD.HI.U32 R2, R5, R14, RZ ;  /* 0x0000000e05027227 */ /* 0x000fc800078e00ff */
[----:B------:R-:W-:Y:S01]  /*27c0*/  IMAD.HI.U32 R24, R25, R7, R24 ;  /* 0x0000000719187227 */ /* 0x000fe200078e0018 */
[----:B------:R-:W-:-:S03]  /*27d0*/  LOP3.LUT R25, R15, 0x1a, RZ, 0xfc, !PT ;  /* 0x0000001a0f197812 */ /* 0x000fc600078efcff */
[----:B------:R-:W-:-:S04]  /*27e0*/  IMAD.HI.U32 R7, R5, R8, RZ ;  /* 0x0000000805077227 */ /* 0x000fc800078e00ff */
[----:B------:R-:W-:Y:S02]  /*27f0*/  IMAD.MOV R7, RZ, RZ, -R7 ;  /* 0x000000ffff077224 */ /* 0x000fe400078e0a07 */
[----:B------:R-:W-:-:S04]  /*2800*/  IMAD.HI.U32 R4, R5, R10, RZ ;  /* 0x0000000a05047227 */ /* 0x000fc800078e00ff */
[----:B------:R-:W-:Y:S01]  /*2810*/  IMAD R8, R3, R7, R8 ;  /* 0x0000000703087224 */ /* 0x000fe200078e0208 */
[----:B------:R-:W-:Y:S01]  /*2820*/  LOP3.LUT R7, R12, 0x3f, RZ, 0xc0, !PT ;  /* 0x0000003f0c077812 */ /* 0x000fe200078ec0ff */
[----:B------:R-:W-:-:S03]  /*2830*/  IMAD.HI.U32 R5, R5, R6, RZ ;  /* 0x0000000605057227 */ /* 0x000fc600078e00ff */
[C---:B------:R-:W-:Y:S01]  /*2840*/  ISETP.GT.U32.AND P2, PT, R3.reuse, R8, PT ;  /* 0x000000080300720c */ /* 0x040fe20003f44070 */
[----:B------:R-:W-:Y:S02]  /*2850*/  IMAD.MOV R4, RZ, RZ, -R4 ;  /* 0x000000ffff047224 */ /* 0x000fe400078e0a04 */
[----:B------:R-:W-:Y:S02]  /*2860*/  IMAD.MOV R2, RZ, RZ, -R2 ;  /* 0x000000ffff027224 */ /* 0x000fe400078e0a02 */
[----:B------:R-:W-:Y:S02]  /*2870*/  IMAD.MOV R5, RZ, RZ, -R5 ;  /* 0x000000ffff057224 */ /* 0x000fe400078e0a05 */
[C---:B------:R-:W-:Y:S01]  /*2880*/  IMAD R10, R3.reuse, R4, R10 ;  /* 0x00000004030a7224 */ /* 0x040fe200078e020a */
[----:B------:R-:W-:Y:S01]  /*2890*/  IABS R4, R15 ;  /* 0x0000000f00047213 */ /* 0x000fe20000000000 */
[C---:B------:R-:W-:Y:S01]  /*28a0*/  IMAD R14, R3.reuse, R2, R14 ;  /* 0x00000002030e7224 */ /* 0x040fe200078e020e */
[----:B------:R-:W-:Y:S01]  /*28b0*/  SHF.R.S32.HI R2, RZ, 0x6, R12 ;  /* 0x00000006ff027819 */ /* 0x000fe2000001140c */
[C---:B------:R-:W-:Y:S01]  /*28c0*/  IMAD R6, R3.reuse, R5, R6 ;  /* 0x0000000503067224 */ /* 0x040fe200078e0206 */
[C---:B------:R-:W-:Y:S01]  /*28d0*/  ISETP.GT.U32.AND P1, PT, R3.reuse, R10, PT ;  /* 0x0000000a0300720c */ /* 0x040fe20003f24070 */
[----:B------:R-:W-:Y:S01]  /*28e0*/  @!P2 IMAD.IADD R8, R8, 0x1, -R3 ;  /* 0x000000010808a824 */ /* 0x000fe200078e0a03 */
[----:B------:R-:W-:Y:S01]  /*28f0*/  ISETP.GT.U32.AND P0, PT, R3, R14, PT ;  /* 0x0000000e0300720c */ /* 0x000fe20003f04070 */
[----:B------:R-:W-:Y:S01]  /*2900*/  IMAD.SHL.U32 R11, R7, 0x2, RZ ;  /* 0x00000002070b7824 */ /* 0x000fe200078e00ff */
[----:B------:R-:W-:Y:S01]  /*2910*/  ISETP.GT.U32.AND P4, PT, R3, R6, PT ;  /* 0x000000060300720c */ /* 0x000fe20003f84070 */
[----:B------:R-:W-:Y:S01]  /*2920*/  IMAD.HI.U32 R7, R24, R4, RZ ;  /* 0x0000000418077227 */ /* 0x000fe200078e00ff */
[----:B------:R-:W-:-:S02]  /*2930*/  SGXT R2, R2, 0x1 ;  /* 0x000000010202781a */ /* 0x000fc40000000200 */
[----:B------:R-:W-:Y:S01]  /*2940*/  ISETP.GT.U32.AND P2, PT, R3, R8, PT ;  /* 0x000000080300720c */ /* 0x000fe20003f44070 */
[----:B------:R-:W-:Y:S01]  /*2950*/  IMAD.MOV R7, RZ, RZ, -R7 ;  /* 0x000000ffff077224 */ /* 0x000fe200078e0a07 */
[----:B------:R-:W-:Y:S02]  /*2960*/  LOP3.LUT R2, R11, 0x90, R2, 0x78, !PT ;  /* 0x000000900b027812 */ /* 0x000fe400078e7802 */
[----:B------:R-:W-:Y:S01]  /*2970*/  IABS R5, R9 ;  /* 0x0000000900057213 */ /* 0x000fe20000000000 */
[--C-:B------:R-:W-:Y:S02]  /*2980*/  @!P1 IMAD.IADD R10, R10, 0x1, -R3.reuse ;  /* 0x000000010a0a9824 */ /* 0x100fe400078e0a03 */
[--C-:B------:R-:W-:Y:S01]  /*2990*/  @!P0 IMAD.IADD R14, R14, 0x1, -R3.reuse ;  /* 0x000000010e0e8824 */ /* 0x100fe200078e0a03 */
[----:B------:R-:W-:Y:S01]  /*29a0*/  STL [R1+0x238c], R2 ;  /* 0x00238c0201007387 */ /* 0x000fe20000100800 */
[--C-:B------:R-:W-:Y:S01]  /*29b0*/  @!P4 IMAD.IADD R6, R6, 0x1, -R3.reuse ;  /* 0x000000010606c824 */ /* 0x100fe200078e0a03 */
[----:B------:R-:W-:Y:S01]  /*29c0*/  ISETP.GT.U32.AND P0, PT, R3, R10, PT ;  /* 0x0000000a0300720c */ /* 0x000fe20003f04070 */
[----:B------:R-:W-:Y:S01]  /*29d0*/  IMAD R4, R13, R7, R4 ;  /* 0x000000070d047224 */ /* 0x000fe200078e0204 */
[----:B------:R0:W-:Y:S01]  /*29e0*/  STL [R1+0x31c], R0 ;  /* 0x00031c0001007387 */ /* 0x0001e20000100800 */
[C---:B------:R-:W-:Y:S01]  /*29f0*/  ISETP.GT.U32.AND P3, PT, R3.reuse, R14, PT ;  /* 0x0000000e0300720c */ /* 0x040fe20003f64070 */
[----:B------:R-:W-:Y:S01]  /*2a00*/  @!P2 IMAD.IADD R8, R8, 0x1, -R3 ;  /* 0x000000010808a824 */ /* 0x000fe200078e0a03 */
[----:B------:R-:W-:-:S02]  /*2a10*/  ISETP.GT.U32.AND P6, PT, R3, R6, PT ;  /* 0x000000060300720c */ /* 0x000fc40003fc4070 */
[----:B------:R-:W-:Y:S02]  /*2a20*/  LOP3.LUT R7, R15, 0xfc, RZ, 0xfc, !PT ;  /* 0x000000fc0f077812 */ /* 0x000fe400078efcff */
[----:B------:R-:W-:Y:S02]  /*2a30*/  ISETP.GE.AND P2, PT, R29, RZ, PT ;  /* 0x000000ff1d00720c */ /* 0x000fe40003f46270 */
[----:B------:R-:W-:Y:S01]  /*2a40*/  ISETP.GE.AND P4, PT, R7, RZ, PT ;  /* 0x000000ff0700720c */ /* 0x000fe20003f86270 */
[----:B0-----:R-:W-:-:S04]  /*2a50*/  IMAD.HI.U32 R0, R24, R5, RZ ;  /* 0x0000000518007227 */ /* 0x001fc800078e00ff */
[----:B------:R-:W-:Y:S01]  /*2a60*/  IMAD.MOV R12, RZ, RZ, -R0 ;  /* 0x000000ffff0c7224 */ /* 0x000fe200078e0a00 */
[----:B------:R-:W-:Y:S01]  /*2a70*/  LOP3.LUT R0, R15, 0xfa, RZ, 0xfc, !PT ;  /* 0x000000fa0f007812 */ /* 0x000fe200078efcff */
[----:B------:R-:W-:Y:S01]  /*2a80*/  @!P0 IMAD.IADD R10, R10, 0x1, -R3 ;  /* 0x000000010a0a8824 */ /* 0x000fe200078e0a03 */
[----:B------:R-:W-:Y:S01]  /*2a90*/  ISETP.GE.AND P0, PT, R28, RZ, PT ;  /* 0x000000ff1c00720c */ /* 0x000fe20003f06270 */
[----:B------:R-:W-:Y:S01]  /*2aa0*/  IMAD R12, R13, R12, R5 ;  /* 0x0000000c0d0c7224 */ /* 0x000fe200078e0205 */
[----:B------:R-:W-:Y:S01]  /*2ab0*/  IABS R5, R7 ;  /* 0x0000000700057213 */ /* 0x000fe20000000000 */
[--C-:B------:R-:W-:Y:S01]  /*2ac0*/  @!P3 IMAD.IADD R14, R14, 0x1, -R3.reuse ;  /* 0x000000010e0eb824 */ /* 0x100fe200078e0a03 */
[----:B------:R-:W-:Y:S01]  /*2ad0*/  ISETP.GE.AND P1, PT, R0, RZ, PT ;  /* 0x000000ff0000720c */ /* 0x000fe20003f26270 */
[----:B------:R-:W-:Y:S01]  /*2ae0*/  @!P6 IMAD.IADD R6, R6, 0x1, -R3 ;  /* 0x000000010606e824 */ /* 0x000fe200078e0a03 */
[----:B------:R-:W-:Y:S01]  /*2af0*/  ISETP.GE.AND P3, PT, R18, RZ, PT ;  /* 0x000000ff1200720c */ /* 0x000fe20003f66270 */
[----:B------:R-:W-:Y:S01]  /*2b00*/  IMAD.HI.U32 R3, R24, R5, RZ ;  /* 0x0000000518037227 */ /* 0x000fe200078e00ff */
[----:B------:R-:W-:-:S02]  /*2b10*/  IABS R0, R0 ;  /* 0x0000000000007213 */ /* 0x000fc40000000000 */
[----:B------:R-:W-:Y:S01]  /*2b20*/  ISETP.GE.AND P6, PT, R19, RZ, PT ;  /* 0x000000ff1300720c */ /* 0x000fe20003fc6270 */
[----:B------:R-:W-:Y:S01]  /*2b30*/  IMAD.MOV R16, RZ, RZ, -R3 ;  /* 0x000000ffff107224 */ /* 0x000fe200078e0a03 */
[----:B------:R-:W-:Y:S01]  /*2b40*/  LOP3.LUT R19, R15, 0xea, RZ, 0xfc, !PT ;  /* 0x000000ea0f137812 */ /* 0x000fe200078efcff */
[----:B------:R-:W-:Y:S01]  /*2b50*/  @!P2 IMAD.MOV R8, RZ, RZ, -R8 ;  /* 0x000000ffff08a224 */ /* 0x000fe200078e0a08 */
[----:B------:R-:W-:Y:S01]  /*2b60*/  ISETP.GT.U32.AND P2, PT, R13, R12, PT ;  /* 0x0000000c0d00720c */ /* 0x000fe20003f44070 */
[----:B------:R-:W-:Y:S01]  /*2b70*/  IMAD.HI.U32 R7, R24, R0, RZ ;  /* 0x0000000018077227 */ /* 0x000fe200078e00ff */
[----:B------:R-:W-:-:S03]  /*2b80*/  LOP3.LUT R18, R15, 0xe4, RZ, 0xfc, !PT ;  /* 0x000000e40f127812 */ /* 0x000fc600078efcff */
[----:B------:R-:W-:Y:S01]  /*2b90*/  IMAD R3, R13, R16, R5 ;  /* 0x000000100d037224 */ /* 0x000fe200078e0205 */
[----:B------:R-:W-:Y:S01]  /*2ba0*/  LOP3.LUT R5, R15, 0xf8, RZ, 0xfc, !PT ;  /* 0x000000f80f057812 */ /* 0x000fe200078efcff */
[----:B------:R-:W-:Y:S02]  /*2bb0*/  IMAD.MOV R7, RZ, RZ, -R7 ;  /* 0x000000ffff077224 */ /* 0x000fe400078e0a07 */
[----:B------:R-:W-:Y:S01]  /*2bc0*/  @!P0 IMAD.MOV R6, RZ, RZ, -R6 ;  /* 0x000000ffff068224 */ /* 0x000fe200078e0a06 */
[C---:B------:R-:W-:Y:S01]  /*2bd0*/  ISETP.GT.U32.AND P0, PT, R13.reuse, R3, PT ;  /* 0x000000030d00720c */ /* 0x040fe20003f04070 */
[----:B------:R-:W-:Y:S01]  /*2be0*/  @!P3 IMAD.MOV R14, RZ, RZ, -R14 ;  /* 0x000000ffff0eb224 */ /* 0x000fe200078e0a0e */
[C---:B------:R-:W-:Y:S01]  /*2bf0*/  ISETP.GT.U32.AND P3, PT, R13.reuse, R4, PT ;  /* 0x000000040d00720c */ /* 0x040fe20003f64070 */
[C---:B------:R-:W-:Y:S01]  /*2c00*/  IMAD R0, R13.reuse, R7, R0 ;  /* 0x000000070d007224 */ /* 0x040fe200078e0200 */
[----:B------:R-:W-:Y:S01]  /*2c10*/  LOP3.LUT R7, RZ, c[0x0][0x178], RZ, 0x33, !PT ;  /* 0x00005e00ff077a12 */ /* 0x000fe200078e33ff */
[----:B------:R-:W-:Y:S01]  /*2c20*/  @!P6 IMAD.MOV R10, RZ, RZ, -R10 ;  /* 0x000000ffff0ae224 */ /* 0x000fe200078e0a0a */
[----:B------:R-:W-:Y:S01]  /*2c30*/  ISETP.NE.AND P6, PT, RZ, c[0x0][0x178], PT ;  /* 0x00005e00ff007a0c */ /* 0x000fe20003fc5270 */
[----:B------:R-:W-:Y:S01]  /*2c40*/  @!P2 IMAD.IADD R12, R12, 0x1, -R13 ;  /* 0x000000010c0ca824 */ /* 0x000fe200078e0a0d */
[----:B------:R-:W-:-:S02]  /*2c50*/  ISETP.GT.U32.AND P2, PT, R13, R0, PT ;  /* 0x000000000d00720c */ /* 0x000fc40003f44070 */
[----:B------:R-:W-:Y:S02]  /*2c60*/  SEL R2, R7, R10, !P6 ;  /* 0x0000000a07027207 */ /* 0x000fe40007000000 */
[----:B------:R-:W-:Y:S01]  /*2c70*/  IABS R9, R5 ;  /* 0x0000000500097213 */ /* 0x000fe20000000000 */
[--C-:B------:R-:W-:Y:S01]  /*2c80*/  @!P0 IMAD.IADD R3, R3, 0x1, -R13.reuse ;  /* 0x0000000103038824 */ /* 0x100fe200078e0a0d */
[C---:B------:R-:W-:Y:S01]  /*2c90*/  SEL R11, R7.reuse, R14, !P6 ;  /* 0x0000000e070b7207 */ /* 0x040fe20007000000 */
[--C-:B------:R-:W-:Y:S01]  /*2ca0*/  @!P3 IMAD.IADD R4, R4, 0x1, -R13.reuse ;  /* 0x000000010404b824 */ /* 0x100fe200078e0a0d */
[----:B------:R0:W-:Y:S01]  /*2cb0*/  STL [R1+0x2400], R2 ;  /* 0x0024000201007387 */ /* 0x0001e20000100800 */
[----:B------:R-:W-:Y:S01]  /*2cc0*/  SEL R8, R7, R8, !P6 ;  /* 0x0000000807087207 */ /* 0x000fe20007000000 */
[----:B------:R-:W-:Y:S01]  /*2cd0*/  IMAD.HI.U32 R10, R24, R9, RZ ;  /* 0x00000009180a7227 */ /* 0x000fe200078e00ff */
[C---:B------:R-:W-:Y:S01]  /*2ce0*/  ISETP.GT.U32.AND P0, PT, R13.reuse, R3, PT ;  /* 0x000000030d00720c */ /* 0x040fe20003f04070 */
[----:B------:R-:W-:Y:S01]  /*2cf0*/  STL [R1+0x1ec], R11 ;  /* 0x0001ec0b01007387 */ /* 0x000fe20000100800 */
[----:B------:R-:W-:Y:S01]  /*2d00*/  ISETP.GT.U32.AND P3, PT, R13, R12, PT ;  /* 0x0000000c0d00720c */ /* 0x000fe20003f64070 */
[----:B------:R-:W-:Y:S01]  /*2d10*/  @!P2 IMAD.IADD R0, R0, 0x1, -R13 ;  /* 0x000000010000a824 */ /* 0x000fe200078e0a0d */
[----:B------:R-:W-:Y:S01]  /*2d20*/  IABS R14, R20 ;  /* 0x00000014000e7213 */ /* 0x000fe20000000000 */
[----:B------:R1:W-:Y:S01]  /*2d30*/  STL [R1+0x1f8], R8 ;  /* 0x0001f80801007387 */ /* 0x0003e20000100800 */
[----:B------:R-:W-:Y:S01]  /*2d40*/  IMAD.MOV R10, RZ, RZ, -R10 ;  /* 0x000000ffff0a7224 */ /* 0x000fe200078e0a0a */
[----:B0-----:R-:W-:-:S02]  /*2d50*/  SEL R2, R7, R6, !P6 ;  /* 0x0000000607027207 */ /* 0x001fc40007000000 */
[----:B------:R-:W-:Y:S01]  /*2d60*/  LOP3.LUT R6, R15, 0xf6, RZ, 0xfc, !PT ;  /* 0x000000f60f067812 */ /* 0x000fe200078efcff */
[C---:B------:R-:W-:Y:S01]  /*2d70*/  IMAD R9, R13.reuse, R10, R9 ;  /* 0x0000000a0d097224 */ /* 0x040fe200078e0209 */
[C---:B------:R-:W-:Y:S01]  /*2d80*/  ISETP.GT.U32.AND P6, PT, R13.reuse, R4, PT ;  /* 0x000000040d00720c */ /* 0x040fe20003fc4070 */
[----:B------:R0:W-:Y:S01]  /*2d90*/  STL [R1+0x1fc], R2 ;  /* 0x0001fc0201007387 */ /* 0x0001e20000100800 */
[----:B------:R-:W-:Y:S01]  /*2da0*/  ISETP.GT.U32.AND P2, PT, R13, R0, PT ;  /* 0x000000000d00720c */ /* 0x000fe20003f44070 */
[--C-:B------:R-:W-:Y:S01]  /*2db0*/  @!P0 IMAD.IADD R3, R3, 0x1, -R13.reuse ;  /* 0x0000000103038824 */ /* 0x100fe200078e0a0d */
[----:B-1----:R-:W-:Y:S01]  /*2dc0*/  IABS R8, R6 ;  /* 0x0000000600087213 */ /* 0x002fe20000000000 */
[----:B------:R-:W-:Y:S01]  /*2dd0*/  @!P3 IMAD.IADD R12, R12, 0x1, -R13 ;  /* 0x000000010c0cb824 */ /* 0x000fe200078e0a0d */
[----:B------:R-:W-:Y:S01]  /*2de0*/  LOP3.LUT R7, R15, 0xf4, RZ, 0xfc, !PT ;  /* 0x000000f40f077812 */ /* 0x000fe200078efcff */
[----:B------:R-:W-:Y:S01]  /*2df0*/  IMAD.HI.U32 R22, R24, R14, RZ ;  /* 0x0000000e18167227 */ /* 0x000fe200078e00ff */
[----:B------:R-:W-:-:S02]  /*2e00*/  ISETP.GT.U32.AND P3, PT, R13, R9, PT ;  /* 0x000000090d00720c */ /* 0x000fc40003f64070 */
[----:B------:R-:W-:Y:S01]  /*2e10*/  IABS R26, R7 ;  /* 0x00000007001a7213 */ /* 0x000fe20000000000 */
[----:B------:R-:W-:Y:S01]  /*2e20*/  IMAD.HI.U32 R10, R24, R8, RZ ;  /* 0x00000008180a7227 */ /* 0x000fe200078e00ff */
[----:B------:R-:W-:-:S03]  /*2e30*/  ISETP.GE.AND P0, PT, R7, RZ, PT ;  /* 0x000000ff0700720c */ /* 0x000fc60003f06270 */
[----:B------:R-:W-:Y:S02]  /*2e40*/  IMAD.MOV R10, RZ, RZ, -R10 ;  /* 0x000000ffff0a7224 */ /* 0x000fe400078e0a0a */
[--C-:B------:R-:W-:Y:S01]  /*2e50*/  @!P6 IMAD.IADD R4, R4, 0x1, -R13.reuse ;  /* 0x000000010404e824 */ /* 0x100fe200078e0a0d */
[----:B------:R-:W-:Y:S01]  /*2e60*/  ISETP.GE.AND P6, PT, R15, RZ, PT ;  /* 0x000000ff0f00720c */ /* 0x000fe20003fc6270 */
[----:B------:R-:W-:Y:S02]  /*2e70*/  IMAD R7, R13, R10, R8 ;  /* 0x0000000a0d077224 */ /* 0x000fe400078e0208 */
[--C-:B------:R-:W-:Y:S02]  /*2e80*/  @!P2 IMAD.IADD R0, R0, 0x1, -R13.reuse ;  /* 0x000000010000a824 */ /* 0x100fe400078e0a0d */
[----:B------:R-:W-:Y:S01]  /*2e90*/  @!P3 IMAD.IADD R9, R9, 0x1, -R13 ;  /* 0x000000010909b824 */ /* 0x000fe200078e0a0d */
[----:B------:R-:W-:Y:S01]  /*2ea0*/  ISETP.GT.U32.AND P2, PT, R13, R7, PT ;  /* 0x000000070d00720c */ /* 0x000fe20003f44070 */
[----:B0-----:R-:W-:-:S02]  /*2eb0*/  IMAD.MOV.U32 R2, RZ, RZ, R12 ;  /* 0x000000ffff027224 */ /* 0x001fc400078e000c */
[----:B------:R-:W-:Y:S01]  /*2ec0*/  IMAD.HI.U32 R11, R24, R26, RZ ;  /* 0x0000001a180b7227 */ /* 0x000fe200078e00ff */
[----:B------:R-:W-:-:S03]  /*2ed0*/  ISETP.GT.U32.AND P3, PT, R13, R9, PT ;  /* 0x000000090d00720c */ /* 0x000fc60003f64070 */
[----:B------:R-:W-:Y:S01]  /*2ee0*/  @!P6 IMAD.MOV R4, RZ, RZ, -R4 ;  /* 0x000000ffff04e224 */ /* 0x000fe200078e0a04 */
[----:B------:R-:W-:Y:S01]  /*2ef0*/  ISETP.GE.AND P6, PT, R5, RZ, PT ;  /* 0x000000ff0500720c */ /* 0x000fe20003fc6270 */
[----:B------:R-:W-:Y:S01]  /*2f00*/  @!P5 IMAD.MOV R2, RZ, RZ, -R2 ;  /* 0x000000ffff02d224 */ /* 0x000fe200078e0a02 */
[----:B------:R-:W-:Y:S01]  /*2f10*/  LOP3.LUT R5, R15, 0xf2, RZ, 0xfc, !PT ;  /* 0x000000f20f057812 */ /* 0x000fe200078efcff */
[----:B------:R-:W-:Y:S01]  /*2f20*/  IMAD.MOV R11, RZ, RZ, -R11 ;  /* 0x000000ffff0b7224 */ /* 0x000fe200078e0a0b */
[----:B------:R0:W-:Y:S01]  /*2f30*/  STL [R1+0x2494], R4 ;  /* 0x0024940401007387 */ /* 0x0001e20000100800 */
[--C-:B------:R-:W-:Y:S01]  /*2f40*/  @!P2 IMAD.IADD R7, R7, 0x1, -R13.reuse ;  /* 0x000000010707a824 */ /* 0x100fe200078e0a0d */
[----:B------:R-:W-:Y:S01]  /*2f50*/  IABS R8, R5 ;  /* 0x0000000500087213 */ /* 0x000fe20000000000 */
[----:B------:R-:W-:Y:S01]  /*2f60*/  IMAD R26, R13, R11, R26 ;  /* 0x0000000b0d1a7224 */ /* 0x000fe200078e021a */
[----:B------:R-:W-:Y:S01]  /*2f70*/  ISETP.GE.AND P5, PT, R6, RZ, PT ;  /* 0x000000ff0600720c */ /* 0x000fe20003fa6270 */
[----:B------:R-:W-:Y:S01]  /*2f80*/  @!P3 IMAD.IADD R9, R9, 0x1, -R13 ;  /* 0x000000010909b824 */ /* 0x000fe200078e0a0d */
[C---:B------:R-:W-:Y:S01]  /*2f90*/  ISETP.GT.U32.AND P2, PT, R13.reuse, R7, PT ;  /* 0x000000070d00720c */ /* 0x040fe20003f44070 */
[----:B------:R-:W-:Y:S01]  /*2fa0*/  IMAD.HI.U32 R6, R24, R8, RZ ;  /* 0x0000000818067227 */ /* 0x000fe200078e00ff */
[----:B------:R1:W-:Y:S01]  /*2fb0*/  STL [R1+0x1c4], R2 ;  /* 0x0001c40201007387 */ /* 0x0003e20000100800 */
[----:B------:R-:W-:-:S02]  /*2fc0*/  ISETP.GT.U32.AND P3, PT, R13, R26, PT ;  /* 0x0000001a0d00720c */ /* 0x000fc40003f64070 */
[----:B0-----:R-:W-:Y:S01]  /*2fd0*/  IMAD.MOV.U32 R4, RZ, RZ, R3 ;  /* 0x000000ffff047224 */ /* 0x001fe200078e0003 */
[C---:B------:R-:W-:Y:S01]  /*2fe0*/  LOP3.LUT R3, R15.reuse, 0xf0, RZ, 0xfc, !PT ;  /* 0x000000f00f037812 */ /* 0x040fe200078efcff */
[----:B------:R-:W-:Y:S01]  /*2ff0*/  IMAD.MOV R6, RZ, RZ, -R6 ;  /* 0x000000ffff067224 */ /* 0x000fe200078e0a06 */
[----:B------:R-:W-:Y:S01]  /*3000*/  LOP3.LUT R11, R15, 0xe2, RZ, 0xfc, !PT ;  /* 0x000000e20f0b7812 */ /* 0x000fe200078efcff */
[----:B------:R-:W-:Y:S01]  /*3010*/  @!P4 IMAD.MOV R4, RZ, RZ, -R4 ;  /* 0x000000ffff04c224 */ /* 0x000fe200078e0a04 */
[----:B------:R-:W-:Y:S01]  /*3020*/  IABS R21, R3 ;  /* 0x0000000300157213 */ /* 0x000fe20000000000 */
[----:B------:R-:W-:Y:S01]  /*3030*/  IMAD R8, R13, R6, R8 ;  /* 0x000000060d087224 */ /* 0x000fe200078e0208 */
[----:B------:R-:W-:Y:S01]  /*3040*/  ISETP.GE.AND P4, PT, R5, RZ, PT ;  /* 0x000000ff0500720c */ /* 0x000fe20003f86270 */
[----:B-1----:R-:W-:Y:S01]  /*3050*/  IMAD.MOV.U32 R2, RZ, RZ, R0 ;  /* 0x000000ffff027224 */ /* 0x002fe200078e0000 */
[----:B------:R0:W-:Y:S01]  /*3060*/  STL [R1+0x1c8], R4 ;  /* 0x0001c80401007387 */ /* 0x0001e20000100800 */
[----:B------:R-:W-:Y:S01]  /*3070*/  IMAD.HI.U32 R0, R24, R21, RZ ;  /* 0x0000001518007227 */ /* 0x000fe200078e00ff */
[----:B------:R-:W-:-:S03]  /*3080*/  LOP3.LUT R5, R15, 0xec, RZ, 0xfc, !PT ;  /* 0x000000ec0f057812 */ /* 0x000fc600078efcff */
[----:B------:R-:W-:Y:S01]  /*3090*/  @!P2 IMAD.IADD R7, R7, 0x1, -R13 ;  /* 0x000000010707a824 */ /* 0x000fe200078e0a0d */
[----:B------:R-:W-:Y:S01]  /*30a0*/  ISETP.GT.U32.AND P2, PT, R13, R8, PT ;  /* 0x000000080d00720c */ /* 0x000fe20003f44070 */
[----:B------:R-:W-:Y:S01]  /*30b0*/  IMAD.MOV R0, RZ, RZ, -R0 ;  /* 0x000000ffff007224 */ /* 0x000fe200078e0a00 */
[----:B------:R-:W-:Y:S01]  /*30c0*/  IABS R16, R5 ;  /* 0x0000000500107213 */ /* 0x000fe20000000000 */
[----:B------:R-:W-:Y:S01]  /*30d0*/  @!P1 IMAD.MOV R2, RZ, RZ, -R2 ;  /* 0x000000ffff029224 */ /* 0x000fe200078e0a02 */
[----:B------:R-:W-:Y:S01]  /*30e0*/  ISETP.GE.AND P1, PT, R3, RZ, PT ;  /* 0x000000ff0300720c */ /* 0x000fe20003f26270 */
[----:B------:R-:W-:Y:S01]  /*30f0*/  IMAD R21, R13, R0, R21 ;  /* 0x000000000d157224 */ /* 0x000fe200078e0215 */
[----:B------:R-:W-:Y:S01]  /*3100*/  LOP3.LUT R3, R15, 0xee, RZ, 0xfc, !PT ;  /* 0x000000ee0f037812 */ /* 0x000fe200078efcff */
[----:B0-----:R-:W-:Y:S01]  /*3110*/  IMAD.MOV.U32 R4, RZ, RZ, R9 ;  /* 0x000000ffff047224 */ /* 0x001fe200078e0009 */
[----:B------:R0:W-:Y:S01]  /*3120*/  STL [R1+0x1cc], R2 ;  /* 0x0001cc0201007387 */ /* 0x0001e20000100800 */
[--C-:B------:R-:W-:Y:S01]  /*3130*/  @!P3 IMAD.IADD R26, R26, 0x1, -R13.reuse ;  /* 0x000000011a1ab824 */ /* 0x100fe200078e0a0d */
[----:B------:R-:W-:Y:S01]  /*3140*/  IABS R10, R3 ;  /* 0x00000003000a7213 */ /* 0x000fe20000000000 */
[----:B------:R-:W-:Y:S01]  /*3150*/  @!P6 IMAD.MOV R4, RZ, RZ, -R4 ;  /* 0x000000ffff04e224 */ /* 0x000fe200078e0a04 */
[C---:B------:R-:W-:Y:S01]  /*3160*/  ISETP.GT.U32.AND P6, PT, R13.reuse, R21, PT ;  /* 0x000000150d00720c */ /* 0x040fe20003fc4070 */
[----:B------:R-:W-:Y:S01]  /*3170*/  @!P2 IMAD.IADD R8, R8, 0x1, -R13 ;  /* 0x000000010808a824 */ /* 0x000fe200078e0a0d */
[C---:B------:R-:W-:Y:S01]  /*3180*/  ISETP.GT.U32.AND P3, PT, R13.reuse, R26, PT ;  /* 0x0000001a0d00720c */ /* 0x040fe20003f64070 */
[----:B------:R-:W-:Y:S01]  /*3190*/  IMAD.HI.U32 R6, R24, R10, RZ ;  /* 0x0000000a18067227 */ /* 0x000fe200078e00ff */
[----:B------:R-:W-:Y:S02]  /*31a0*/  STL [R1+0x1d0], R4 ;  /* 0x0001d00401007387 */ /* 0x000fe40000100800 */
[----:B------:R-:W-:Y:S01]  /*31b0*/  ISETP.GT.U32.AND P2, PT, R13, R8, PT ;  /* 0x000000080d00720c */ /* 0x000fe20003f44070 */
[----:B------:R-:W-:-:S02]  /*31c0*/  IMAD.MOV R6, RZ, RZ, -R6 ;  /* 0x000000ffff067224 */ /* 0x000fc400078e0a06 */
[----:B------:R-:W-:-:S04]  /*31d0*/  IMAD.HI.U32 R0, R24, R16, RZ ;  /* 0x0000001018007227 */ /* 0x000fc800078e00ff */
[--C-:B------:R-:W-:Y:S02]  /*31e0*/  @!P6 IMAD.IADD R21, R21, 0x1, -R13.reuse ;  /* 0x000000011515e824 */ /* 0x100fe400078e0a0d */
[--C-:B------:R-:W-:Y:S01]  /*31f0*/  @!P3 IMAD.IADD R26, R26, 0x1, -R13.reuse ;  /* 0x000000011a1ab824 */ /* 0x100fe200078e0a0d */
[----:B------:R-:W-:Y:S01]  /*3200*/  ISETP.GE.AND P3, PT, R5, RZ, PT ;  /* 0x000000ff0500720c */ /* 0x000fe20003f66270 */
[C---:B------:R-:W-:Y:S01]  /*3210*/  IMAD R10, R13.reuse, R6, R10 ;  /* 0x000000060d0a7224 */ /* 0x040fe200078e020a */
[----:B------:R-:W-:Y:S01]  /*3220*/  IABS R5, R19 ;  /* 0x0000001300057213 */ /* 0x000fe20000000000 */
[----:B------:R-:W-:Y:S01]  /*3230*/  @!P2 IMAD.IADD R8, R8, 0x1, -R13 ;  /* 0x000000010808a824 */ /* 0x000fe200078e0a0d */
[C---:B------:R-:W-:Y:S01]  /*3240*/  ISETP.GT.U32.AND P6, PT, R13.reuse, R21, PT ;  /* 0x000000150d00720c */ /* 0x040fe20003fc4070 */
[----:B0-----:R-:W-:Y:S01]  /*3250*/  IMAD.MOV.U32 R2, RZ, RZ, R7 ;  /* 0x000000ffff027224 */ /* 0x001fe200078e0007 */
[----:B------:R-:W-:Y:S01]  /*3260*/  ISETP.GT.U32.AND P2, PT, R13, R10, PT ;  /* 0x0000000a0d00720c */ /* 0x000fe20003f44070 */
[----:B------:R-:W-:Y:S01]  /*3270*/  IMAD.MOV R0, RZ, RZ, -R0 ;  /* 0x000000ffff007224 */ /* 0x000fe200078e0a00 */
[----:B------:R-:W-:Y:S01]  /*3280*/  IABS R6, R18 ;  /* 0x0000001200067213 */ /* 0x000fe20000000000 */
[----:B------:R-:W-:-:S04]  /*3290*/  IMAD.HI.U32 R7, R24, R5, RZ ;  /* 0x0000000518077227 */ /* 0x000fc800078e00ff */
[----:B------:R-:W-:Y:S01]  /*32a0*/  IMAD R16, R13, R0, R16 ;  /* 0x000000000d107224 */ /* 0x000fe200078e0210 */
[----:B------:R-:W-:Y:S01]  /*32b0*/  IABS R0, R11 ;  /* 0x0000000b00007213 */ /* 0x000fe20000000000 */
[----:B------:R-:W-:Y:S02]  /*32c0*/  IMAD.MOV R7, RZ, RZ, -R7 ;  /* 0x000000ffff077224 */ /* 0x000fe400078e0a07 */
[----:B------:R-:W-:Y:S01]  /*32d0*/  @!P6 IMAD.IADD R21, R21, 0x1, -R13 ;  /* 0x000000011515e824 */ /* 0x000fe200078e0a0d */
[C---:B------:R-:W-:Y:S01]  /*32e0*/  ISETP.GT.U32.AND P6, PT, R13.reuse, R16, PT ;  /* 0x000000100d00720c */ /* 0x040fe20003fc4070 */
[C---:B------:R-:W-:Y:S02]  /*32f0*/  IMAD R5, R13.reuse, R7, R5 ;  /* 0x000000070d057224 */ /* 0x040fe400078e0205 */
[--C-:B------:R-:W-:Y:S02]  /*3300*/  @!P2 IMAD.IADD R10, R10, 0x1, -R13.reuse ;  /* 0x000000010a0aa824 */ /* 0x100fe400078e0a0d */
[----:B------:R-:W-:Y:S01]  /*3310*/  IMAD.MOV R22, RZ, RZ, -R22 ;  /* 0x000000ffff167224 */ /* 0x000fe200078e0a16 */
[----:B------:R-:W-:Y:S01]  /*3320*/  ISETP.GT.U32.AND P2, PT, R13, R5, PT ;  /* 0x000000050d00720c */ /* 0x000fe20003f44070 */
[----:B------:R-:W-:Y:S01]  /*3330*/  @!P5 IMAD.MOV R2, RZ, RZ, -R2 ;  /* 0x000000ffff02d224 */ /* 0x000fe200078e0a02 */
[----:B------:R-:W-:Y:S01]  /*3340*/  ISETP.GE.AND P5, PT, R3, RZ, PT ;  /* 0x000000ff0300720c */ /* 0x000fe20003fa6270 */
[----:B------:R-:W-:Y:S01]  /*3350*/  IMAD R14, R13, R22, R14 ;  /* 0x000000160d0e7224 */ /* 0x000fe200078e020e */
[----:B------:R-:W-:Y:S01]  /*3360*/  LOP3.LUT R3, R15, 0xe6, RZ, 0xfc, !PT ;  /* 0x000000e60f037812 */ /* 0x000fe200078efcff */
[----:B------:R-:W-:Y:S01]  /*3370*/  @!P0 IMAD.MOV R26, RZ, RZ, -R26 ;  /* 0x000000ffff1a8224 */ /* 0x000fe200078e0a1a */
[----:B------:R0:W-:Y:S01]  /*3380*/  STL [R1+0x1d4], R2 ;  /* 0x0001d40201007387 */ /* 0x0001e20000100800 */
[----:B------:R-:W-:Y:S01]  /*3390*/  @!P6 IMAD.IADD R16, R16, 0x1, -R13 ;  /* 0x000000011010e824 */ /* 0x000fe200078e0a0d */
[----:B------:R-:W-:Y:S01]  /*33a0*/  IABS R12, R3 ;  /* 0x00000003000c7213 */ /* 0x000fe20000000000 */
[C---:B------:R-:W-:Y:S01]  /*33b0*/  IMAD.HI.U32 R7, R24.reuse, R6, RZ ;  /* 0x0000000618077227 */ /* 0x040fe200078e00ff */
[C---:B------:R-:W-:Y:S01]  /*33c0*/  ISETP.GT.U32.AND P6, PT, R13.reuse, R14, PT ;  /* 0x0000000e0d00720c */ /* 0x040fe20003fc4070 */
[----:B------:R1:W-:Y:S01]  /*33d0*/  STL [R1+0x2498], R26 ;  /* 0x0024981a01007387 */ /* 0x0003e20000100800 */
[----:B------:R-:W-:Y:S01]  /*33e0*/  ISETP.GT.U32.AND P0, PT, R13, R16, PT ;  /* 0x000000100d00720c */ /* 0x000fe20003f04070 */
[----:B------:R-:W-:-:S04]  /*33f0*/  IMAD.HI.U32 R17, R24, R12, RZ ;  /* 0x0000000c18117227 */ /* 0x000fc800078e00ff */
[----:B0-----:R-:W-:Y:S02]  /*3400*/  IMAD.MOV.U32 R2, RZ, RZ, R8 ;  /* 0x000000ffff027224 */ /* 0x001fe400078e0008 */
[----:B------:R-:W-:Y:S01]  /*3410*/  @!P2 IMAD.IADD R5, R5, 0x1, -R13 ;  /* 0x000000010505a824 */ /* 0x000fe200078e0a0d */
[----:B------:R-:W-:Y:S01]  /*3420*/  ISETP.GT.U32.AND P2, PT, R13, R10, PT ;  /* 0x0000000a0d00720c */ /* 0x000fe20003f44070 */
[----:B------:R-:W-:Y:S01]  /*3430*/  @!P4 IMAD.MOV R2, RZ, RZ, -R2 ;  /* 0x000000ffff02c224 */ /* 0x000fe200078e0a02 */
[----:B-1----:R-:W-:Y:S01]  /*3440*/  LOP3.LUT R26, R15, 0xc, RZ, 0xfc, !PT ;  /* 0x0000000c0f1a7812 */ /* 0x002fe200078efcff */
[----:B------:R-:W-:Y:S02]  /*3450*/  IMAD.MOV R17, RZ, RZ, -R17 ;  /* 0x000000ffff117224 */ /* 0x000fe400078e0a11 */
[----:B------:R-:W-:Y:S01]  /*3460*/  IMAD.MOV R22, RZ, RZ, -R7 ;  /* 0x000000ffff167224 */ /* 0x000fe200078e0a07 */
[----:B------:R0:W-:Y:S01]  /*3470*/  STL [R1+0x88], R2 ;  /* 0x0000880201007387 */ /* 0x0001e20000100800 */
[----:B------:R-:W-:Y:S01]  /*3480*/  IMAD R7, R13, R17, R12 ;  /* 0x000000110d077224 */ /* 0x000fe200078e020c */
[----:B------:R-:W-:Y:S01]  /*3490*/  LOP3.LUT R12, R15, 0xe0, RZ, 0xfc, !PT ;  /* 0x000000e00f0c7812 */ /* 0x000fe200078efcff */
[----:B------:R-:W-:-:S02]  /*34a0*/  IMAD R6, R13, R22, R6 ;  /* 0x000000160d067224 */ /* 0x000fc400078e0206 */
[----:B------:R-:W-:Y:S01]  /*34b0*/  @!P6 IMAD.IADD R14, R14, 0x1, -R13 ;  /* 0x000000010e0ee824 */ /* 0x000fe200078e0a0d */
[C---:B------:R-:W-:Y:S01]  /*34c0*/  ISETP.GT.U32.AND P6, PT, R13.reuse, R5, PT ;  /* 0x000000050d00720c */ /* 0x040fe20003fc4070 */
[----:B------:R-:W-:Y:S01]  /*34d0*/  IMAD.HI.U32 R9, R24, R0, RZ ;  /* 0x0000000018097227 */ /* 0x000fe200078e00ff */
[----:B------:R-:W-:Y:S02]  /*34e0*/  IABS R17, R12 ;  /* 0x0000000c00117213 */ /* 0x000fe40000000000 */
[C---:B------:R-:W-:Y:S01]  /*34f0*/  ISETP.GT.U32.AND P4, PT, R13.reuse, R14, PT ;  /* 0x0000000e0d00720c */ /* 0x040fe20003f84070 */
[----:B0-----:R-:W-:Y:S02]  /*3500*/  IMAD.MOV.U32 R2, RZ, RZ, R21 ;  /* 0x000000ffff027224 */ /* 0x001fe400078e0015 */
[----:B------:R-:W-:Y:S01]  /*3510*/  @!P2 IMAD.IADD R10, R10, 0x1, -R13 ;  /* 0x000000010a0aa824 */ /* 0x000fe200078e0a0d */
[C---:B------:R-:W-:Y:S01]  /*3520*/  ISETP.GT.U32.AND P2, PT, R13.reuse, R6, PT ;  /* 0x000000060d00720c */ /* 0x040fe20003f44070 */
[----:B------:R-:W-:Y:S01]  /*3530*/  @!P1 IMAD.MOV R2, RZ, RZ, -R2 ;  /* 0x000000ffff029224 */ /* 0x000fe200078e0a02 */
[----:B------:R-:W-:Y:S01]  /*3540*/  ISETP.GT.U32.AND P1, PT, R13, R7, PT ;  /* 0x000000070d00720c */ /* 0x000fe20003f24070 */
[----:B------:R-:W-:-:S02]  /*3550*/  IMAD.MOV R9, RZ, RZ, -R9 ;  /* 0x000000ffff097224 */ /* 0x000fc400078e0a09 */
[--C-:B------:R-:W-:Y:S01]  /*3560*/  @!P0 IMAD.IADD R16, R16, 0x1, -R13.reuse ;  /* 0x0000000110108824 */ /* 0x100fe200078e0a0d */
[----:B------:R0:W-:Y:S01]  /*3570*/  STL [R1+0x1c0], R2 ;  /* 0x0001c00201007387 */ /* 0x0001e20000100800 */
[----:B------:R-:W-:Y:S01]  /*3580*/  IMAD R0, R13, R9, R0 ;  /* 0x000000090d007224 */ /* 0x000fe200078e0200 */
[----:B------:R-:W-:Y:S01]  /*3590*/  LOP3.LUT R9, R15, 0xde, RZ, 0xfc, !PT ;  /* 0x000000de0f097812 */ /* 0x000fe200078efcff */
[--C-:B------:R-:W-:Y:S01]  /*35a0*/  @!P6 IMAD.IADD R5, R5, 0x1, -R13.reuse ;  /* 0x000000010505e824 */ /* 0x100fe200078e0a0d */
[----:B------:R-:W-:Y:S01]  /*35b0*/  ISETP.GE.AND P0, PT, R19, RZ, PT ;  /* 0x000000ff1300720c */ /* 0x000fe20003f06270 */
[----:B------:R-:W-:Y:S01]  /*35c0*/  IMAD.MOV.U32 R4, RZ, RZ, R10 ;  /* 0x000000ffff047224 */ /* 0x000fe200078e000a */
[----:B------:R-:W-:Y:S01]  /*35d0*/  ISETP.GT.U32.AND P6, PT, R13, R0, PT ;  /* 0x000000000d00720c */ /* 0x000fe20003fc4070 */
[--C-:B------:R-:W-:Y:S01]  /*35e0*/  @!P2 IMAD.IADD R6, R6, 0x1, -R13.reuse ;  /* 0x000000010606a824 */ /* 0x100fe200078e0a0d */
[----:B------:R-:W-:Y:S01]  /*35f0*/  IABS R8, R9 ;  /* 0x0000000900087213 */ /* 0x000fe20000000000 */
[--C-:B------:R-:W-:Y:S01]  /*3600*/  @!P1 IMAD.IADD R7, R7, 0x1, -R13.reuse ;  /* 0x0000000107079824 */ /* 0x100fe200078e0a0d */
[----:B------:R-:W-:Y:S01]  /*3610*/  ISETP.GE.AND P1, PT, R3, RZ, PT ;  /* 0x000000ff0300720c */ /* 0x000fe20003f26270 */
[----:B0-----:R-:W-:Y:S01]  /*3620*/  IMAD.MOV.U32 R2, RZ, RZ, R16 ;  /* 0x000000ffff027224 */ /* 0x001fe200078e0010 */
[----:B------:R-:W-:Y:S01]  /*3630*/  ISETP.GE.AND P2, PT, R18, RZ, PT ;  /* 0x000000ff1200720c */ /* 0x000fe20003f46270 */
[----:B------:R-:W-:Y:S01]  /*3640*/  @!P4 IMAD.IADD R14, R14, 0x1, -R13 ;  /* 0x000000010e0ec824 */ /* 0x000fe200078e0a0d */
[----:B------:R-:W-:Y:S01]  /*3650*/  ISETP.GE.AND P4, PT, R20, RZ, PT ;  /* 0x000000ff1400720c */ /* 0x000fe20003f86270 */
[----:B------:R-:W-:Y:S01]  /*3660*/  @!P5 IMAD.MOV R4, RZ, RZ, -R4 ;  /* 0x000000ffff04d224 */ /* 0x000fe200078e0a04 */
[----:B------:R-:W-:Y:S01]  /*3670*/  ISETP.GT.U32.AND P5, PT, R13, R7, PT ;  /* 0x000000070d00720c */ /* 0x000fe20003fa4070 */
[----:B------:R-:W-:Y:S01]  /*3680*/  IMAD.HI.U32 R19, R24, R8, RZ ;  /* 0x0000000818137227 */ /* 0x000fe200078e00ff */
[----:B------:R-:W-:-:S02]  /*3690*/  LOP3.LUT R10, R15, 0xdc, RZ, 0xfc, !PT ;  /* 0x000000dc0f0a7812 */ /* 0x000fc400078efcff */
[----:B------:R0:W-:Y:S01]  /*36a0*/  STL [R1+0x94], R4 ;  /* 0x0000940401007387 */ /* 0x0001e20000100800 */
[----:B------:R-:W-:Y:S01]  /*36b0*/  @!P3 IMAD.MOV R2, RZ, RZ, -R2 ;  /* 0x000000ffff02b224 */ /* 0x000fe200078e0a02 */
[----:B------:R-:W-:Y:S01]  /*36c0*/  ISETP.GT.U32.AND P3, PT, R13, R6, PT ;  /* 0x000000060d00720c */ /* 0x000fe20003f64070 */
[----:B------:R-:W-:Y:S01]  /*36d0*/  IMAD.HI.U32 R21, R24, R17, RZ ;  /* 0x0000001118157227 */ /* 0x000fe200078e00ff */
[----:B------:R-:W-:Y:S02]  /*36e0*/  IABS R16, R10 ;  /* 0x0000000a00107213 */ /* 0x000fe40000000000 */
[----:B------:R1:W-:Y:S01]  /*36f0*/  STL [R1+0xb0], R2 ;  /* 0x0000b00201007387 */ /* 0x0003e20000100800 */
[----:B------:R-:W-:Y:S02]  /*3700*/  IMAD.MOV R19, RZ, RZ, -R19 ;  /* 0x000000ffff137224 */ /* 0x000fe400078e0a13 */
[----:B------:R-:W-:Y:S02]  /*3710*/  IMAD.MOV R21, RZ, RZ, -R21 ;  /* 0x000000ffff157224 */ /* 0x000fe400078e0a15 */
[----:B------:R-:W-:-:S02]  /*3720*/  @!P6 IMAD.IADD R0, R0, 0x1, -R13 ;  /* 0x000000010000e824 */ /* 0x000fc400078e0a0d */
[----:B0-----:R-:W-:Y:S01]  /*3730*/  IMAD.MOV.U32 R4, RZ, RZ, R5 ;  /* 0x000000ffff047224 */ /* 0x001fe200078e0005 */
[----:B------:R-:W-:Y:S01]  /*3740*/  LOP3.LUT R5, R15, 0xda, RZ, 0xfc, !PT ;  /* 0x000000da0f057812 */ /* 0x000fe200078efcff */
[C---:B------:R-:W-:Y:S01]  /*3750*/  IMAD R8, R13.reuse, R19, R8 ;  /* 0x000000130d087224 */ /* 0x040fe200078e0208 */
[----:B------:R-:W-:Y:S01]  /*3760*/  ISETP.GT.U32.AND P6, PT, R13, R0, PT ;  /* 0x000000000d00720c */ /* 0x000fe20003fc4070 */
[----:B-1----:R-:W-:Y:S01]  /*3770*/  IMAD.MOV.U32 R2, RZ, RZ, R14 ;  /* 0x000000ffff027224 */ /* 0x002fe200078e000e */
[----:B------:R-:W-:Y:S01]  /*3780*/  LOP3.LUT R14, R15, 0xd8, RZ, 0xfc, !PT ;  /* 0x000000d80f0e7812 */ /* 0x000fe200078efcff */
[----:B------:R-:W-:Y:S01]  /*3790*/  IMAD R3, R13, R21, R17 ;  /* 0x000000150d037224 */ /* 0x000fe200078e0211 */
[----:B------:R-:W-:Y:S01]  /*37a0*/  LOP3.LUT R21, R15, 0x5c, RZ, 0xfc, !PT ;  /* 0x0000005c0f157812 */ /* 0x000fe200078efcff */
[----:B------:R-:W-:Y:S02]  /*37b0*/  @!P0 IMAD.MOV R4, RZ, RZ, -R4 ;  /* 0x000000ffff048224 */ /* 0x000fe400078e0a04 */
[----:B------:R-:W-:Y:S01]  /*37c0*/  @!P4 IMAD.MOV R2, RZ, RZ, -R2 ;  /* 0x000000ffff02c224 */ /* 0x000fe200078e0a02 */
[----:B------:R-:W-:Y:S01]  /*37d0*/  ISETP.GT.U32.AND P0, PT, R13, R3, PT ;  /* 0x000000030d00720c */ /* 0x000fe20003f04070 */
[--C-:B------:R-:W-:Y:S01]  /*37e0*/  @!P5 IMAD.IADD R7, R7, 0x1, -R13.reuse ;  /* 0x000000010707d824 */ /* 0x100fe200078e0a0d */
[----:B------:R-:W-:Y:S01]  /*37f0*/  ISETP.GT.U32.AND P5, PT, R13, R8, PT ;  /* 0x000000080d00720c */ /* 0x000fe20003fa4070 */
[--C-:B------:R-:W-:Y:S01]  /*3800*/  @!P3 IMAD.IADD R6, R6, 0x1, -R13.reuse ;  /* 0x000000010606b824 */ /* 0x100fe200078e0a0d */
[----:B------:R0:W-:Y:S01]  /*3810*/  STL [R1+0xbc], R4 ;  /* 0x0000bc0401007387 */ /* 0x0001e20000100800 */
[----:B------:R-:W-:Y:S01]  /*3820*/  ISETP.GE.AND P4, PT, R11, RZ, PT ;  /* 0x000000ff0b00720c */ /* 0x000fe20003f86270 */
[----:B------:R-:W-:Y:S01]  /*3830*/  @!P6 IMAD.IADD R0, R0, 0x1, -R13 ;  /* 0x000000010000e824 */ /* 0x000fe200078e0a0d */
[----:B------:R-:W-:Y:S01]  /*3840*/  ISETP.GE.AND P3, PT, R12, RZ, PT ;  /* 0x000000ff0c00720c */ /* 0x000fe20003f66270 */
[----:B------:R1:W-:Y:S01]  /*3850*/  STL [R1+0xc4], R2 ;  /* 0x0000c40201007387 */ /* 0x0003e20000100800 */
[----:B------:R-:W-:Y:S01]  /*3860*/  IMAD.HI.U32 R12, R24, R16, RZ ;  /* 0x00000010180c7227 */ /* 0x000fe200078e00ff */
[----:B------:R-:W-:-:S02]  /*3870*/  IABS R11, R5 ;  /* 0x00000005000b7213 */ /* 0x000fc40000000000 */
[----:B------:R-:W-:Y:S01]  /*3880*/  ISETP.GE.AND P6, PT, R9, RZ, PT ;  /* 0x000000ff0900720c */ /* 0x000fe20003fc6270 */
[----:B------:R-:W-:Y:S02]  /*3890*/  IMAD.MOV R12, RZ, RZ, -R12 ;  /* 0x000000ffff0c7224 */ /* 0x000fe400078e0a0c */
[----:B0-----:R-:W-:Y:S02]  /*38a0*/  IMAD.MOV.U32 R4, RZ, RZ, R7 ;  /* 0x000000ffff047224 */ /* 0x001fe400078e0007 */
[--C-:B------:R-:W-:Y:S02]  /*38b0*/  @!P5 IMAD.IADD R8, R8, 0x1, -R13.reuse ;  /* 0x000000010808d824 */ /* 0x100fe400078e0a0d */
[----:B-1----:R-:W-:Y:S02]  /*38c0*/  IMAD.MOV.U32 R2, RZ, RZ, R6 ;  /* 0x000000ffff027224 */ /* 0x002fe400078e0006 */
[----:B------:R-:W-:Y:S01]  /*38d0*/  @!P1 IMAD.MOV R4, RZ, RZ, -R4 ;  /* 0x000000ffff049224 */ /* 0x000fe200078e0a04 */
[----:B------:R-:W-:Y:S01]  /*38e0*/  ISETP.GT.U32.AND P5, PT, R13, R8, PT ;  /* 0x000000080d00720c */ /* 0x000fe20003fa4070 */
[----:B------:R-:W-:Y:S01]  /*38f0*/  @!P2 IMAD.MOV R2, RZ, RZ, -R2 ;  /* 0x000000ffff02a224 */ /* 0x000fe200078e0a02 */
[----:B------:R-:W-:Y:S01]  /*3900*/  ISETP.GE.AND P2, PT, R5, RZ, PT ;  /* 0x000000ff0500720c */ /* 0x000fe20003f46270 */
[----:B------:R-:W-:Y:S01]  /*3910*/  @!P0 IMAD.IADD R3, R3, 0x1, -R13 ;  /* 0x0000000103038824 */ /* 0x000fe200078e0a0d */
[----:B------:R-:W-:Y:S01]  /*3920*/  STL [R1+0x1a4], R4 ;  /* 0x0001a40401007387 */ /* 0x000fe20000100800 */
[----:B------:R-:W-:Y:S01]  /*3930*/  IMAD R16, R13, R12, R16 ;  /* 0x0000000c0d107224 */ /* 0x000fe200078e0210 */
[----:B------:R-:W-:Y:S01]  /*3940*/  LOP3.LUT R5, R15, 0xd4, RZ, 0xfc, !PT ;  /* 0x000000d40f057812 */ /* 0x000fe200078efcff */
[----:B------:R-:W-:Y:S01]  /*3950*/  IMAD.HI.U32 R9, R24, R11, RZ ;  /* 0x0000000b18097227 */ /* 0x000fe200078e00ff */
[----:B------:R0:W-:Y:S01]  /*3960*/  STL [R1+0x1a8], R2 ;  /* 0x0001a80201007387 */ /* 0x0001e20000100800 */
[----:B------:R-:W-:-:S02]  /*3970*/  ISETP.GT.U32.AND P1, PT, R13, R3, PT ;  /* 0x000000030d00720c */ /* 0x000fc40003f24070 */
[----:B------:R-:W-:Y:S01]  /*3980*/  IMAD.MOV R9, RZ, RZ, -R9 ;  /* 0x000000ffff097224 */ /* 0x000fe200078e0a09 */
[----:B------:R-:W-:Y:S01]  /*3990*/  ISETP.GE.AND P0, PT, R10, RZ, PT ;  /* 0x000000ff0a00720c */ /* 0x000fe20003f06270 */
[----:B------:R-:W-:Y:S01]  /*39a0*/  @!P5 IMAD.IADD R8, R8, 0x1, -R13 ;  /* 0x000000010808d824 */ /* 0x000fe200078e0a0d */
[----:B------:R-:W-:Y:S01]  /*39b0*/  LOP3.LUT R10, R15, 0xd0, RZ, 0xfc, !PT ;  /* 0x000000d00f0a7812 */ /* 0x000fe200078efcff */
[----:B------:R-:W-:Y:S01]  /*39c0*/  IMAD R11, R13, R9, R11 ;  /* 0x000000090d0b7224 */ /* 0x000fe200078e020b */
[----:B------:R-:W-:Y:S01]  /*39d0*/  IABS R9, R5 ;  /* 0x0000000500097213 */ /* 0x000fe20000000000 */
[----:B0-----:R-:W-:Y:S01]  /*39e0*/  IMAD.MOV.U32 R2, RZ, RZ, R0 ;  /* 0x000000ffff027224 */ /* 0x001fe200078e0000 */
[----:B------:R-:W-:Y:S02]  /*39f0*/  LOP3.LUT R0, R15, 0xd6, RZ, 0xfc, !PT ;  /* 0x000000d60f007812 */ /* 0x000fe400078efcff */
[C---:B------:R-:W-:Y:S01]  /*3a00*/  ISETP.GT.U32.AND P5, PT, R13.reuse, R11, PT ;  /* 0x0000000b0d00720c */ /* 0x040fe20003fa4070 */
[----:B------:R-:W-:Y:S01]  /*3a10*/  @!P4 IMAD.MOV R2, RZ, RZ, -R2 ;  /* 0x000000ffff02c224 */ /* 0x000fe200078e0a02 */
[----:B------:R-:W-:Y:S01]  /*3a20*/  ISETP.GT.U32.AND P4, PT, R13, R16, PT ;  /* 0x000000100d00720c */ /* 0x000fe20003f84070 */
[----:B------:R-:W-:Y:S01]  /*3a30*/  @!P1 IMAD.IADD R3, R3, 0x1, -R13 ;  /* 0x0000000103039824 */ /* 0x000fe200078e0a0d */
[----:B------:R-:W-:-:S02]  /*3a40*/  ISETP.GE.AND P1, PT, R14, RZ, PT ;  /* 0x000000ff0e00720c */ /* 0x000fc40003f26270 */
[----:B------:R-:W-:Y:S01]  /*3a50*/  IABS R14, R14 ;  /* 0x0000000e000e7213 */ /* 0x000fe20000000000 */
[----:B------:R0:W-:Y:S01]  /*3a60*/  STL [R1+0x1b0], R2 ;  /* 0x0001b00201007387 */ /* 0x0001e20000100800 */
[----:B------:R-:W-:Y:S02]  /*3a70*/  IABS R7, R0 ;  /* 0x0000000000077213 */ /* 0x000fe40000000000 */
[----:B------:R-:W-:Y:S01]  /*3a80*/  IABS R17, R10 ;  /* 0x0000000a00117213 */ /* 0x000fe20000000000 */
[----:B------:R-:W-:-:S04]  /*3a90*/  IMAD.HI.U32 R6, R24, R14, RZ ;  /* 0x0000000e18067227 */ /* 0x000fc800078e00ff */
[----:B------:R-:W-:Y:S02]  /*3aa0*/  @!P4 IMAD.IADD R16, R16, 0x1, -R13 ;  /* 0x000000011010c824 */ /* 0x000fe400078e0a0d */
[----:B0-----:R-:W-:Y:S02]  /*3ab0*/  IMAD.MOV.U32 R2, RZ, RZ, R3 ;  /* 0x000000ffff027224 */ /* 0x001fe400078e0003 */
[----:B------:R-:W-:Y:S01]  /*3ac0*/  IMAD.MOV R6, RZ, RZ, -R6 ;  /* 0x000000ffff067224 */ /* 0x000fe200078e0a06 */
[----:B------:R-:W-:Y:S01]  /*3ad0*/  ISETP.GT.U32.AND P4, PT, R13, R16, PT ;  /* 0x000000100d00720c */ /* 0x000fe20003f84070 */
[----:B------:R-:W-:Y:S01]  /*3ae0*/  @!P3 IMAD.MOV R2, RZ, RZ, -R2 ;  /* 0x000000ffff02b224 */ /* 0x000fe200078e0a02 */
[----:B------:R-:W-:Y:S01]  /*3af0*/  ISETP.GE.AND P3, PT, R0, RZ, PT ;  /* 0x000000ff0000720c */ /* 0x000fe20003f66270 */
[----:B------:R-:W-:Y:S02]  /*3b00*/  @!P5 IMAD.IADD R11, R11, 0x1, -R13 ;  /* 0x000000010b0bd824 */ /* 0x000fe400078e0a0d */
[C---:B------:R-:W-:Y:S01]  /*3b10*/  IMAD R14, R13.reuse, R6, R14 ;  /* 0x000000060d0e7224 */ /* 0x040fe200078e020e */
[----:B------:R0:W-:Y:S01]  /*3b20*/  STL [R1+0x1bc], R2 ;  /* 0x0001bc0201007387 */ /* 0x0001e20000100800 */
[----:B------:R-:W-:Y:S01]  /*3b30*/  IMAD.HI.U32 R0, R24, R9, RZ ;  /* 0x0000000918007227 */ /* 0x000fe200078e00ff */
[----:B------:R-:W-:-:S03]  /*3b40*/  ISETP.GT.U32.AND P5, PT, R13, R11, PT ;  /* 0x0000000b0d00720c */ /* 0x000fc60003fa4070 */
[----:B------:R-:W-:-:S04]  /*3b50*/  IMAD.HI.U32 R3, R24, R7, RZ ;  /* 0x0000000718037227 */ /* 0x000fc800078e00ff */
[----:B------:R-:W-:Y:S01]  /*3b60*/  @!P4 IMAD.IADD R16, R16, 0x1, -R13 ;  /* 0x000000011010c824 */ /* 0x000fe200078e0a0d */
[----:B------:R-:W-:Y:S01]  /*3b70*/  ISETP.GT.U32.AND P4, PT, R13, R14, PT ;  /* 0x0000000e0d00720c */ /* 0x000fe20003f84070 */
[----:B0-----:R-:W-:Y:S01]  /*3b80*/  IMAD.MOV.U32 R2, RZ, RZ, R8 ;  /* 0x000000ffff027224 */ /* 0x001fe200078e0008 */
[----:B------:R-:W-:Y:S01]  /*3b90*/  LOP3.LUT R8, R15, 0xce, RZ, 0xfc, !PT ;  /* 0x000000ce0f087812 */ /* 0x000fe200078efcff */
[----:B------:R-:W-:Y:S02]  /*3ba0*/  IMAD.MOV R3, RZ, RZ, -R3 ;  /* 0x000000ffff037224 */ /* 0x000fe400078e0a03 */
[----:B------:R-:W-:Y:S01]  /*3bb0*/  @!P6 IMAD.MOV R2, RZ, RZ, -R2 ;  /* 0x000000ffff02e224 */ /* 0x000fe200078e0a02 */
[----:B------:R-:W-:Y:S01]  /*3bc0*/  ISETP.GE.AND P6, PT, R5, RZ, PT ;  /* 0x000000ff0500720c */ /* 0x000fe20003fc6270 */
[----:B------:R-:W-:Y:S01]  /*3bd0*/  IMAD.MOV R5, RZ, RZ, -R0 ;  /* 0x000000ffff057224 */ /* 0x000fe200078e0a00 */
[----:B------:R-:W-:Y:S01]  /*3be0*/  LOP3.LUT R0, R15, 0xd2, RZ, 0xfc, !PT ;  /* 0x000000d20f007812 */ /* 0x000fe200078efcff */
[C---:B------:R-:W-:Y:S01]  /*3bf0*/  IMAD R7, R13.reuse, R3, R7 ;  /* 0x000000030d077224 */ /* 0x040fe200078e0207 */
[----:B------:R0:W-:Y:S01]  /*3c00*/  STL [R1+0x1b8], R2 ;  /* 0x0001b80201007387 */ /* 0x0001e20000100800 */
[----:B------:R-:W-:Y:S01]  /*3c10*/  IMAD R9, R13, R5, R9 ;  /* 0x000000050d097224 */ /* 0x000fe200078e0209 */
[----:B------:R-:W-:Y:S01]  /*3c20*/  IABS R5, R0 ;  /* 0x0000000000057213 */ /* 0x000fe20000000000 */
[--C-:B------:R-:W-:Y:S01]  /*3c30*/  @!P5 IMAD.IADD R11, R11, 0x1, -R13.reuse ;  /* 0x000000010b0bd824 */ /* 0x100fe200078e0a0d */
[----:B------:R-:W-:Y:S01]  /*3c40*/  ISETP.GT.U32.AND P5, PT, R13, R7, PT ;  /* 0x000000070d00720c */ /* 0x000fe20003fa4070 */
[----:B------:R-:W-:Y:S01]  /*3c50*/  @!P4 IMAD.IADD R14, R14, 0x1, -R13 ;  /* 0x000000010e0ec824 */ /* 0x000fe200078e0a0d */
[----:B------:R-:W-:-:S02]  /*3c60*/  IABS R12, R8 ;  /* 0x00000008000c7213 */ /* 0x000fc40000000000 */
[----:B------:R-:W-:Y:S01]  /*3c70*/  LOP3.LUT R3, R15, 0xcc, RZ, 0xfc, !PT ;  /* 0x000000cc0f037812 */ /* 0x000fe200078efcff */
[----:B0-----:R-:W-:Y:S01]  /*3c80*/  IMAD.MOV.U32 R2, RZ, RZ, R16 ;  /* 0x000000ffff027224 */ /* 0x001fe200078e0010 */
[C---:B------:R-:W-:Y:S01]  /*3c90*/  ISETP.GT.U32.AND P4, PT, R13.reuse, R14, PT ;  /* 0x0000000e0d00720c */ /* 0x040fe20003f84070 */
[----:B------:R-:W-:Y:S01]  /*3ca0*/  IMAD.MOV.U32 R16, RZ, RZ, R17 ;  /* 0x000000ffff107224 */ /* 0x000fe200078e0011 */
[----:B------:R-:W-:Y:S01]  /*3cb0*/  IABS R6, R3 ;  /* 0x0000000300067213 */ /* 0x000fe20000000000 */
[----:B------:R-:W-:Y:S01]  /*3cc0*/  @!P0 IMAD.MOV R2, RZ, RZ, -R2 ;  /* 0x000000ffff028224 */ /* 0x000fe200078e0a02 */
[----:B------:R-:W-:Y:S01]  /*3cd0*/  ISETP.GT.U32.AND P0, PT, R13, R9, PT ;  /* 0x000000090d00720c */ /* 0x000fe20003f04070 */
[----:B------:R-:W-:-:S03]  /*3ce0*/  IMAD.HI.U32 R17, R24, R5, RZ ;  /* 0x0000000518117227 */ /* 0x000fc600078e00ff */
[----:B------:R0:W-:Y:S01]  /*3cf0*/  STL [R1+0x1b4], R2 ;  /* 0x0001b40201007387 */ /* 0x0001e20000100800 */
[----:B------:R-:W-:Y:S02]  /*3d00*/  IMAD.MOV R17, RZ, RZ, -R17 ;  /* 0x000000ffff117224 */ /* 0x000fe400078e0a11 */
[--C-:B------:R-:W-:Y:S02]  /*3d10*/  @!P5 IMAD.IADD R7, R7, 0x1, -R13.reuse ;  /* 0x000000010707d824 */ /* 0x100fe400078e0a0d */
[----:B------:R-:W-:-:S03]  /*3d20*/  @!P4 IMAD.IADD R14, R14, 0x1, -R13 ;  /* 0x000000010e0ec824 */ /* 0x000fc600078e0a0d */
[----:B------:R-:W-:Y:S01]  /*3d30*/  ISETP.GT.U32.AND P5, PT, R13, R7, PT ;  /* 0x000000070d00720c */ /* 0x000fe20003fa4070 */
[----:B------:R-:W-:Y:S02]  /*3d40*/  @!P0 IMAD.IADD R9, R9, 0x1, -R13 ;  /* 0x0000000109098824 */ /* 0x000fe400078e0a0d */
[----:B0-----:R-:W-:Y:S02]  /*3d50*/  IMAD.MOV.U32 R2, RZ, RZ, R11 ;  /* 0x000000ffff027224 */ /* 0x001fe400078e000b */
[----:B------:R-:W-:Y:S01]  /*3d60*/  IMAD.MOV.U32 R11, RZ, RZ, R12 ;  /* 0x000000ffff0b7224 */ /* 0x000fe200078e000c */
[C---:B------:R-:W-:Y:S01]  /*3d70*/  ISETP.GT.U32.AND P0, PT, R13.reuse, R9, PT ;  /* 0x000000090d00720c */ /* 0x040fe20003f04070 */
[----:B------:R-:W-:Y:S01]  /*3d80*/  @!P2 IMAD.MOV R2, RZ, RZ, -R2 ;  /* 0x000000ffff02a224 */ /* 0x000fe200078e0a02 */
[----:B------:R-:W-:Y:S01]  /*3d90*/  ISETP.GE.AND P2, PT, R0, RZ, PT ;  /* 0x000000ff0000720c */ /* 0x000fe20003f46270 */
[C---:B------:R-:W-:Y:S02]  /*3da0*/  IMAD R0, R13.reuse, R17, R5 ;  /* 0x000000110d007224 */ /* 0x040fe400078e0205 */
[C---:B------:R-:W-:Y:S01]  /*3db0*/  IMAD.HI.U32 R5, R24.reuse, R11, RZ ;  /* 0x0000000b18057227 */ /* 0x040fe200078e00ff */
[----:B------:R0:W-:Y:S02]  /*3dc0*/  STL [R1+0x1ac], R2 ;  /* 0x0001ac0201007387 */ /* 0x0001e40000100800 */
[----:B------:R-:W-:Y:S01]  /*3dd0*/  ISETP.GT.U32.AND P4, PT, R13, R0, PT ;  /* 0x000000000d00720c */ /* 0x000fe20003f84070 */
[----:B------:R-:W-:-:S04]  /*3de0*/  IMAD.HI.U32 R17, R24, R16, RZ ;  /* 0x0000001018117227 */ /* 0x000fc800078e00ff */
[----:B------:R-:W-:-:S04]  /*3df0*/  IMAD.HI.U32 R12, R24, R6, RZ ;  /* 0x00000006180c7227 */ /* 0x000fc800078e00ff */
[----:B0-----:R-:W-:Y:S02]  /*3e00*/  IMAD.MOV.U32 R2, RZ, RZ, R14 ;  /* 0x000000ffff027224 */ /* 0x001fe400078e000e */
[----:B------:R-:W-:Y:S02]  /*3e10*/  IMAD.MOV R5, RZ, RZ, -R5 ;  /* 0x000000ffff057224 */ /* 0x000fe400078e0a05 */
[----:B------:R-:W-:Y:S02]  /*3e20*/  @!P1 IMAD.MOV R2, RZ, RZ, -R2 ;  /* 0x000000ffff029224 */ /* 0x000fe400078e0a02 */
[----:B------:R-:W-:Y:S02]  /*3e30*/  IMAD.MOV R17, RZ, RZ, -R17 ;  /* 0x000000ffff117224 */ /* 0x000fe400078e0a11 */
[----:B------:R-:W-:Y:S01]  /*3e40*/  IMAD.MOV R12, RZ, RZ, -R12 ;  /* 0x000000ffff0c7224 */ /* 0x000fe200078e0a0c */
[----:B------:R0:W-:Y:S01]  /*3e50*/  STL [R1+0xd0], R2 ;  /* 0x0000d00201007387 */ /* 0x0001e20000100800 */
[----:B------:R-:W-:Y:S01]  /*3e60*/  IMAD R11, R13, R5, R11 ;  /* 0x000000050d0b7224 */ /* 0x000fe200078e020b */
[----:B------:R-:W-:Y:S01]  /*3e70*/  LOP3.LUT R5, R15, 0xca, RZ, 0xfc, !PT ;  /* 0x000000ca0f057812 */ /* 0x000fe200078efcff */
[----:B------:R-:W-:-:S02]  /*3e80*/  @!P0 IMAD.IADD R9, R9, 0x1, -R13 ;  /* 0x0000000109098824 */ /* 0x000fc400078e0a0d */
[----:B------:R-:W-:Y:S01]  /*3e90*/  @!P5 IMAD.IADD R7, R7, 0x1, -R13 ;  /* 0x000000010707d824 */ /* 0x000fe200078e0a0d */
[----:B------:R-:W-:Y:S01]  /*3ea0*/  ISETP.GE.AND P5, PT, R10, RZ, PT ;  /* 0x000000ff0a00720c */ /* 0x000fe20003fa6270 */
[C---:B------:R-:W-:Y:S01]  /*3eb0*/  IMAD R10, R13.reuse, R17, R16 ;  /* 0x000000110d0a7224 */ /* 0x040fe200078e0210 */
[C---:B------:R-:W-:Y:S01]  /*3ec0*/  ISETP.GT.U32.AND P0, PT, R13.reuse, R11, PT ;  /* 0x0000000b0d00720c */ /* 0x040fe20003f04070 */
[C---:B------:R-:W-:Y:S01]  /*3ed0*/  IMAD R6, R13.reuse, R12, R6 ;  /* 0x0000000c0d067224 */ /* 0x040fe200078e0206 */
[----:B------:R-:W-:Y:S01]  /*3ee0*/  IABS R12, R5 ;  /* 0x00000005000c7213 */ /* 0x000fe20000000000 */
[----:B0-----:R-:W-:Y:S01]  /*3ef0*/  IMAD.MOV.U32 R2, RZ, RZ, R9 ;  /* 0x000000ffff027224 */ /* 0x001fe200078e0009 */
[C---:B------:R-:W-:Y:S01]  /*3f00*/  ISETP.GT.U32.AND P1, PT, R13.reuse, R10, PT ;  /* 0x0000000a0d00720c */ /* 0x040fe20003f24070 */
[----:B------:R-:W-:Y:S02]  /*3f10*/  @!P4 IMAD.IADD R0, R0, 0x1, -R13 ;  /* 0x000000010000c824 */ /* 0x000fe400078e0a0d */
[----:B------:R-:W-:Y:S01]  /*3f20*/  @!P6 IMAD.MOV R2, RZ, RZ, -R2 ;  /* 0x000000ffff02e224 */ /* 0x000fe200078e0a02 */
[C---:B------:R-:W-:Y:S01]  /*3f30*/  ISETP.GT.U32.AND P6, PT, R13.reuse, R6, PT ;  /* 0x000000060d00720c */ /* 0x040fe20003fc4070 */
[----:B------:R-:W-:Y:S01]  /*3f40*/  IMAD.MOV.U32 R4, RZ, RZ, R7 ;  /* 0x000000ffff047224 */ /* 0x000fe200078e0007 */
[----:B------:R-:W-:Y:S01]  /*3f50*/  ISETP.GT.U32.AND P4, PT, R13, R0, PT ;  /* 0x000000000d00720c */ /* 0x000fe20003f84070 */
[----:B------:R-:W-:-:S02]  /*3f60*/  IMAD.MOV.U32 R7, RZ, RZ, R12 ;  /* 0x000000ffff077224 */ /* 0x000fc400078e000c */
[----:B------:R-:W-:Y:S01]  /*3f70*/  @!P3 IMAD.MOV R4, RZ, RZ, -R4 ;  /* 0x000000ffff04b224 */ /* 0x000fe200078e0a04 */
[----:B------:R-:W-:Y:S01]  /*3f80*/  ISETP.GE.AND P3, PT, R8, RZ, PT ;  /* 0x000000ff0800720c */ /* 0x000fe20003f66270 */
[----:B------:R-:W-:Y:S01]  /*3f90*/  IMAD.HI.U32 R9, R24, R7, RZ ;  /* 0x0000000718097227 */ /* 0x000fe200078e00ff */
[----:B------:R-:W-:Y:S02]  /*3fa0*/  LOP3.LUT R8, R15, 0xc8, RZ, 0xfc, !PT ;  /* 0x000000c80f087812 */ /* 0x000fe400078efcff */
[----:B------:R-:W-:Y:S01]  /*3fb0*/  STL [R1+0x198], R4 ;  /* 0x0001980401007387 */ /* 0x000fe20000100800 */
[----:B------:R-:W-:Y:S01]  /*3fc0*/  @!P0 IMAD.IADD R11, R11, 0x1, -R13 ;  /* 0x000000010b0b8824 */ /* 0x000fe200078e0a0d */
[----:B------:R-:W-:Y:S01]  /*3fd0*/  IABS R12, R8 ;  /* 0x00000008000c7213 */ /* 0x000fe20000000000 */
[----:B------:R-:W-:Y:S01]  /*3fe0*/  IMAD.MOV R9, RZ, RZ, -R9 ;  /* 0x000000ffff097224 */ /* 0x000fe200078e0a09 */
[----:B------:R0:W-:Y:S01]  /*3ff0*/  STL [R1+0x19c], R2 ;  /* 0x00019c0201007387 */ /* 0x0001e20000100800 */
[--C-:B------:R-:W-:Y:S01]  /*4000*/  @!P1 IMAD.IADD R10, R10, 0x1, -R13.reuse ;  /* 0x000000010a0a9824 */ /* 0x100fe200078e0a0d */
[----:B------:R-:W-:Y:S01]  /*4010*/  ISETP.GE.AND P1, PT, R5, RZ, PT ;  /* 0x000000ff0500720c */ /* 0x000fe20003f26270 */
[--C-:B------:R-:W-:Y:S01]  /*4020*/  @!P6 IMAD.IADD R6, R6, 0x1, -R13.reuse ;  /* 0x000000010606e824 */ /* 0x100fe200078e0a0d */
[C---:B------:R-:W-:Y:S01]  /*4030*/  ISETP.GT.U32.AND P6, PT, R13.reuse, R11, PT ;  /* 0x0000000b0d00720c */ /* 0x040fe20003fc4070 */
[----:B------:R-:W-:Y:S01]  /*4040*/  @!P4 IMAD.IADD R0, R0, 0x1, -R13 ;  /* 0x000000010000c824 */ /* 0x000fe200078e0a0d */
[C---:B------:R-:W-:Y:S01]  /*4050*/  ISETP.GT.U32.AND P0, PT, R13.reuse, R10, PT ;  /* 0x0000000a0d00720c */ /* 0x040fe20003f04070 */
[----:B------:R-:W-:Y:S01]  /*4060*/  IMAD R7, R13, R9, R7 ;  /* 0x000000090d077224 */ /* 0x000fe200078e0207 */
[----:B------:R-:W-:Y:S01]  /*4070*/  ISETP.GE.AND P4, PT, R3, RZ, PT ;  /* 0x000000ff0300720c */ /* 0x000fe20003f86270 */
[----:B------:R-:W-:Y:S01]  /*4080*/  IMAD.HI.U32 R9, R24, R12, RZ ;  /* 0x0000000c18097227 */ /* 0x000fe200078e00ff */
[----:B------:R-:W-:-:S02]  /*4090*/  LOP3.LUT R3, R15, 0xc2, RZ, 0xfc, !PT ;  /* 0x000000c20f037812 */ /* 0x000fc400078efcff */
[C---:B------:R-:W-:Y:S01]  /*40a0*/  LOP3.LUT R5, R15.reuse, 0xc6, RZ, 0xfc, !PT ;  /* 0x000000c60f057812 */ /* 0x040fe200078efcff */
[----:B0-----:R-:W-:Y:S01]  /*40b0*/  IMAD.MOV.U32 R2, RZ, RZ, R0 ;  /* 0x000000ffff027224 */ /* 0x001fe200078e0000 */
[----:B------:R-:W-:Y:S01]  /*40c0*/  IABS R16, R3 ;  /* 0x0000000300107213 */ /* 0x000fe20000000000 */
[----:B------:R-:W-:Y:S01]  /*40d0*/  IMAD.MOV R9, RZ, RZ, -R9 ;  /* 0x000000ffff097224 */ /* 0x000fe200078e0a09 */
[----:B------:R-:W-:Y:S01]  /*40e0*/  LOP3.LUT R0, R15, 0xc4, RZ, 0xfc, !PT ;  /* 0x000000c40f007812 */ /* 0x000fe200078efcff */
[----:B------:R-:W-:Y:S01]  /*40f0*/  @!P2 IMAD.MOV R2, RZ, RZ, -R2 ;  /* 0x000000ffff02a224 */ /* 0x000fe200078e0a02 */
[C---:B------:R-:W-:Y:S01]  /*4100*/  ISETP.GT.U32.AND P2, PT, R13.reuse, R6, PT ;  /* 0x000000060d00720c */ /* 0x040fe20003f44070 */
[----:B------:R-:W-:Y:S01]  /*4110*/  IMAD R12, R13, R9, R12 ;  /* 0x000000090d0c7224 */ /* 0x000fe200078e020c */
[----:B------:R-:W-:Y:S01]  /*4120*/  IABS R14, R5 ;  /* 0x00000005000e7213 */ /* 0x000fe20000000000 */
[--C-:B------:R-:W-:Y:S01]  /*4130*/  @!P6 IMAD.IADD R11, R11, 0x1, -R13.reuse ;  /* 0x000000010b0be824 */ /* 0x100fe200078e0a0d */
[----:B------:R-:W-:Y:S01]  /*4140*/  IABS R9, R0 ;  /* 0x0000000000097213 */ /* 0x000fe20000000000 */
[----:B------:R-:W-:Y:S01]  /*4150*/  @!P0 IMAD.IADD R10, R10, 0x1, -R13 ;  /* 0x000000010a0a8824 */ /* 0x000fe200078e0a0d */
[C---:B------:R-:W-:Y:S01]  /*4160*/  ISETP.GT.U32.AND P6, PT, R13.reuse, R12, PT ;  /* 0x0000000c0d00720c */ /* 0x040fe20003fc4070 */
[----:B------:R0:W-:Y:S01]  /*4170*/  STL [R1+0x1a0], R2 ;  /* 0x0001a00201007387 */ /* 0x0001e20000100800 */
[----:B------:R-:W-:Y:S01]  /*4180*/  ISETP.GT.U32.AND P0, PT, R13, R7, PT ;  /* 0x000000070d00720c */ /* 0x000fe20003f04070 */
[----:B------:R-:W-:-:S04]  /*4190*/  IMAD.HI.U32 R17, R24, R9, RZ ;  /* 0x0000000918117227 */ /* 0x000fc800078e00ff */
[----:B------:R-:W-:Y:S01]  /*41a0*/  @!P2 IMAD.IADD R6, R6, 0x1, -R13 ;  /* 0x000000010606a824 */ /* 0x000fe200078e0a0d */
[----:B------:R-:W-:Y:S01]  /*41b0*/  ISETP.GE.AND P2, PT, R8, RZ, PT ;  /* 0x000000ff0800720c */ /* 0x000fe20003f46270 */
[----:B------:R-:W-:Y:S02]  /*41c0*/  IMAD.MOV.U32 R8, RZ, RZ, R16 ;  /* 0x000000ffff087224 */ /* 0x000fe400078e0010 */
[----:B------:R-:W-:-:S04]  /*41d0*/  IMAD.HI.U32 R16, R24, R14, RZ ;  /* 0x0000000e18107227 */ /* 0x000fc800078e00ff */
[----:B0-----:R-:W-:Y:S02]  /*41e0*/  IMAD.MOV.U32 R2, RZ, RZ, R10 ;  /* 0x000000ffff027224 */ /* 0x001fe400078e000a */
[--C-:B------:R-:W-:Y:S02]  /*41f0*/  @!P6 IMAD.IADD R12, R12, 0x1, -R13.reuse ;  /* 0x000000010c0ce824 */ /* 0x100fe400078e0a0d */
[----:B------:R-:W-:Y:S02]  /*4200*/  IMAD.MOV R16, RZ, RZ, -R16 ;  /* 0x000000ffff107224 */ /* 0x000fe400078e0a10 */
[----:B------:R-:W-:Y:S01]  /*4210*/  @!P0 IMAD.IADD R7, R7, 0x1, -R13 ;  /* 0x0000000107078824 */ /* 0x000fe200078e0a0d */
[----:B------:R-:W-:Y:S01]  /*4220*/  ISETP.GE.AND P0, PT, R5, RZ, PT ;  /* 0x000000ff0500720c */ /* 0x000fe20003f06270 */
[----:B------:R-:W-:Y:S01]  /*4230*/  @!P5 IMAD.MOV R2, RZ, RZ, -R2 ;  /* 0x000000ffff02d224 */ /* 0x000fe200078e0a02 */
[C---:B------:R-:W-:Y:S01]  /*4240*/  ISETP.GT.U32.AND P6, PT, R13.reuse, R12, PT ;  /* 0x0000000c0d00720c */ /* 0x040fe20003fc4070 */
[----:B------:R-:W-:Y:S01]  /*4250*/  IMAD.HI.U32 R5, R24, R8, RZ ;  /* 0x0000000818057227 */ /* 0x000fe200078e00ff */
[----:B------:R-:W-:-:S02]  /*4260*/  ISETP.GT.U32.AND P5, PT, R13, R7, PT ;  /* 0x000000070d00720c */ /* 0x000fc40003fa4070 */
[----:B------:R0:W-:Y:S01]  /*4270*/  STL [R1+0xd8], R2 ;  /* 0x0000d80201007387 */ /* 0x0001e20000100800 */
[----:B------:R-:W-:Y:S02]  /*4280*/  IMAD.MOV R10, RZ, RZ, -R17 ;  /* 0x000000ffff0a7224 */ /* 0x000fe400078e0a11 */
[----:B------:R-:W-:Y:S01]  /*4290*/  IMAD R14, R13, R16, R14 ;  /* 0x000000100d0e7224 */ /* 0x000fe200078e020e */
[C---:B------:R-:W-:Y:S01]  /*42a0*/  LOP3.LUT R16, R15.reuse, 0xc0, RZ, 0xfc, !PT ;  /* 0x000000c00f107812 */ /* 0x040fe200078efcff */
[----:B------:R-:W-:Y:S01]  /*42b0*/  IMAD.MOV.U32 R4, RZ, RZ, R11 ;  /* 0x000000ffff047224 */ /* 0x000fe200078e000b */
[----:B------:R-:W-:Y:S01]  /*42c0*/  LOP3.LUT R11, R15, 0xb8, RZ, 0xfc, !PT ;  /* 0x000000b80f0b7812 */ /* 0x000fe200078efcff */
[----:B------:R-:W-:Y:S02]  /*42d0*/  IMAD.MOV R5, RZ, RZ, -R5 ;  /* 0x000000ffff057224 */ /* 0x000fe400078e0a05 */
[----:B------:R-:W-:Y:S01]  /*42e0*/  IMAD R9, R13, R10, R9 ;  /* 0x0000000a0d097224 */ /* 0x000fe200078e0209 */
[----:B------:R-:W-:Y:S01]  /*42f0*/  LOP3.LUT R10, R15, 0xbc, RZ, 0xfc, !PT ;  /* 0x000000bc0f0a7812 */ /* 0x000fe200078efcff */
[----:B0-----:R-:W-:-:S02]  /*4300*/  IMAD.MOV.U32 R2, RZ, RZ, R6 ;  /* 0x000000ffff027224 */ /* 0x001fc400078e0006 */
[----:B------:R-:W-:Y:S01]  /*4310*/  @!P3 IMAD.MOV R4, RZ, RZ, -R4 ;  /* 0x000000ffff04b224 */ /* 0x000fe200078e0a04 */
[C---:B------:R-:W-:Y:S01]  /*4320*/  ISETP.GT.U32.AND P3, PT, R13.reuse, R14, PT ;  /* 0x0000000e0d00720c */ /* 0x040fe20003f64070 */
[C---:B------:R-:W-:Y:S01]  /*4330*/  IMAD R8, R13.reuse, R5, R8 ;  /* 0x000000050d087224 */ /* 0x040fe200078e0208 */
[----:B------:R-:W-:Y:S01]  /*4340*/  IABS R5, R16 ;  /* 0x0000001000057213 */ /* 0x000fe20000000000 */
[----:B------:R-:W-:Y:S01]  /*4350*/  @!P4 IMAD.MOV R2, RZ, RZ, -R2 ;  /* 0x000000ffff02c224 */ /* 0x000fe200078e0a02 */
[C---:B------:R-:W-:Y:S01]  /*4360*/  ISETP.GT.U32.AND P4, PT, R13.reuse, R9, PT ;  /* 0x000000090d00720c */ /* 0x040fe20003f84070 */
[--C-:B------:R-:W-:Y:S01]  /*4370*/  @!P6 IMAD.IADD R12, R12, 0x1, -R13.reuse ;  /* 0x000000010c0ce824 */ /* 0x100fe200078e0a0d */
[----:B------:R-:W-:Y:S01]  /*4380*/  ISETP.GT.U32.AND P6, PT, R13, R8, PT ;  /* 0x000000080d00720c */ /* 0x000fe20003fc4070 */
[----:B------:R-:W-:Y:S01]  /*4390*/  @!P5 IMAD.IADD R7, R7, 0x1, -R13 ;  /* 0x000000010707d824 */ /* 0x000fe200078e0a0d */
[----:B------:R-:W-:Y:S01]  /*43a0*/  ISETP.GE.AND P5, PT, R0, RZ, PT ;  /* 0x000000ff0000720c */ /* 0x000fe20003fa6270 */
[----:B------:R-:W-:Y:S01]  /*43b0*/  STL [R1+0xec], R4 ;  /* 0x0000ec0401007387 */ /* 0x000fe20000100800 */
[----:B------:R-:W-:-:S02]  /*43c0*/  LOP3.LUT R0, R15, 0xbe, RZ, 0xfc, !PT ;  /* 0x000000be0f007812 */ /* 0x000fc400078efcff */
[----:B------:R-:W-:Y:S01]  /*43d0*/  IABS R18, R10 ;  /* 0x0000000a00127213 */ /* 0x000fe20000000000 */
[--C-:B------:R-:W-:Y:S01]  /*43e0*/  @!P3 IMAD.IADD R14, R14, 0x1, -R13.reuse ;  /* 0x000000010e0eb824 */ /* 0x100fe200078e0a0d */
[----:B------:R-:W-:Y:S01]  /*43f0*/  IABS R6, R0 ;  /* 0x0000000000067213 */ /* 0x000fe20000000000 */
[----:B------:R0:W-:Y:S01]  /*4400*/  STL [R1+0xf4], R2 ;  /* 0x0000f40201007387 */ /* 0x0001e20000100800 */
[----:B------:R-:W-:Y:S01]  /*4410*/  ISETP.GE.AND P3, PT, R3, RZ, PT ;  /* 0x000000ff0300720c */ /* 0x000fe20003f66270 */
[----:B------:R-:W-:Y:S01]  /*4420*/  @!P4 IMAD.IADD R9, R9, 0x1, -R13 ;  /* 0x000000010909c824 */ /* 0x000fe200078e0a0d */
[----:B------:R-:W-:Y:S01]  /*4430*/  ISETP.GT.U32.AND P4, PT, R13, R14, PT ;  /* 0x0000000e0d00720c */ /* 0x000fe20003f84070 */
[----:B------:R-:W-:-:S04]  /*4440*/  IMAD.HI.U32 R3, R24, R5, RZ ;  /* 0x0000000518037227 */ /* 0x000fc800078e00ff */
[----:B------:R-:W-:Y:S01]  /*4450*/  @!P6 IMAD.IADD R8, R8, 0x1, -R13 ;  /* 0x000000010808e824 */ /* 0x000fe200078e0a0d */
[----:B------:R-:W-:Y:S01]  /*4460*/  ISETP.GT.U32.AND P6, PT, R13, R9, PT ;  /* 0x000000090d00720c */ /* 0x000fe20003fc4070 */
[----:B0-----:R-:W-:Y:S02]  /*4470*/  IMAD.MOV.U32 R2, RZ, RZ, R7 ;  /* 0x000000ffff027224 */ /* 0x001fe400078e0007 */
[----:B------:R-:W-:Y:S02]  /*4480*/  IMAD.MOV R3, RZ, RZ, -R3 ;  /* 0x000000ffff037224 */ /* 0x000fe400078e0a03 */
[----:B------:R-:W-:-:S04]  /*4490*/  IMAD.HI.U32 R7, R24, R6, RZ ;  /* 0x0000000618077227 */ /* 0x000fc800078e00ff */
[----:B------:R-:W-:Y:S01]  /*44a0*/  IMAD R5, R13, R3, R5 ;  /* 0x000000030d057224 */ /* 0x000fe200078e0205 */
[----:B------:R-:W-:Y:S01]  /*44b0*/  LOP3.LUT R3, R15, 0xba, RZ, 0xfc, !PT ;  /* 0x000000ba0f037812 */ /* 0x000fe200078efcff */
[----:B------:R-:W-:Y:S02]  /*44c0*/  IMAD.MOV R7, RZ, RZ, -R7 ;  /* 0x000000ffff077224 */ /* 0x000fe400078e0a07 */
[--C-:B------:R-:W-:Y:S01]  /*44d0*/  @!P4 IMAD.IADD R14, R14, 0x1, -R13.reuse ;  /* 0x000000010e0ec824 */ /* 0x100fe200078e0a0d */
[C---:B------:R-:W-:Y:S01]  /*44e0*/  ISETP.GT.U32.AND P4, PT, R13.reuse, R5, PT ;  /* 0x000000050d00720c */ /* 0x040fe20003f84070 */
[----:B------:R-:W-:Y:S01]  /*44f0*/  IMAD R6, R13, R7, R6 ;  /* 0x000000070d067224 */ /* 0x000fe200078e0206 */
[----:B------:R-:W-:Y:S01]  /*4500*/  IABS R7, R3 ;  /* 0x0000000300077213 */ /* 0x000fe20000000000 */
[--C-:B------:R-:W-:Y:S02]  /*4510*/  @!P6 IMAD.IADD R9, R9, 0x1, -R13.reuse ;  /* 0x000000010909e824 */ /* 0x100fe400078e0a0d */
[----:B------:R-:W-:Y:S01]  /*4520*/  @!P1 IMAD.MOV R2, RZ, RZ, -R2 ;  /* 0x000000ffff029224 */ /* 0x000fe200078e0a02 */
[C---:B------:R-:W-:Y:S01]  /*4530*/  ISETP.GT.U32.AND P6, PT, R13.reuse, R6, PT ;  /* 0x000000060d00720c */ /* 0x040fe20003fc4070 */
[----:B------:R-:W-:Y:S01]  /*4540*/  IMAD.MOV.U32 R4, RZ, RZ, R12 ;  /* 0x000000ffff047224 */ /* 0x000fe200078e000c */
[----:B------:R-:W-:Y:S01]  /*4550*/  ISETP.GT.U32.AND P1, PT, R13, R8, PT ;  /* 0x000000080d00720c */ /* 0x000fe20003f24070 */
[----:B------:R-:W-:Y:S01]  /*4560*/  IMAD.HI.U32 R19, R24, R18, RZ ;  /* 0x0000001218137227 */ /* 0x000fe200078e00ff */
[----:B------:R0:W-:Y:S03]  /*4570*/  STL [R1+0xfc], R2 ;  /* 0x0000fc0201007387 */ /* 0x0001e60000100800 */
[----:B------:R-:W-:Y:S01]  /*4580*/  @!P4 IMAD.IADD R5, R5, 0x1, -R13 ;  /* 0x000000010505c824 */ /* 0x000fe200078e0a0d */
[----:B------:R-:W-:Y:S01]  /*4590*/  ISETP.GE.AND P4, PT, R0, RZ, PT ;  /* 0x000000ff0000720c */ /* 0x000fe20003f86270 */
[----:B------:R-:W-:-:S02]  /*45a0*/  @!P2 IMAD.MOV R4, RZ, RZ, -R4 ;  /* 0x000000ffff04a224 */ /* 0x000fc400078e0a04 */
[----:B------:R-:W-:Y:S02]  /*45b0*/  IMAD.MOV R19, RZ, RZ, -R19 ;  /* 0x000000ffff137224 */ /* 0x000fe400078e0a13 */
[----:B------:R-:W-:Y:S01]  /*45c0*/  @!P6 IMAD.IADD R6, R6, 0x1, -R13 ;  /* 0x000000010606e824 */ /* 0x000fe200078e0a0d */
[----:B------:R-:W-:Y:S01]  /*45d0*/  ISETP.GT.U32.AND P6, PT, R13, R5, PT ;  /* 0x000000050d00720c */ /* 0x000fe20003fc4070 */
[----:B0-----:R-:W-:Y:S01]  /*45e0*/  IMAD.MOV.U32 R2, RZ, RZ, R14 ;  /* 0x000000ffff027224 */ /* 0x001fe200078e000e */
[----:B------:R0:W-:Y:S01]  /*45f0*/  STL [R1+0x108], R4 ;  /* 0x0001080401007387 */ /* 0x0001e20000100800 */
[----:B------:R-:W-:-:S04]  /*4600*/  IMAD.HI.U32 R17, R24, R7, RZ ;  /* 0x0000000718117227 */ /* 0x000fc800078e00ff */
[----:B------:R-:W-:Y:S01]  /*4610*/  @!P0 IMAD.MOV R2, RZ, RZ, -R2 ;  /* 0x000000ffff028224 */ /* 0x000fe200078e0a02 */
[C---:B------:R-:W-:Y:S01]  /*4620*/  ISETP.GT.U32.AND P0, PT, R13.reuse, R6, PT ;  /* 0x000000060d00720c */ /* 0x040fe20003f04070 */
[----:B------:R-:W-:Y:S01]  /*4630*/  @!P1 IMAD.IADD R8, R8, 0x1, -R13 ;  /* 0x0000000108089824 */ /* 0x000fe200078e0a0d */
[----:B------:R-:W-:Y:S01]  /*4640*/  ISETP.GE.AND P1, PT, R16, RZ, PT ;  /* 0x000000ff1000720c */ /* 0x000fe20003f26270 */
[C---:B------:R-:W-:Y:S01]  /*4650*/  IMAD R0, R13.reuse, R19, R18 ;  /* 0x000000130d007224 */ /* 0x040fe200078e0212 */
[----:B------:R1:W-:Y:S01]  /*4660*/  STL [R1+0x110], R2 ;  /* 0x0001100201007387 */ /* 0x0003e20000100800 */
[----:B------:R-:W-:Y:S01]  /*4670*/  IMAD.MOV R17, RZ, RZ, -R17 ;  /* 0x000000ffff117224 */ /* 0x000fe200078e0a11 */
[----:B------:R-:W-:Y:S01]  /*4680*/  IABS R16, R11 ;  /* 0x0000000b00107213 */ /* 0x000fe20000000000 */
[----:B0-----:R-:W-:Y:S01]  /*4690*/  IMAD.MOV.U32 R4, RZ, RZ, R9 ;  /* 0x000000ffff047224 */ /* 0x001fe200078e0009 */
[C---:B------:R-:W-:Y:S01]  /*46a0*/  ISETP.GT.U32.AND P2, PT, R13.reuse, R0, PT ;  /* 0x000000000d00720c */ /* 0x040fe20003f44070 */
[----:B------:R-:W-:Y:S01]  /*46b0*/  IMAD R7, R13, R17, R7 ;  /* 0x000000110d077224 */ /* 0x000fe200078e0207 */
[----:B------:R-:W-:Y:S01]  /*46c0*/  LOP3.LUT R9, R15, 0xb4, RZ, 0xfc, !PT ;  /* 0x000000b40f097812 */ /* 0x000fe200078efcff */
[----:B------:R-:W-:Y:S01]  /*46d0*/  @!P5 IMAD.MOV R4, RZ, RZ, -R4 ;  /* 0x000000ffff04d224 */ /* 0x000fe200078e0a04 */
[----:B------:R-:W-:Y:S01]  /*46e0*/  ISETP.GE.AND P5, PT, R10, RZ, PT ;  /* 0x000000ff0a00720c */ /* 0x000fe20003fa6270 */
[----:B------:R-:W-:Y:S01]  /*46f0*/  @!P6 IMAD.IADD R5, R5, 0x1, -R13 ;  /* 0x000000010505e824 */ /* 0x000fe200078e0a0d */
[----:B------:R-:W-:Y:S01]  /*4700*/  ISETP.GT.U32.AND P6, PT, R13, R7, PT ;  /* 0x000000070d00720c */ /* 0x000fe20003fc4070 */
[----:B-1----:R-:W-:Y:S01]  /*4710*/  IMAD.MOV.U32 R2, RZ, RZ, R8 ;  /* 0x000000ffff027224 */ /* 0x002fe200078e0008 */
[----:B------:R-:W-:Y:S01]  /*4720*/  STL [R1+0x128], R4 ;  /* 0x0001280401007387 */ /* 0x000fe20000100800 */
[----:B------:R-:W-:Y:S01]  /*4730*/  IMAD.HI.U32 R8, R24, R16, RZ ;  /* 0x0000001018087227 */ /* 0x000fe200078e00ff */
[----:B------:R-:W-:-:S02]  /*4740*/  IABS R12, R9 ;  /* 0x00000009000c7213 */ /* 0x000fc40000000000 */
[----:B------:R-:W-:Y:S01]  /*4750*/  LOP3.LUT R10, R15, 0xa8, RZ, 0xfc, !PT ;  /* 0x000000a80f0a7812 */ /* 0x000fe200078efcff */
[----:B------:R-:W-:Y:S01]  /*4760*/  @!P3 IMAD.MOV R2, RZ, RZ, -R2 ;  /* 0x000000ffff02b224 */ /* 0x000fe200078e0a02 */
[----:B------:R-:W-:Y:S01]  /*4770*/  ISETP.GE.AND P3, PT, R3, RZ, PT ;  /* 0x000000ff0300720c */ /* 0x000fe20003f66270 */
[----:B------:R-:W-:Y:S01]  /*4780*/  IMAD.MOV R8, RZ, RZ, -R8 ;  /* 0x000000ffff087224 */ /* 0x000fe200078e0a08 */
[----:B------:R-:W-:Y:S01]  /*4790*/  LOP3.LUT R3, R15, 0xb6, RZ, 0xfc, !PT ;  /* 0x000000b60f037812 */ /* 0x000fe200078efcff */
[--C-:B------:R-:W-:Y:S01]  /*47a0*/  @!P0 IMAD.IADD R6, R6, 0x1, -R13.reuse ;  /* 0x0000000106068824 */ /* 0x100fe200078e0a0d */
[----:B------:R0:W-:Y:S01]  /*47b0*/  STL [R1+0x194], R2 ;  /* 0x0001940201007387 */ /* 0x0001e20000100800 */
[--C-:B------:R-:W-:Y:S01]  /*47c0*/  @!P2 IMAD.IADD R0, R0, 0x1, -R13.reuse ;  /* 0x000000010000a824 */ /* 0x100fe200078e0a0d */
[----:B------:R-:W-:Y:S01]  /*47d0*/  ISETP.GE.AND P0, PT, R11, RZ, PT ;  /* 0x000000ff0b00720c */ /* 0x000fe20003f06270 */
[----:B------:R-:W-:Y:S01]  /*47e0*/  IMAD R18, R13, R8, R16 ;  /* 0x000000080d127224 */ /* 0x000fe200078e0210 */
[----:B------:R-:W-:Y:S01]  /*47f0*/  IABS R11, R3 ;  /* 0x00000003000b7213 */ /* 0x000fe20000000000 */
[----:B------:R-:W-:Y:S01]  /*4800*/  @!P6 IMAD.IADD R7, R7, 0x1, -R13 ;  /* 0x000000010707e824 */ /* 0x000fe200078e0a0d */
[----:B------:R-:W-:-:S02]  /*4810*/  ISETP.GT.U32.AND P6, PT, R13, R0, PT ;  /* 0x000000000d00720c */ /* 0x000fc40003fc4070 */
[----:B------:R-:W-:Y:S01]  /*4820*/  LOP3.LUT R8, R15, 0xb2, RZ, 0xfc, !PT ;  /* 0x000000b20f087812 */ /* 0x000fe200078efcff */
[----:B0-----:R-:W-:Y:S01]  /*4830*/  IMAD.MOV.U32 R2, RZ, RZ, R5 ;  /* 0x000000ffff027224 */ /* 0x001fe200078e0005 */
[----:B------:R-:W-:Y:S01]  /*4840*/  ISETP.GE.AND P2, PT, R3, RZ, PT ;  /* 0x000000ff0300720c */ /* 0x000fe20003f46270 */
[----:B------:R-:W-:Y:S01]  /*4850*/  IMAD.HI.U32 R5, R24, R11, RZ ;  /* 0x0000000b18057227 */ /* 0x000fe200078e00ff */
[----:B------:R-:W-:Y:S02]  /*4860*/  IABS R16, R8 ;  /* 0x0000000800107213 */ /* 0x000fe40000000000 */
[----:B------:R-:W-:Y:S01]  /*4870*/  LOP3.LUT R3, R15, 0xb0, RZ, 0xfc, !PT ;  /* 0x000000b00f037812 */ /* 0x000fe200078efcff */
[----:B------:R-:W-:Y:S01]  /*4880*/  @!P1 IMAD.MOV R2, RZ, RZ, -R2 ;  /* 0x000000ffff029224 */ /* 0x000fe200078e0a02 */
[C---:B------:R-:W-:Y:S01]  /*4890*/  ISETP.GT.U32.AND P1, PT, R13.reuse, R7, PT ;  /* 0x000000070d00720c */ /* 0x040fe20003f24070 */
[----:B------:R-:W-:Y:S01]  /*48a0*/  IMAD.MOV R5, RZ, RZ, -R5 ;  /* 0x000000ffff057224 */ /* 0x000fe200078e0a05 */
[----:B------:R-:W-:Y:S01]  /*48b0*/  IABS R14, R3 ;  /* 0x00000003000e7213 */ /* 0x000fe20000000000 */
[----:B------:R-:W-:Y:S01]  /*48c0*/  @!P6 IMAD.IADD R0, R0, 0x1, -R13 ;  /* 0x000000010000e824 */ /* 0x000fe200078e0a0d */
[----:B------:R0:W-:Y:S01]  /*48d0*/  STL [R1+0x190], R2 ;  /* 0x0001900201007387 */ /* 0x0001e20000100800 */
[----:B------:R-:W-:-:S02]  /*48e0*/  IMAD R11, R13, R5, R11 ;  /* 0x000000050d0b7224 */ /* 0x000fc400078e020b */
[----:B------:R-:W-:-:S03]  /*48f0*/  IMAD.HI.U32 R5, R24, R12, RZ ;  /* 0x0000000c18057227 */ /* 0x000fc600078e00ff */
[----:B------:R-:W-:-:S03]  /*4900*/  ISETP.GT.U32.AND P6, PT, R13, R11, PT ;  /* 0x0000000b0d00720c */ /* 0x000fc60003fc4070 */
[----:B------:R-:W-:Y:S01]  /*4910*/  @!P1 IMAD.IADD R7, R7, 0x1, -R13 ;  /* 0x0000000107079824 */ /* 0x000fe200078e0a0d */
[----:B------:R-:W-:Y:S01]  /*4920*/  ISETP.GE.AND P1, PT, R9, RZ, PT ;  /* 0x000000ff0900720c */ /* 0x000fe20003f26270 */
[----:B0-----:R-:W-:Y:S02]  /*4930*/  IMAD.MOV.U32 R2, RZ, RZ, R6 ;  /* 0x000000ffff027224 */ /* 0x001fe400078e0006 */
[----:B------:R-:W-:-:S04]  /*4940*/  IMAD.HI.U32 R6, R24, R16, RZ ;  /* 0x0000001018067227 */ /* 0x000fc800078e00ff */
[----:B------:R-:W-:Y:S01]  /*4950*/  @!P4 IMAD.MOV R2, RZ, RZ, -R2 ;  /* 0x000000ffff02c224 */ /* 0x000fe200078e0a02 */
[C---:B------:R-:W-:Y:S01]  /*4960*/  ISETP.GT.U32.AND P4, PT, R13.reuse, R18, PT ;  /* 0x000000120d00720c */ /* 0x040fe20003f84070 */
[----:B------:R-:W-:Y:S02]  /*4970*/  IMAD.MOV R9, RZ, RZ, -R5 ;  /* 0x000000ffff097224 */ /* 0x000fe400078e0a05 */
[----:B------:R-:W-:Y:S01]  /*4980*/  IMAD.MOV R6, RZ, RZ, -R6 ;  /* 0x000000ffff067224 */ /* 0x000fe200078e0a06 */
[----:B------:R0:W-:Y:S01]  /*4990*/  STL [R1+0x18c], R2 ;  /* 0x00018c0201007387 */ /* 0x0001e20000100800 */
[----:B------:R-:W-:Y:S01]  /*49a0*/  IMAD R12, R13, R9, R12 ;  /* 0x000000090d0c7224 */ /* 0x000fe200078e020c */
[----:B------:R-:W-:Y:S01]  /*49b0*/  LOP3.LUT R9, R15, 0xae, RZ, 0xfc, !PT ;  /* 0x000000ae0f097812 */ /* 0x000fe200078efcff */
[----:B------:R-:W-:Y:S02]  /*49c0*/  @!P6 IMAD.IADD R11, R11, 0x1, -R13 ;  /* 0x000000010b0be824 */ /* 0x000fe400078e0a0d */
[C---:B------:R-:W-:Y:S01]  /*49d0*/  IMAD R16, R13.reuse, R6, R16 ;  /* 0x000000060d107224 */ /* 0x040fe200078e0210 */
[----:B------:R-:W-:Y:S01]  /*49e0*/  IABS R17, R9 ;  /* 0x0000000900117213 */ /* 0x000fe20000000000 */
[----:B------:R-:W-:Y:S01]  /*49f0*/  IMAD.HI.U32 R5, R24, R14, RZ ;  /* 0x0000000e18057227 */ /* 0x000fe200078e00ff */
[----:B------:R-:W-:-:S02]  /*4a00*/  ISETP.GT.U32.AND P6, PT, R13, R11, PT ;  /* 0x0000000b0d00720c */ /* 0x000fc40003fc4070 */
[C---:B------:R-:W-:Y:S01]  /*4a10*/  LOP3.LUT R6, R15.reuse, 0xac, RZ, 0xfc, !PT ;  /* 0x000000ac0f067812 */ /* 0x040fe200078efcff */
[----:B------:R-:W-:Y:S01]  /*4a20*/  @!P4 IMAD.IADD R18, R18, 0x1, -R13 ;  /* 0x000000011212c824 */ /* 0x000fe200078e0a0d */
[----:B------:R-:W-:Y:S01]  /*4a30*/  ISETP.GE.AND P4, PT, R8, RZ, PT ;  /* 0x000000ff0800720c */ /* 0x000fe20003f86270 */
[----:B0-----:R-:W-:Y:S01]  /*4a40*/  IMAD.MOV.U32 R2, RZ, RZ, R0 ;  /* 0x000000ffff027224 */ /* 0x001fe200078e0000 */
[----:B------:R-:W-:Y:S01]  /*4a50*/  LOP3.LUT R0, R15, 0xaa, RZ, 0xfc, !PT ;  /* 0x000000aa0f007812 */ /* 0x000fe200078efcff */
[----:B------:R-:W-:Y:S02]  /*4a60*/  IMAD.MOV R5, RZ, RZ, -R5 ;  /* 0x000000ffff057224 */ /* 0x000fe400078e0a05 */
[----:B------:R-:W-:Y:S01]  /*4a70*/  @!P5 IMAD.MOV R2, RZ, RZ, -R2 ;  /* 0x000000ffff02d224 */ /* 0x000fe200078e0a02 */
[C---:B------:R-:W-:Y:S01]  /*4a80*/  ISETP.GT.U32.AND P5, PT, R13.reuse, R18, PT ;  /* 0x000000120d00720c */ /* 0x040fe20003fa4070 */
[----:B------:R-:W-:Y:S01]  /*4a90*/  IMAD R14, R13, R5, R14 ;  /* 0x000000050d0e7224 */ /* 0x000fe200078e020e */
[----:B------:R-:W-:Y:S01]  /*4aa0*/  IABS R5, R10 ;  /* 0x0000000a00057213 */ /* 0x000fe20000000000 */
[----:B------:R-:W-:Y:S01]  /*4ab0*/  @!P6 IMAD.IADD R11, R11, 0x1, -R13 ;  /* 0x000000010b0be824 */ /* 0x000fe200078e0a0d */
[----:B------:R0:W-:Y:S01]  /*4ac0*/  STL [R1+0x188], R2 ;  /* 0x0001880201007387 */ /* 0x0001e20000100800 */
[----:B------:R-:W-:Y:S01]  /*4ad0*/  IMAD.HI.U32 R19, R24, R17, RZ ;  /* 0x0000001118137227 */ /* 0x000fe200078e00ff */
[----:B------:R-:W-:-:S02]  /*4ae0*/  ISETP.GT.U32.AND P6, PT, R13, R14, PT ;  /* 0x0000000e0d00720c */ /* 0x000fc40003fc4070 */
[----:B------:R-:W-:Y:S01]  /*4af0*/  IABS R8, R0 ;  /* 0x0000000000087213 */ /* 0x000fe20000000000 */
[----:B------:R-:W-:-:S04]  /*4b00*/  IMAD.MOV R19, RZ, RZ, -R19 ;  /* 0x000000ffff137224 */ /* 0x000fc800078e0a13 */
[----:B------:R-:W-:Y:S01]  /*4b10*/  @!P5 IMAD.IADD R18, R18, 0x1, -R13 ;  /* 0x000000011212d824 */ /* 0x000fe200078e0a0d */
[C---:B------:R-:W-:Y:S01]  /*4b20*/  ISETP.GT.U32.AND P5, PT, R13.reuse, R16, PT ;  /* 0x000000100d00720c */ /* 0x040fe20003fa4070 */
[----:B0-----:R-:W-:Y:S01]  /*4b30*/  IMAD.MOV.U32 R2, RZ, RZ, R7 ;  /* 0x000000ffff027224 */ /* 0x001fe200078e0007 */
[----:B------:R-:W-:Y:S01]  /*4b40*/  IABS R7, R6 ;  /* 0x0000000600077213 */ /* 0x000fe20000000000 */
[----:B------:R-:W-:Y:S02]  /*4b50*/  IMAD.MOV.U32 R4, RZ, RZ, R18 ;  /* 0x000000ffff047224 */ /* 0x000fe400078e0012 */
[----:B------:R-:W-:Y:S01]  /*4b60*/  @!P3 IMAD.MOV R2, RZ, RZ, -R2 ;  /* 0x000000ffff02b224 */ /* 0x000fe200078e0a02 */
[C---:B------:R-:W-:Y:S01]  /*4b70*/  ISETP.GT.U32.AND P3, PT, R13.reuse, R12, PT ;  /* 0x0000000c0d00720c */ /* 0x040fe20003f64070 */
[----:B------:R-:W-:Y:S02]  /*4b80*/  @!P6 IMAD.IADD R14, R14, 0x1, -R13 ;  /* 0x000000010e0ee824 */ /* 0x000fe400078e0a0d */
[----:B------:R-:W-:Y:S01]  /*4b90*/  @!P0 IMAD.MOV R4, RZ, RZ, -R4 ;  /* 0x000000ffff048224 */ /* 0x000fe200078e0a04 */
[----:B------:R0:W-:Y:S01]  /*4ba0*/  STL [R1+0x184], R2 ;  /* 0x0001840201007387 */ /* 0x0001e20000100800 */
[----:B------:R-:W-:Y:S01]  /*4bb0*/  IMAD.HI.U32 R18, R24, R8, RZ ;  /* 0x0000000818127227 */ /* 0x000fe200078e00ff */
[----:B------:R-:W-:-:S02]  /*4bc0*/  ISETP.GT.U32.AND P0, PT, R13, R14, PT ;  /* 0x0000000e0d00720c */ /* 0x000fc40003f04070 */
[----:B------:R-:W-:Y:S01]  /*4bd0*/  STL [R1+0x180], R4 ;  /* 0x0001800401007387 */ /* 0x000fe20000100800 */
[--C-:B------:R-:W-:Y:S02]  /*4be0*/  @!P5 IMAD.IADD R16, R16, 0x1, -R13.reuse ;  /* 0x000000011010d824 */ /* 0x100fe400078e0a0d */
[----:B------:R-:W-:Y:S02]  /*4bf0*/  IMAD.MOV R18, RZ, RZ, -R18 ;  /* 0x000000ffff127224 */ /* 0x000fe400078e0a12 */
[----:B------:R-:W-:Y:S01]  /*4c00*/  @!P3 IMAD.IADD R12, R12, 0x1, -R13 ;  /* 0x000000010c0cb824 */ /* 0x000fe200078e0a0d */
[----:B------:R-:W-:Y:S01]  /*4c10*/  ISETP.GE.AND P3, PT, R3, RZ, PT ;  /* 0x000000ff0300720c */ /* 0x000fe20003f66270 */
[----:B0-----:R-:W-:Y:S01]  /*4c20*/  IMAD.MOV.U32 R2, RZ, RZ, R11 ;  /* 0x000000ffff027224 */ /* 0x001fe200078e000b */
[C---:B------:R-:W-:Y:S01]  /*4c30*/  ISETP.GT.U32.AND P6, PT, R13.reuse, R16, PT ;  /* 0x000000100d00720c */ /* 0x040fe20003fc4070 */
[----:B------:R-:W-:Y:S01]  /*4c40*/  IMAD.HI.U32 R3, R24, R7, RZ ;  /* 0x0000000718037227 */ /* 0x000fe200078e00ff */
[----:B------:R-:W-:-:S03]  /*4c50*/  ISETP.GT.U32.AND P5, PT, R13, R12, PT ;  /* 0x0000000c0d00720c */ /* 0x000fc60003fa4070 */
[----:B------:R-:W-:Y:S01]  /*4c60*/  @!P2 IMAD.MOV R2, RZ, RZ, -R2 ;  /* 0x000000ffff02a224 */ /* 0x000fe200078e0a02 */
[----:B------:R-:W-:Y:S01]  /*4c70*/  ISETP.GE.AND P2, PT, R9, RZ, PT ;  /* 0x000000ff0900720c */ /* 0x000fe20003f46270 */
[----:B------:R-:W-:Y:S01]  /*4c80*/  IMAD R9, R13, R19, R17 ;  /* 0x000000130d097224 */ /* 0x000fe200078e0211 */
[----:B------:R-:W-:Y:S01]  /*4c90*/  LOP3.LUT R19, R15, 0x9a, RZ, 0xfc, !PT ;  /* 0x0000009a0f137812 */ /* 0x000fe200078efcff */
[----:B------:R-:W-:Y:S01]  /*4ca0*/  IMAD.MOV R3, RZ, RZ, -R3 ;  /* 0x000000ffff037224 */ /* 0x000fe200078e0a03 */
[----:B------:R0:W-:Y:S01]  /*4cb0*/  STL [R1+0x17c], R2 ;  /* 0x00017c0201007387 */ /* 0x0001e20000100800 */
[----:B------:R-:W-:-:S04]  /*4cc0*/  IMAD.HI.U32 R17, R24, R5, RZ ;  /* 0x0000000518117227 */ /* 0x000fc800078e00ff */
[----:B------:R-:W-:Y:S01]  /*4cd0*/  @!P5 IMAD.IADD R12, R12, 0x1, -R13 ;  /* 0x000000010c0cd824 */ /* 0x000fe200078e0a0d */
[C---:B------:R-:W-:Y:S01]  /*4ce0*/  ISETP.GT.U32.AND P5, PT, R13.reuse, R9, PT ;  /* 0x000000090d00720c */ /* 0x040fe20003fa4070 */
[----:B------:R-:W-:Y:S01]  /*4cf0*/  IMAD R7, R13, R3, R7 ;  /* 0x000000030d077224 */ /* 0x000fe200078e0207 */
[----:B------:R-:W-:Y:S01]  /*4d00*/  LOP3.LUT R3, R15, 0xa6, RZ, 0xfc, !PT ;  /* 0x000000a60f037812 */ /* 0x000fe200078efcff */
[----:B------:R-:W-:Y:S02]  /*4d10*/  @!P6 IMAD.IADD R16, R16, 0x1, -R13 ;  /* 0x000000011010e824 */ /* 0x000fe400078e0a0d */
[----:B------:R-:W-:Y:S01]  /*4d20*/  IMAD.MOV R17, RZ, RZ, -R17 ;  /* 0x000000ffff117224 */ /* 0x000fe200078e0a11 */
[C---:B------:R-:W-:Y:S01]  /*4d30*/  ISETP.GT.U32.AND P6, PT, R13.reuse, R7, PT ;  /* 0x000000070d00720c */ /* 0x040fe20003fc4070 */
[----:B0-----:R-:W-:Y:S01]  /*4d40*/  IMAD.MOV.U32 R2, RZ, RZ, R12 ;  /* 0x000000ffff027224 */ /* 0x001fe200078e000c */
[----:B------:R-:W-:Y:S01]  /*4d50*/  IABS R11, R3 ;  /* 0x00000003000b7213 */ /* 0x000fe20000000000 */
[----:B------:R-:W-:-:S02]  /*4d60*/  IMAD R5, R13, R17, R5 ;  /* 0x000000110d057224 */ /* 0x000fc400078e0205 */
[----:B------:R-:W-:Y:S02]  /*4d70*/  @!P1 IMAD.MOV R2, RZ, RZ, -R2 ;  /* 0x000000ffff029224 */ /* 0x000fe400078e0a02 */
[--C-:B------:R-:W-:Y:S02]  /*4d80*/  @!P5 IMAD.IADD R9, R9, 0x1, -R13.reuse ;  /* 0x000000010909d824 */ /* 0x100fe400078e0a0d */
[----:B------:R-:W-:Y:S01]  /*4d90*/  IMAD.MOV.U32 R4, RZ, RZ, R16 ;  /* 0x000000ffff047224 */ /* 0x000fe200078e0010 */
[----:B------:R0:W-:Y:S01]  /*4da0*/  STL [R1+0x150], R2 ;  /* 0x0001500201007387 */ /* 0x0001e20000100800 */
[--C-:B------:R-:W-:Y:S01]  /*4db0*/  @!P0 IMAD.IADD R14, R14, 0x1, -R13.reuse ;  /* 0x000000010e0e8824 */ /* 0x100fe200078e0a0d */
[C---:B------:R-:W-:Y:S01]  /*4dc0*/  ISETP.GT.U32.AND P1, PT, R13.reuse, R9, PT ;  /* 0x000000090d00720c */ /* 0x040fe20003f24070 */
[----:B------:R-:W-:Y:S01]  /*4dd0*/  @!P4 IMAD.MOV R4, RZ, RZ, -R4 ;  /* 0x000000ffff04c224 */ /* 0x000fe200078e0a04 */
[----:B------:R-:W-:Y:S01]  /*4de0*/  ISETP.GT.U32.AND P4, PT, R13, R5, PT ;  /* 0x000000050d00720c */ /* 0x000fe20003f84070 */
[--C-:B------:R-:W-:Y:S01]  /*4df0*/  @!P6 IMAD.IADD R7, R7, 0x1, -R13.reuse ;  /* 0x000000010707e824 */ /* 0x100fe200078e0a0d */
[----:B------:R-:W-:Y:S01]  /*4e00*/  ISETP.GE.AND P0, PT, R6, RZ, PT ;  /* 0x000000ff0600720c */ /* 0x000fe20003f06270 */
[----:B------:R-:W-:Y:S01]  /*4e10*/  IMAD R6, R13, R18, R8 ;  /* 0x000000120d067224 */ /* 0x000fe200078e0208 */
[----:B------:R-:W-:Y:S01]  /*4e20*/  LOP3.LUT R8, R15, 0xa4, RZ, 0xfc, !PT ;  /* 0x000000a40f087812 */ /* 0x000fe200078efcff */
[----:B------:R-:W-:Y:S01]  /*4e30*/  IMAD.HI.U32 R17, R24, R11, RZ ;  /* 0x0000000b18117227 */ /* 0x000fe200078e00ff */
[C---:B------:R-:W-:Y:S01]  /*4e40*/  ISETP.GT.U32.AND P6, PT, R13.reuse, R7, PT ;  /* 0x000000070d00720c */ /* 0x040fe20003fc4070 */
[----:B------:R-:W-:Y:S01]  /*4e50*/  STL [R1+0x15c], R4 ;  /* 0x00015c0401007387 */ /* 0x000fe20000100800 */
[----:B------:R-:W-:Y:S01]  /*4e60*/  ISETP.GT.U32.AND P5, PT, R13, R6, PT ;  /* 0x000000060d00720c */ /* 0x000fe20003fa4070 */
[----:B0-----:R-:W-:Y:S01]  /*4e70*/  IMAD.MOV.U32 R2, RZ, RZ, R14 ;  /* 0x000000ffff027224 */ /* 0x001fe200078e000e */
[----:B------:R-:W-:Y:S01]  /*4e80*/  IABS R12, R8 ;  /* 0x00000008000c7213 */ /* 0x000fe20000000000 */
[----:B------:R-:W-:Y:S01]  /*4e90*/  @!P1 IMAD.IADD R9, R9, 0x1, -R13 ;  /* 0x0000000109099824 */ /* 0x000fe200078e0a0d */
[----:B------:R-:W-:Y:S01]  /*4ea0*/  ISETP.GE.AND P1, PT, R10, RZ, PT ;  /* 0x000000ff0a00720c */ /* 0x000fe20003f26270 */
[----:B------:R-:W-:Y:S01]  /*4eb0*/  @!P3 IMAD.MOV R2, RZ, RZ, -R2 ;  /* 0x000000ffff02b224 */ /* 0x000fe200078e0a02 */
[----:B------:R-:W-:Y:S01]  /*4ec0*/  ISETP.GE.AND P3, PT, R0, RZ, PT ;  /* 0x000000ff0000720c */ /* 0x000fe20003f66270 */
[----:B------:R-:W-:Y:S01]  /*4ed0*/  IMAD.MOV R16, RZ, RZ, -R17 ;  /* 0x000000ffff107224 */ /* 0x000fe200078e0a11 */
[----:B------:R-:W-:Y:S01]  /*4ee0*/  LOP3.LUT R14, R15, 0x98, RZ, 0xfc, !PT ;  /* 0x000000980f0e7812 */ /* 0x000fe200078efcff */
[----:B------:R-:W-:Y:S01]  /*4ef0*/  @!P4 IMAD.IADD R5, R5, 0x1, -R13 ;  /* 0x000000010505c824 */ /* 0x000fe200078e0a0d */
[----:B------:R0:W-:Y:S01]  /*4f00*/  STL [R1+0x160], R2 ;  /* 0x0001600201007387 */ /* 0x0001e20000100800 */
[----:B------:R-:W-:Y:S01]  /*4f10*/  IMAD R0, R13, R16, R11 ;  /* 0x000000100d007224 */ /* 0x000fe200078e020b */
[----:B------:R-:W-:Y:S01]  /*4f20*/  ISETP.GE.AND P4, PT, R3, RZ, PT ;  /* 0x000000ff0300720c */ /* 0x000fe20003f86270 */
[----:B------:R-:W-:Y:S01]  /*4f30*/  IMAD.HI.U32 R10, R24, R12, RZ ;  /* 0x0000000c180a7227 */ /* 0x000fe200078e00ff */
[----:B------:R-:W-:-:S02]  /*4f40*/  LOP3.LUT R11, R15, 0xa2, RZ, 0xfc, !PT ;  /* 0x000000a20f0b7812 */ /* 0x000fc400078efcff */
[----:B------:R-:W-:Y:S01]  /*4f50*/  IABS R17, R14 ;  /* 0x0000000e00117213 */ /* 0x000fe20000000000 */
[----:B------:R-:W-:Y:S01]  /*4f60*/  @!P6 IMAD.IADD R7, R7, 0x1, -R13 ;  /* 0x000000010707e824 */ /* 0x000fe200078e0a0d */
[----:B------:R-:W-:Y:S01]  /*4f70*/  ISETP.GT.U32.AND P6, PT, R13, R0, PT ;  /* 0x000000000d00720c */ /* 0x000fe20003fc4070 */
[----:B------:R-:W-:Y:S01]  /*4f80*/  IMAD.MOV R10, RZ, RZ, -R10 ;  /* 0x000000ffff0a7224 */ /* 0x000fe200078e0a0a */
[----:B------:R-:W-:Y:S01]  /*4f90*/  IABS R18, R11 ;  /* 0x0000000b00127213 */ /* 0x000fe20000000000 */
[----:B0-----:R-:W-:Y:S01]  /*4fa0*/  IMAD.MOV.U32 R2, RZ, RZ, R9 ;  /* 0x000000ffff027224 */ /* 0x001fe200078e0009 */
[----:B------:R-:W-:Y:S01]  /*4fb0*/  LOP3.LUT R9, R15, 0x9e, RZ, 0xfc, !PT ;  /* 0x0000009e0f097812 */ /* 0x000fe200078efcff */
[----:B------:R-:W-:Y:S02]  /*4fc0*/  @!P5 IMAD.IADD R6, R6, 0x1, -R13 ;  /* 0x000000010606d824 */ /* 0x000fe400078e0a0d */
[----:B------:R-:W-:Y:S01]  /*4fd0*/  @!P2 IMAD.MOV R2, RZ, RZ, -R2 ;  /* 0x000000ffff02a224 */ /* 0x000fe200078e0a02 */
[C---:B------:R-:W-:Y:S01]  /*4fe0*/  ISETP.GT.U32.AND P2, PT, R13.reuse, R5, PT ;  /* 0x000000050d00720c */ /* 0x040fe20003f44070 */
[C---:B------:R-:W-:Y:S01]  /*4ff0*/  IMAD R3, R13.reuse, R10, R12 ;  /* 0x0000000a0d037224 */ /* 0x040fe200078e020c */
[----:B------:R-:W-:-:S02]  /*5000*/  ISETP.GT.U32.AND P5, PT, R13, R6, PT ;  /* 0x000000060d00720c */ /* 0x000fc40003fa4070 */
[----:B------:R0:W-:Y:S01]  /*5010*/  STL [R1+0x164], R2 ;  /* 0x0001640201007387 */ /* 0x0001e20000100800 */
[----:B------:R-:W-:Y:S01]  /*5020*/  @!P6 IMAD.IADD R0, R0, 0x1, -R13 ;  /* 0x000000010000e824 */ /* 0x000fe200078e0a0d */
[----:B------:R-:W-:-:S04]  /*5030*/  LOP3.LUT R10, R15, 0xa0, RZ, 0xfc, !PT ;  /* 0x000000a00f0a7812 */ /* 0x000fc800078efcff */
[----:B------:R-:W-:-:S03]  /*5040*/  ISETP.GT.U32.AND P6, PT, R13, R0, PT ;  /* 0x000000000d00720c */ /* 0x000fc60003fc4070 */
[----:B------:R-:W-:Y:S01]  /*5050*/  @!P2 IMAD.IADD R5, R5, 0x1, -R13 ;  /* 0x000000010505a824 */ /* 0x000fe200078e0a0d */
[----:B------:R-:W-:Y:S01]  /*5060*/  ISETP.GT.U32.AND P2, PT, R13, R3, PT ;  /* 0x000000030d00720c */ /* 0x000fe20003f44070 */
[----:B0-----:R-:W-:Y:S02]  /*5070*/  IMAD.MOV.U32 R2, RZ, RZ, R7 ;  /* 0x000000ffff027224 */ /* 0x001fe400078e0007 */
[--C-:B------:R-:W-:Y:S01]  /*5080*/  @!P5 IMAD.IADD R6, R6, 0x1, -R13.reuse ;  /* 0x000000010606d824 */ /* 0x100fe200078e0a0d */
[----:B------:R-:W-:Y:S01]  /*5090*/  ISETP.GE.AND P5, PT, R8, RZ, PT ;  /* 0x000000ff0800720c */ /* 0x000fe20003fa6270 */
[----:B------:R-:W-:Y:S01]  /*50a0*/  @!P0 IMAD.MOV R2, RZ, RZ, -R2 ;  /* 0x000000ffff028224 */ /* 0x000fe200078e0a02 */
[----:B------:R-:W-:Y:S01]  /*50b0*/  LOP3.LUT R8, R15, 0x9c, RZ, 0xfc, !PT ;  /* 0x0000009c0f087812 */ /* 0x000fe200078efcff */
[----:B------:R-:W-:Y:S01]  /*50c0*/  IMAD.MOV.U32 R4, RZ, RZ, R6 ;  /* 0x000000ffff047224 */ /* 0x000fe200078e0006 */
[----:B------:R-:W-:Y:S01]  /*50d0*/  ISETP.GE.AND P0, PT, R11, RZ, PT ;  /* 0x000000ff0b00720c */ /* 0x000fe20003f06270 */
[----:B------:R-:W-:Y:S01]  /*50e0*/  IMAD.HI.U32 R7, R24, R18, RZ ;  /* 0x0000001218077227 */ /* 0x000fe200078e00ff */
[----:B------:R0:W-:Y:S03]  /*50f0*/  STL [R1+0x168], R2 ;  /* 0x0001680201007387 */ /* 0x0001e60000100800 */
[----:B------:R-:W-:-:S02]  /*5100*/  @!P2 IMAD.IADD R3, R3, 0x1, -R13 ;  /* 0x000000010303a824 */ /* 0x000fc400078e0a0d */
[----:B------:R-:W-:Y:S01]  /*5110*/  @!P3 IMAD.MOV R4, RZ, RZ, -R4 ;  /* 0x000000ffff04b224 */ /* 0x000fe200078e0a04 */
[----:B------:R-:W-:Y:S01]  /*5120*/  ISETP.GE.AND P3, PT, R10, RZ, PT ;  /* 0x000000ff0a00720c */ /* 0x000fe20003f66270 */
[----:B------:R-:W-:Y:S01]  /*5130*/  @!P6 IMAD.IADD R0, R0, 0x1, -R13 ;  /* 0x000000010000e824 */ /* 0x000fe200078e0a0d */
[C---:B------:R-:W-:Y:S01]  /*5140*/  ISETP.GT.U32.AND P2, PT, R13.reuse, R3, PT ;  /* 0x000000030d00720c */ /* 0x040fe20003f44070 */
[----:B------:R-:W-:Y:S01]  /*5150*/  IMAD.MOV R7, RZ, RZ, -R7 ;  /* 0x000000ffff077224 */ /* 0x000fe200078e0a07 */
[----:B------:R-:W-:Y:S01]  /*5160*/  IABS R10, R10 ;  /* 0x0000000a000a7213 */ /* 0x000fe20000000000 */
[----:B0-----:R-:W-:Y:S01]  /*5170*/  IMAD.MOV.U32 R2, RZ, RZ, R5 ;  /* 0x000000ffff027224 */ /* 0x001fe200078e0005 */
[----:B------:R-:W-:Y:S01]  /*5180*/  STL [R1+0x16c], R4 ;  /* 0x00016c0401007387 */ /* 0x000fe20000100800 */
[----:B------:R-:W-:Y:S01]  /*5190*/  IMAD R18, R13, R7, R18 ;  /* 0x000000070d127224 */ /* 0x000fe200078e0212 */
[----:B------:R-:W-:Y:S01]  /*51a0*/  ISETP.GE.AND P6, PT, R8, RZ, PT ;  /* 0x000000ff0800720c */ /* 0x000fe20003fc6270 */
[----:B------:R-:W-:Y:S01]  /*51b0*/  @!P1 IMAD.MOV R2, RZ, RZ, -R2 ;  /* 0x000000ffff029224 */ /* 0x000fe200078e0a02 */
[----:B------:R-:W-:Y:S01]  /*51c0*/  ISETP.GE.AND P1, PT, R9, RZ, PT ;  /* 0x000000ff0900720c */ /* 0x000fe20003f26270 */
[----:B------:R-:W-:Y:S01]  /*51d0*/  IMAD.HI.U32 R6, R24, R10, RZ ;  /* 0x0000000a18067227 */ /* 0x000fe200078e00ff */
[----:B------:R-:W-:-:S02]  /*51e0*/  IABS R9, R9 ;  /* 0x0000000900097213 */ /* 0x000fc40000000000 */
[----:B------:R0:W-:Y:S01]  /*51f0*/  STL [R1+0x178], R2 ;  /* 0x0001780201007387 */ /* 0x0001e20000100800 */
[----:B------:R-:W-:Y:S01]  /*5200*/  IMAD.MOV R6, RZ, RZ, -R6 ;  /* 0x000000ffff067224 */ /* 0x000fe200078e0a06 */
[----:B------:R-:W-:Y:S01]  /*5210*/  IABS R8, R8 ;  /* 0x0000000800087213 */ /* 0x000fe20000000000 */
[----:B------:R-:W-:-:S04]  /*5220*/  IMAD.HI.U32 R5, R24, R9, RZ ;  /* 0x0000000918057227 */ /* 0x000fc800078e00ff */
[----:B------:R-:W-:Y:S02]  /*5230*/  IMAD.MOV R5, RZ, RZ, -R5 ;  /* 0x000000ffff057224 */ /* 0x000fe400078e0a05 */
[----:B------:R-:W-:Y:S02]  /*5240*/  @!P2 IMAD.IADD R3, R3, 0x1, -R13 ;  /* 0x000000010303a824 */ /* 0x000fe400078e0a0d */
[----:B0-----:R-:W-:Y:S02]  /*5250*/  IMAD.MOV.U32 R2, RZ, RZ, R0 ;  /* 0x000000ffff027224 */ /* 0x001fe400078e0000 */
[----:B------:R-:W-:Y:S01]  /*5260*/  IMAD R10, R13, R6, R10 ;  /* 0x000000060d0a7224 */ /* 0x000fe200078e020a */
[----:B------:R-:W-:Y:S01]  /*5270*/  LOP3.LUT R6, R15, 0x94, RZ, 0xfc, !PT ;  /* 0x000000940f067812 */ /* 0x000fe200078efcff */
[----:B------:R-:W-:Y:S01]  /*5280*/  @!P4 IMAD.MOV R2, RZ, RZ, -R2 ;  /* 0x000000ffff02c224 */ /* 0x000fe200078e0a02 */
[C---:B------:R-:W-:Y:S01]  /*5290*/  ISETP.GT.U32.AND P4, PT, R13.reuse, R18, PT ;  /* 0x000000120d00720c */ /* 0x040fe20003f84070 */
[C---:B------:R-:W-:Y:S01]  /*52a0*/  IMAD R9, R13.reuse, R5, R9 ;  /* 0x000000050d097224 */ /* 0x040fe200078e0209 */
[----:B------:R-:W-:Y:S01]  /*52b0*/  ISETP.GT.U32.AND P2, PT, R13, R10, PT ;  /* 0x0000000a0d00720c */ /* 0x000fe20003f44070 */
[----:B------:R-:W-:Y:S01]  /*52c0*/  IMAD.HI.U32 R0, R24, R8, RZ ;  /* 0x0000000818007227 */ /* 0x000fe200078e00ff */
[----:B------:R0:W-:Y:S01]  /*52d0*/  STL [R1+0x170], R2 ;  /* 0x0001700201007387 */ /* 0x0001e20000100800 */
[----:B------:R-:W-:-:S02]  /*52e0*/  IABS R16, R6 ;  /* 0x0000000600107213 */ /* 0x000fc40000000000 */
[----:B------:R-:W-:Y:S02]  /*52f0*/  IMAD.MOV R0, RZ, RZ, -R0 ;  /* 0x000000ffff007224 */ /* 0x000fe400078e0a00 */
[----:B------:R-:W-:-:S04]  /*5300*/  IMAD.HI.U32 R5, R24, R17, RZ ;  /* 0x0000001118057227 */ /* 0x000fc800078e00ff */
[----:B------:R-:W-:Y:S02]  /*5310*/  @!P4 IMAD.IADD R18, R18, 0x1, -R13 ;  /* 0x000000011212c824 */ /* 0x000fe400078e0a0d */
[----:B0-----:R-:W-:Y:S01]  /*5320*/  IMAD.MOV.U32 R2, RZ, RZ, R3 ;  /* 0x000000ffff027224 */ /* 0x001fe200078e0003 */
[----:B------:R-:W-:Y:S01]  /*5330*/  IABS R3, R19 ;  /* 0x0000001300037213 */ /* 0x000fe20000000000 */
[----:B------:R-:W-:Y:S01]  /*5340*/  @!P2 IMAD.IADD R10, R10, 0x1, -R13 ;  /* 0x000000010a0aa824 */ /* 0x000fe200078e0a0d */
[C---:B------:R-:W-:Y:S01]  /*5350*/  ISETP.GT.U32.AND P4, PT, R13.reuse, R18, PT ;  /* 0x000000120d00720c */ /* 0x040fe20003f84070 */
[----:B------:R-:W-:Y:S01]  /*5360*/  @!P5 IMAD.MOV R2, RZ, RZ, -R2 ;  /* 0x000000ffff02d224 */ /* 0x000fe200078e0a02 */
[C---:B------:R-:W-:Y:S01]  /*5370*/  ISETP.GT.U32.AND P5, PT, R13.reuse, R9, PT ;  /* 0x000000090d00720c */ /* 0x040fe20003fa4070 */
[C---:B------:R-:W-:Y:S01]  /*5380*/  IMAD R8, R13.reuse, R0, R8 ;  /* 0x000000000d087224 */ /* 0x040fe200078e0208 */
[----:B------:R-:W-:Y:S01]  /*5390*/  ISETP.GT.U32.AND P2, PT, R13, R10, PT ;  /* 0x0000000a0d00720c */ /* 0x000fe20003f44070 */
[----:B------:R-:W-:Y:S01]  /*53a0*/  IMAD.HI.U32 R11, R24, R3, RZ ;  /* 0x00000003180b7227 */ /* 0x000fe200078e00ff */
[----:B------:R0:W-:Y:S01]  /*53b0*/  STL [R1+0x174], R2 ;  /* 0x0001740201007387 */ /* 0x0001e20000100800 */
[----:B------:R-:W-:-:S02]  /*53c0*/  LOP3.LUT R0, R15, 0x96, RZ, 0xfc, !PT ;  /* 0x000000960f007812 */ /* 0x000fc400078efcff */
[----:B------:R-:W-:Y:S02]  /*53d0*/  IMAD.MOV R11, RZ, RZ, -R11 ;  /* 0x000000ffff0b7224 */ /* 0x000fe400078e0a0b */
[----:B------:R-:W-:Y:S01]  /*53e0*/  IMAD.MOV R5, RZ, RZ, -R5 ;  /* 0x000000ffff057224 */ /* 0x000fe200078e0a05 */
[----:B------:R-:W-:Y:S01]  /*53f0*/  IABS R7, R0 ;  /* 0x0000000000077213 */ /* 0x000fe20000000000 */
[--C-:B------:R-:W-:Y:S01]  /*5400*/  @!P4 IMAD.IADD R18, R18, 0x1, -R13.reuse ;  /* 0x000000011212c824 */ /* 0x100fe200078e0a0d */
[----:B------:R-:W-:Y:S01]  /*5410*/  ISETP.GT.U32.AND P4, PT, R13, R8, PT ;  /* 0x000000080d00720c */ /* 0x000fe20003f84070 */
[----:B------:R-:W-:Y:S02]  /*5420*/  @!P5 IMAD.IADD R9, R9, 0x1, -R13 ;  /* 0x000000010909d824 */ /* 0x000fe400078e0a0d */
[C---:B------:R-:W-:Y:S02]  /*5430*/  IMAD R3, R13.reuse, R11, R3 ;  /* 0x0000000b0d037224 */ /* 0x040fe400078e0203 */
[C---:B------:R-:W-:Y:S01]  /*5440*/  IMAD R17, R13.reuse, R5, R17 ;  /* 0x000000050d117224 */ /* 0x040fe200078e0211 */
[C---:B------:R-:W-:Y:S01]  /*5450*/  ISETP.GT.U32.AND P5, PT, R13.reuse, R9, PT ;  /* 0x000000090d00720c */ /* 0x040fe20003fa4070 */
[----:B------:R-:W-:Y:S01]  /*5460*/  @!P2 IMAD.IADD R10, R10, 0x1, -R13 ;  /* 0x000000010a0aa824 */ /* 0x000fe200078e0a0d */
[----:B------:R-:W-:Y:S01]  /*5470*/  ISETP.GT.U32.AND P2, PT, R13, R3, PT ;  /* 0x000000030d00720c */ /* 0x000fe20003f44070 */
[----:B0-----:R-:W-:Y:S01]  /*5480*/  IMAD.MOV.U32 R2, RZ, RZ, R18 ;  /* 0x000000ffff027224 */ /* 0x001fe200078e0012 */
[----:B------:R-:W-:Y:S01]  /*5490*/  LOP3.LUT R5, R15, 0x92, RZ, 0xfc, !PT ;  /* 0x000000920f057812 */ /* 0x000fe200078efcff */
[----:B------:R-:W-:-:S03]  /*54a0*/  IMAD.HI.U32 R12, R24, R7, RZ ;  /* 0x00000007180c7227 */ /* 0x000fc600078e00ff */
[----:B------:R-:W-:Y:S01]  /*54b0*/  IABS R18, R5 ;  /* 0x0000000500127213 */ /* 0x000fe20000000000 */
[--C-:B------:R-:W-:Y:S01]  /*54c0*/  @!P4 IMAD.IADD R8, R8, 0x1, -R13.reuse ;  /* 0x000000010808c824 */ /* 0x100fe200078e0a0d */
[----:B------:R-:W-:Y:S01]  /*54d0*/  ISETP.GE.AND P4, PT, R19, RZ, PT ;  /* 0x000000ff1300720c */ /* 0x000fe20003f86270 */
[----:B------:R-:W-:Y:S02]  /*54e0*/  @!P0 IMAD.MOV R2, RZ, RZ, -R2 ;  /* 0x000000ffff028224 */ /* 0x000fe400078e0a02 */
[--C-:B------:R-:W-:Y:S01]  /*54f0*/  @!P5 IMAD.IADD R9, R9, 0x1, -R13.reuse ;  /* 0x000000010909d824 */ /* 0x100fe200078e0a0d */
[----:B------:R-:W-:Y:S01]  /*5500*/  ISETP.GT.U32.AND P5, PT, R13, R17, PT ;  /* 0x000000110d00720c */ /* 0x000fe20003fa4070 */
[----:B------:R-:W-:Y:S01]  /*5510*/  @!P2 IMAD.IADD R3, R3, 0x1, -R13 ;  /* 0x000000010303a824 */ /* 0x000fe200078e0a0d */
[----:B------:R-:W-:Y:S01]  /*5520*/  ISETP.GT.U32.AND P0, PT, R13, R8, PT ;  /* 0x000000080d00720c */ /* 0x000fe20003f04070 */
[----:B------:R0:W-:Y:S01]  /*5530*/  STL [R1+0x158], R2 ;  /* 0x0001580201007387 */ /* 0x0001e20000100800 */
[----:B------:R-:W-:Y:S01]  /*5540*/  ISETP.GE.AND P2, PT, R14, RZ, PT ;  /* 0x000000ff0e00720c */ /* 0x000fe20003f46270 */
[----:B------:R-:W-:-:S02]  /*5550*/  IMAD.MOV.U32 R14, RZ, RZ, R18 ;  /* 0x000000ffff0e7224 */ /* 0x000fc400078e0012 */
[----:B------:R-:W-:Y:S02]  /*5560*/  IMAD.MOV R12, RZ, RZ, -R12 ;  /* 0x000000ffff0c7224 */ /* 0x000fe400078e0a0c */
[----:B------:R-:W-:-:S04]  /*5570*/  IMAD.HI.U32 R11, R24, R16, RZ ;  /* 0x00000010180b7227 */ /* 0x000fc800078e00ff */
[----:B------:R-:W-:Y:S02]  /*5580*/  @!P5 IMAD.IADD R17, R17, 0x1, -R13 ;  /* 0x000000011111d824 */ /* 0x000fe400078e0a0d */
[----:B0-----:R-:W-:Y:S02]  /*5590*/  IMAD.MOV.U32 R2, RZ, RZ, R10 ;  /* 0x000000ffff027224 */ /* 0x001fe400078e000a */
[----:B------:R-:W-:Y:S01]  /*55a0*/  IMAD.HI.U32 R10, R24, R14, RZ ;  /* 0x0000000e180a7227 */ /* 0x000fe200078e00ff */
[----:B------:R-:W-:-:S03]  /*55b0*/  ISETP.GT.U32.AND P5, PT, R13, R17, PT ;  /* 0x000000110d00720c */ /* 0x000fc60003fa4070 */
[----:B------:R-:W-:Y:S01]  /*55c0*/  @!P3 IMAD.MOV R2, RZ, RZ, -R2 ;  /* 0x000000ffff02b224 */ /* 0x000fe200078e0a02 */
[C---:B------:R-:W-:Y:S01]  /*55d0*/  ISETP.GT.U32.AND P3, PT, R13.reuse, R3, PT ;  /* 0x000000030d00720c */ /* 0x040fe20003f64070 */
[----:B------:R-:W-:Y:S01]  /*55e0*/  IMAD R7, R13, R12, R7 ;  /* 0x0000000c0d077224 */ /* 0x000fe200078e0207 */
[----:B------:R-:W-:Y:S01]  /*55f0*/  LOP3.LUT R12, R15, 0x8c, RZ, 0xfc, !PT ;  /* 0x0000008c0f0c7812 */ /* 0x000fe200078efcff */
[----:B------:R-:W-:Y:S01]  /*5600*/  IMAD.MOV R11, RZ, RZ, -R11 ;  /* 0x000000ffff0b7224 */ /* 0x000fe200078e0a0b */
[----:B------:R0:W-:Y:S01]  /*5610*/  STL [R1+0x154], R2 ;  /* 0x0001540201007387 */ /* 0x0001e20000100800 */
[--C-:B------:R-:W-:Y:S01]  /*5620*/  @!P0 IMAD.IADD R8, R8, 0x1, -R13.reuse ;  /* 0x0000000108088824 */ /* 0x100fe200078e0a0d */
[C---:B------:R-:W-:Y:S01]  /*5630*/  ISETP.GT.U32.AND P0, PT, R13.reuse, R7, PT ;  /* 0x000000070d00720c */ /* 0x040fe20003f04070 */
[----:B------:R-:W-:Y:S02]  /*5640*/  IMAD.MOV R10, RZ, RZ, -R10 ;  /* 0x000000ffff0a7224 */ /* 0x000fe400078e0a0a */
[C---:B------:R-:W-:Y:S01]  /*5650*/  IMAD R16, R13.reuse, R11, R16 ;  /* 0x0000000b0d107224 */ /* 0x040fe200078e0210 */
[----:B------:R-:W-:Y:S01]  /*5660*/  IABS R11, R12 ;  /* 0x0000000c000b7213 */ /* 0x000fe20000000000 */
[----:B------:R-:W-:Y:S01]  /*5670*/  IMAD R14, R13, R10, R14 ;  /* 0x0000000a0d0e7224 */ /* 0x000fe200078e020e */
[----:B------:R-:W-:Y:S01]  /*5680*/  LOP3.LUT R10, R15, 0x8a, RZ, 0xfc, !PT ;  /* 0x0000008a0f0a7812 */ /* 0x000fe200078efcff */
[----:B------:R-:W-:-:S02]  /*5690*/  @!P5 IMAD.IADD R17, R17, 0x1, -R13 ;  /* 0x000000011111d824 */ /* 0x000fc400078e0a0d */
[----:B0-----:R-:W-:Y:S01]  /*56a0*/  IMAD.MOV.U32 R2, RZ, RZ, R8 ;  /* 0x000000ffff027224 */ /* 0x001fe200078e0008 */
[C---:B------:R-:W-:Y:S01]  /*56b0*/  ISETP.GT.U32.AND P5, PT, R13.reuse, R14, PT ;  /* 0x0000000e0d00720c */ /* 0x040fe20003fa4070 */
[----:B------:R-:W-:Y:S01]  /*56c0*/  IMAD.MOV.U32 R4, RZ, RZ, R9 ;  /* 0x000000ffff047224 */ /* 0x000fe200078e0009 */
[----:B------:R-:W-:Y:S01]  /*56d0*/  IABS R19, R10 ;  /* 0x0000000a00137213 */ /* 0x000fe20000000000 */
[----:B------:R-:W-:Y:S01]  /*56e0*/  @!P6 IMAD.MOV R2, RZ, RZ, -R2 ;  /* 0x000000ffff02e224 */ /* 0x000fe200078e0a02 */
[----:B------:R-:W-:Y:S01]  /*56f0*/  ISETP.GT.U32.AND P6, PT, R13, R16, PT ;  /* 0x000000100d00720c */ /* 0x000fe20003fc4070 */
[----:B------:R-:W-:Y:S01]  /*5700*/  @!P1 IMAD.MOV R4, RZ, RZ, -R4 ;  /* 0x000000ffff049224 */ /* 0x000fe200078e0a04 */
[----:B------:R-:W-:Y:S01]  /*5710*/  ISETP.GE.AND P1, PT, R0, RZ, PT ;  /* 0x000000ff0000720c */ /* 0x000fe20003f26270 */
[--C-:B------:R-:W-:Y:S01]  /*5720*/  @!P3 IMAD.IADD R3, R3, 0x1, -R13.reuse ;  /* 0x000000010303b824 */ /* 0x100fe200078e0a0d */
[----:B------:R-:W-:Y:S01]  /*5730*/  ISETP.GE.AND P3, PT, R6, RZ, PT ;  /* 0x000000ff0600720c */ /* 0x000fe20003f66270 */
[--C-:B------:R-:W-:Y:S01]  /*5740*/  @!P0 IMAD.IADD R7, R7, 0x1, -R13.reuse ;  /* 0x0000000107078824 */ /* 0x100fe200078e0a0d */
[C---:B------:R-:W-:Y:S01]  /*5750*/  LOP3.LUT R0, R15.reuse, 0x90, RZ, 0xfc, !PT ;  /* 0x000000900f007812 */ /* 0x040fe200078efcff */
[----:B------:R-:W-:Y:S01]  /*5760*/  STL [R1+0x11c], R4 ;  /* 0x00011c0401007387 */ /* 0x000fe20000100800 */
[----:B------:R-:W-:Y:S01]  /*5770*/  LOP3.LUT R6, R15, 0x8e, RZ, 0xfc, !PT ;  /* 0x0000008e0f067812 */ /* 0x000fe200078efcff */
[--C-:B------:R-:W-:Y:S01]  /*5780*/  @!P5 IMAD.IADD R14, R14, 0x1, -R13.reuse ;  /* 0x000000010e0ed824 */ /* 0x100fe200078e0a0d */
[----:B------:R-:W-:Y:S01]  /*5790*/  ISETP.GE.AND P0, PT, R5, RZ, PT ;  /* 0x000000ff0500720c */ /* 0x000fe20003f06270 */
[----:B------:R0:W-:Y:S01]  /*57a0*/  STL [R1+0x148], R2 ;  /* 0x0001480201007387 */ /* 0x0001e20000100800 */
[----:B------:R-:W-:Y:S01]  /*57b0*/  IABS R9, R0 ;  /* 0x0000000000097213 */ /* 0x000fe20000000000 */
[----:B------:R-:W-:Y:S01]  /*57c0*/  @!P6 IMAD.IADD R16, R16, 0x1, -R13 ;  /* 0x000000011010e824 */ /* 0x000fe200078e0a0d */
[----:B------:R-:W-:-:S02]  /*57d0*/  IABS R5, R6 ;  /* 0x0000000600057213 */ /* 0x000fc40000000000 */
[C---:B------:R-:W-:Y:S01]  /*57e0*/  ISETP.GT.U32.AND P6, PT, R13.reuse, R7, PT ;  /* 0x000000070d00720c */ /* 0x040fe20003fc4070 */
[----:B------:R-:W-:Y:S01]  /*57f0*/  IMAD.HI.U32 R8, R24, R9, RZ ;  /* 0x0000000918087227 */ /* 0x000fe200078e00ff */
[----:B------:R-:W-:-:S03]  /*5800*/  ISETP.GT.U32.AND P5, PT, R13, R16, PT ;  /* 0x000000100d00720c */ /* 0x000fc60003fa4070 */
[----:B0-----:R-:W-:Y:S02]  /*5810*/  IMAD.MOV.U32 R2, RZ, RZ, R3 ;  /* 0x000000ffff027224 */ /* 0x001fe400078e0003 */
[----:B------:R-:W-:Y:S02]  /*5820*/  IMAD.MOV.U32 R3, RZ, RZ, R5 ;  /* 0x000000ffff037224 */ /* 0x000fe400078e0005 */
[----:B------:R-:W-:Y:S01]  /*5830*/  @!P4 IMAD.MOV R2, RZ, RZ, -R2 ;  /* 0x000000ffff02c224 */ /* 0x000fe200078e0a02 */
[C---:B------:R-:W-:Y:S01]  /*5840*/  ISETP.GT.U32.AND P4, PT, R13.reuse, R14, PT ;  /* 0x0000000e0d00720c */ /* 0x040fe20003f84070 */
[----:B------:R-:W-:Y:S02]  /*5850*/  IMAD.MOV R8, RZ, RZ, -R8 ;  /* 0x000000ffff087224 */ /* 0x000fe400078e0a08 */
[----:B------:R-:W-:Y:S01]  /*5860*/  IMAD.HI.U32 R5, R24, R3, RZ ;  /* 0x0000000318057227 */ /* 0x000fe200078e00ff */
[----:B------:R0:W-:Y:S03]  /*5870*/  STL [R1+0x14c], R2 ;  /* 0x00014c0201007387 */ /* 0x0001e60000100800 */
[----:B------:R-:W-:-:S02]  /*5880*/  IMAD R9, R13, R8, R9 ;  /* 0x000000080d097224 */ /* 0x000fc400078e0209 */
[----:B------:R-:W-:Y:S02]  /*5890*/  IMAD.MOV R5, RZ, RZ, -R5 ;  /* 0x000000ffff057224 */ /* 0x000fe400078e0a05 */
[----:B------:R-:W-:Y:S01]  /*58a0*/  @!P6 IMAD.IADD R7, R7, 0x1, -R13 ;  /* 0x000000010707e824 */ /* 0x000fe200078e0a0d */
[C---:B------:R-:W-:Y:S01]  /*58b0*/  ISETP.GT.U32.AND P6, PT, R13.reuse, R9, PT ;  /* 0x000000090d00720c */ /* 0x040fe20003fc4070 */
[C---:B------:R-:W-:Y:S02]  /*58c0*/  IMAD R3, R13.reuse, R5, R3 ;  /* 0x000000050d037224 */ /* 0x040fe400078e0203 */
[----:B------:R-:W-:Y:S02]  /*58d0*/  @!P4 IMAD.IADD R14, R14, 0x1, -R13 ;  /* 0x000000010e0ec824 */ /* 0x000fe400078e0a0d */
[----:B------:R-:W-:Y:S01]  /*58e0*/  IMAD.HI.U32 R5, R24, R11, RZ ;  /* 0x0000000b18057227 */ /* 0x000fe200078e00ff */
[----:B------:R-:W-:-:S03]  /*58f0*/  ISETP.GT.U32.AND P4, PT, R13, R3, PT ;  /* 0x000000030d00720c */ /* 0x000fc60003f84070 */
[----:B------:R-:W-:Y:S02]  /*5900*/  IMAD.MOV.U32 R4, RZ, RZ, R17 ;  /* 0x000000ffff047224 */ /* 0x000fe400078e0011 */
[--C-:B------:R-:W-:Y:S01]  /*5910*/  @!P5 IMAD.IADD R16, R16, 0x1, -R13.reuse ;  /* 0x000000011010d824 */ /* 0x100fe200078e0a0d */
[----:B------:R-:W-:Y:S01]  /*5920*/  ISETP.GE.AND P5, PT, R0, RZ, PT ;  /* 0x000000ff0000720c */ /* 0x000fe20003fa6270 */
[----:B------:R-:W-:Y:S01]  /*5930*/  @!P6 IMAD.IADD R9, R9, 0x1, -R13 ;  /* 0x000000010909e824 */ /* 0x000fe200078e0a0d */
[C---:B------:R-:W-:Y:S01]  /*5940*/  LOP3.LUT R0, R15.reuse, 0x88, RZ, 0xfc, !PT ;  /* 0x000000880f007812 */ /* 0x040fe200078efcff */
[----:B------:R-:W-:Y:S01]  /*5950*/  IMAD.MOV R5, RZ, RZ, -R5 ;  /* 0x000000ffff057224 */ /* 0x000fe200078e0a05 */
[----:B------:R-:W-:Y:S01]  /*5960*/  ISETP.GE.AND P6, PT, R6, RZ, PT ;  /* 0x000000ff0600720c */ /* 0x000fe20003fc6270 */
[----:B------:R-:W-:Y:S01]  /*5970*/  @!P2 IMAD.MOV R4, RZ, RZ, -R4 ;  /* 0x000000ffff04a224 */ /* 0x000fe200078e0a04 */
[----:B------:R-:W-:Y:S01]  /*5980*/  LOP3.LUT R6, R15, 0x86, RZ, 0xfc, !PT ;  /* 0x000000860f067812 */ /* 0x000fe200078efcff */
[----:B------:R-:W-:Y:S01]  /*5990*/  @!P4 IMAD.IADD R3, R3, 0x1, -R13 ;  /* 0x000000010303c824 */ /* 0x000fe200078e0a0d */
[C---:B------:R-:W-:Y:S01]  /*59a0*/  ISETP.GT.U32.AND P4, PT, R13.reuse, R9, PT ;  /* 0x000000090d00720c */ /* 0x040fe20003f84070 */
[C---:B------:R-:W-:Y:S01]  /*59b0*/  IMAD R11, R13.reuse, R5, R11 ;  /* 0x000000050d0b7224 */ /* 0x040fe200078e020b */
[----:B------:R-:W-:Y:S01]  /*59c0*/  IABS R5, R0 ;  /* 0x0000000000057213 */ /* 0x000fe20000000000 */
[----:B0-----:R-:W-:Y:S01]  /*59d0*/  IMAD.MOV.U32 R2, RZ, RZ, R7 ;  /* 0x000000ffff027224 */ /* 0x001fe200078e0007 */
[----:B------:R0:W-:Y:S01]  /*59e0*/  STL [R1+0x124], R4 ;  /* 0x0001240401007387 */ /* 0x0001e20000100800 */
[----:B------:R-:W-:Y:S01]  /*59f0*/  IMAD.HI.U32 R8, R24, R19, RZ ;  /* 0x0000001318087227 */ /* 0x000fe200078e00ff */
[----:B------:R-:W-:-:S03]  /*5a00*/  ISETP.GT.U32.AND P2, PT, R13, R11, PT ;  /* 0x0000000b0d00720c */ /* 0x000fc60003f44070 */
[----:B------:R-:W-:-:S04]  /*5a10*/  IMAD.HI.U32 R7, R24, R5, RZ ;  /* 0x0000000518077227 */ /* 0x000fc800078e00ff */
[----:B------:R-:W-:Y:S01]  /*5a20*/  @!P1 IMAD.MOV R2, RZ, RZ, -R2 ;  /* 0x000000ffff029224 */ /* 0x000fe200078e0a02 */
[----:B------:R-:W-:Y:S01]  /*5a30*/  ISETP.GT.U32.AND P1, PT, R13, R3, PT ;  /* 0x000000030d00720c */ /* 0x000fe20003f24070 */
[----:B0-----:R-:W-:Y:S02]  /*5a40*/  IMAD.MOV.U32 R4, RZ, RZ, R16 ;  /* 0x000000ffff047224 */ /* 0x001fe400078e0010 */
[----:B------:R-:W-:Y:S01]  /*5a50*/  IMAD.MOV R8, RZ, RZ, -R8 ;  /* 0x000000ffff087224 */ /* 0x000fe200078e0a08 */
[----:B------:R0:W-:Y:S01]  /*5a60*/  STL [R1+0x144], R2 ;  /* 0x0001440201007387 */ /* 0x0001e20000100800 */
[----:B------:R-:W-:Y:S02]  /*5a70*/  @!P3 IMAD.MOV R4, RZ, RZ, -R4 ;  /* 0x000000ffff04b224 */ /* 0x000fe400078e0a04 */
[----:B------:R-:W-:Y:S01]  /*5a80*/  @!P4 IMAD.IADD R9, R9, 0x1, -R13 ;  /* 0x000000010909c824 */ /* 0x000fe200078e0a0d */
[----:B------:R-:W-:Y:S01]  /*5a90*/  ISETP.GE.AND P4, PT, R10, RZ, PT ;  /* 0x000000ff0a00720c */ /* 0x000fe20003f86270 */
[----:B------:R-:W-:Y:S01]  /*5aa0*/  IMAD.MOV R7, RZ, RZ, -R7 ;  /* 0x000000ffff077224 */ /* 0x000fe200078e0a07 */
[----:B------:R1:W-:Y:S01]  /*5ab0*/  STL [R1+0x130], R4 ;  /* 0x0001300401007387 */ /* 0x0003e20000100800 */
[C---:B------:R-:W-:Y:S01]  /*5ac0*/  IMAD R19, R13.reuse, R8, R19 ;  /* 0x000000080d137224 */ /* 0x040fe200078e0213 */
[----:B------:R-:W-:Y:S01]  /*5ad0*/  IABS R8, R6 ;  /* 0x0000000600087213 */ /* 0x000fe20000000000 */
[----:B------:R-:W-:Y:S01]  /*5ae0*/  IMAD R5, R13, R7, R5 ;  /* 0x000000070d057224 */ /* 0x000fe200078e0205 */
[----:B------:R-:W-:Y:S01]  /*5af0*/  LOP3.LUT R7, R15, 0x82, RZ, 0xfc, !PT ;  /* 0x000000820f077812 */ /* 0x000fe200078efcff */
[----:B0-----:R-:W-:Y:S01]  /*5b00*/  IMAD.MOV.U32 R2, RZ, RZ, R14 ;  /* 0x000000ffff027224 */ /* 0x001fe200078e000e */
[----:B------:R-:W-:Y:S01]  /*5b10*/  ISETP.GT.U32.AND P3, PT, R13, R19, PT ;  /* 0x000000130d00720c */ /* 0x000fe20003f64070 */
[----:B------:R-:W-:-:S04]  /*5b20*/  IMAD.HI.U32 R14, R24, R8, RZ ;  /* 0x00000008180e7227 */ /* 0x000fc800078e00ff */
[----:B-1----:R-:W-:Y:S02]  /*5b30*/  IMAD.MOV.U32 R4, RZ, RZ, R9 ;  /* 0x000000ffff047224 */ /* 0x002fe400078e0009 */
[----:B------:R-:W-:Y:S01]  /*5b40*/  @!P0 IMAD.MOV R2, RZ, RZ, -R2 ;  /* 0x000000ffff028224 */ /* 0x000fe200078e0a02 */
[----:B------:R-:W-:Y:S01]  /*5b50*/  ISETP.GE.AND P0, PT, R12, RZ, PT ;  /* 0x000000ff0c00720c */ /* 0x000fe20003f06270 */
[----:B------:R-:W-:Y:S01]  /*5b60*/  @!P5 IMAD.MOV R4, RZ, RZ, -R4 ;  /* 0x000000ffff04d224 */ /* 0x000fe200078e0a04 */
[----:B------:R-:W-:Y:S01]  /*5b70*/  ISETP.GT.U32.AND P5, PT, R13, R5, PT ;  /* 0x000000050d00720c */ /* 0x000fe20003fa4070 */
[----:B------:R-:W-:Y:S01]  /*5b80*/  IMAD.MOV R14, RZ, RZ, -R14 ;  /* 0x000000ffff0e7224 */ /* 0x000fe200078e0a0e */
[----:B------:R0:W-:Y:S01]  /*5b90*/  STL [R1+0x140], R2 ;  /* 0x0001400201007387 */ /* 0x0001e20000100800 */
[--C-:B------:R-:W-:Y:S01]  /*5ba0*/  @!P1 IMAD.IADD R3, R3, 0x1, -R13.reuse ;  /* 0x0000000103039824 */ /* 0x100fe200078e0a0d */
[----:B------:R-:W-:Y:S01]  /*5bb0*/  ISETP.GE.AND P1, PT, R0, RZ, PT ;  /* 0x000000ff0000720c */ /* 0x000fe20003f26270 */
[----:B------:R-:W-:Y:S01]  /*5bc0*/  IMAD R8, R13, R14, R8 ;  /* 0x0000000e0d087224 */ /* 0x000fe200078e0208 */
[----:B------:R-:W-:Y:S01]  /*5bd0*/  LOP3.LUT R0, R15, 0x84, RZ, 0xfc, !PT ;  /* 0x000000840f007812 */ /* 0x000fe200078efcff */
[--C-:B------:R-:W-:Y:S01]  /*5be0*/  @!P3 IMAD.IADD R19, R19, 0x1, -R13.reuse ;  /* 0x000000011313b824 */ /* 0x100fe200078e0a0d */
[----:B------:R-:W-:Y:S01]  /*5bf0*/  STL [R1+0x134], R4 ;  /* 0x0001340401007387 */ /* 0x000fe20000100800 */
[----:B------:R-:W-:Y:S01]  /*5c00*/  @!P2 IMAD.IADD R11, R11, 0x1, -R13 ;  /* 0x000000010b0ba824 */ /* 0x000fe200078e0a0d */
[----:B------:R-:W-:Y:S01]  /*5c10*/  IABS R9, R0 ;  /* 0x0000000000097213 */ /* 0x000fe20000000000 */
[----:B0-----:R-:W-:Y:S01]  /*5c20*/  IMAD.MOV.U32 R2, RZ, RZ, R3 ;  /* 0x000000ffff027224 */ /* 0x001fe200078e0003 */
[----:B------:R-:W-:Y:S01]  /*5c30*/  ISETP.GT.U32.AND P3, PT, R13, R19, PT ;  /* 0x000000130d00720c */ /* 0x000fe20003f64070 */
[----:B------:R-:W-:Y:S01]  /*5c40*/  @!P5 IMAD.IADD R5, R5, 0x1, -R13 ;  /* 0x000000010505d824 */ /* 0x000fe200078e0a0d */
[C---:B------:R-:W-:Y:S01]  /*5c50*/  ISETP.GT.U32.AND P2, PT, R13.reuse, R11, PT ;  /* 0x0000000b0d00720c */ /* 0x040fe20003f44070 */
[----:B------:R-:W-:Y:S01]  /*5c60*/  @!P6 IMAD.MOV R2, RZ, RZ, -R2 ;  /* 0x000000ffff02e224 */ /* 0x000fe200078e0a02 */
[C---:B------:R-:W-:Y:S01]  /*5c70*/  ISETP.GT.U32.AND P6, PT, R13.reuse, R8, PT ;  /* 0x000000080d00720c */ /* 0x040fe20003fc4070 */
[----:B------:R-:W-:Y:S01]  /*5c80*/  IMAD.HI.U32 R10, R24, R9, RZ ;  /* 0x00000009180a7227 */ /* 0x000fe200078e00ff */
[----:B------:R-:W-:-:S02]  /*5c90*/  ISETP.GT.U32.AND P5, PT, R13, R5, PT ;  /* 0x000000050d00720c */ /* 0x000fc40003fa4070 */
[----:B------:R-:W-:Y:S01]  /*5ca0*/  IABS R3, R7 ;  /* 0x0000000700037213 */ /* 0x000fe20000000000 */
[----:B------:R-:W-:Y:S01]  /*5cb0*/  IMAD.MOV R10, RZ, RZ, -R10 ;  /* 0x000000ffff0a7224 */ /* 0x000fe200078e0a0a */
[----:B------:R0:W-:Y:S01]  /*5cc0*/  STL [R1+0x13c], R2 ;  /* 0x00013c0201007387 */ /* 0x0001e20000100800 */
[----:B------:R-:W-:Y:S02]  /*5cd0*/  LOP3.LUT R14, R15, 0x7c, RZ, 0xfc, !PT ;  /* 0x0000007c0f0e7812 */ /* 0x000fe400078efcff */
[----:B------:R-:W-:Y:S01]  /*5ce0*/  IMAD R9, R13, R10, R9 ;  /* 0x0000000a0d097224 */ /* 0x000fe200078e0209 */
[----:B------:R-:W-:Y:S01]  /*5cf0*/  LOP3.LUT R10, R15, 0x78, RZ, 0xfc, !PT ;  /* 0x000000780f0a7812 */ /* 0x000fe200078efcff */
[--C-:B------:R-:W-:Y:S01]  /*5d00*/  @!P3 IMAD.IADD R19, R19, 0x1, -R13.reuse ;  /* 0x000000011313b824 */ /* 0x100fe200078e0a0d */
[----:B------:R-:W-:Y:S01]  /*5d10*/  ISETP.GE.AND P3, PT, R0, RZ, PT ;  /* 0x000000ff0000720c */ /* 0x000fe20003f66270 */
[--C-:B------:R-:W-:Y:S01]  /*5d20*/  @!P6 IMAD.IADD R8, R8, 0x1, -R13.reuse ;  /* 0x000000010808e824 */ /* 0x100fe200078e0a0d */
[----:B------:R-:W-:Y:S01]  /*5d30*/  IABS R16, R14 ;  /* 0x0000000e00107213 */ /* 0x000fe20000000000 */
[----:B------:R-:W-:Y:S01]  /*5d40*/  @!P2 IMAD.IADD R11, R11, 0x1, -R13 ;  /* 0x000000010b0ba824 */ /* 0x000fe200078e0a0d */
[----:B------:R-:W-:Y:S01]  /*5d50*/  ISETP.GE.AND P2, PT, R6, RZ, PT ;  /* 0x000000ff0600720c */ /* 0x000fe20003f46270 */
[----:B------:R-:W-:Y:S01]  /*5d60*/  IMAD.HI.U32 R0, R24, R3, RZ ;  /* 0x0000000318007227 */ /* 0x000fe200078e00ff */
[----:B------:R-:W-:-:S02]  /*5d70*/  ISETP.GT.U32.AND P6, PT, R13, R8, PT ;  /* 0x000000080d00720c */ /* 0x000fc40003fc4070 */
[----:B------:R-:W-:Y:S01]  /*5d80*/  LOP3.LUT R6, R15, 0x80, RZ, 0xfc, !PT ;  /* 0x000000800f067812 */ /* 0x000fe200078efcff */
[----:B------:R-:W-:Y:S01]  /*5d90*/  @!P5 IMAD.IADD R5, R5, 0x1, -R13 ;  /* 0x000000010505d824 */ /* 0x000fe200078e0a0d */
[----:B------:R-:W-:Y:S01]  /*5da0*/  ISETP.GT.U32.AND P5, PT, R13, R9, PT ;  /* 0x000000090d00720c */ /* 0x000fe20003fa4070 */
[----:B0-----:R-:W-:Y:S01]  /*5db0*/  IMAD.MOV.U32 R2, RZ, RZ, R11 ;  /* 0x000000ffff027224 */ /* 0x001fe200078e000b */
[----:B------:R-:W-:Y:S01]  /*5dc0*/  IABS R12, R6 ;  /* 0x00000006000c7213 */ /* 0x000fe20000000000 */
[----:B------:R-:W-:Y:S01]  /*5dd0*/  IMAD.MOV R0, RZ, RZ, -R0 ;  /* 0x000000ffff007224 */ /* 0x000fe200078e0a00 */
[----:B------:R-:W-:Y:S01]  /*5de0*/  LOP3.LUT R11, R15, 0x7e, RZ, 0xfc, !PT ;  /* 0x0000007e0f0b7812 */ /* 0x000fe200078efcff */
[----:B------:R-:W-:Y:S01]  /*5df0*/  @!P0 IMAD.MOV R2, RZ, RZ, -R2 ;  /* 0x000000ffff028224 */ /* 0x000fe200078e0a02 */
[----:B------:R-:W-:Y:S01]  /*5e00*/  ISETP.GE.AND P0, PT, R7, RZ, PT ;  /* 0x000000ff0700720c */ /* 0x000fe20003f06270 */
[C---:B------:R-:W-:Y:S01]  /*5e10*/  IMAD R3, R13.reuse, R0, R3 ;  /* 0x000000000d037224 */ /* 0x040fe200078e0203 */
[----:B------:R-:W-:Y:S01]  /*5e20*/  IABS R17, R11 ;  /* 0x0000000b00117213 */ /* 0x000fe20000000000 */
[----:B------:R-:W-:Y:S01]  /*5e30*/  @!P6 IMAD.IADD R8, R8, 0x1, -R13 ;  /* 0x000000010808e824 */ /* 0x000fe200078e0a0d */
[----:B------:R0:W-:Y:S01]  /*5e40*/  STL [R1+0x138], R2 ;  /* 0x0001380201007387 */ /* 0x0001e20000100800 */
[----:B------:R-:W-:Y:S01]  /*5e50*/  IMAD.HI.U32 R7, R24, R12, RZ ;  /* 0x0000000c18077227 */ /* 0x000fe200078e00ff */
[----:B------:R-:W-:-:S02]  /*5e60*/  ISETP.GT.U32.AND P6, PT, R13, R3, PT ;  /* 0x000000030d00720c */ /* 0x000fc40003fc4070 */
[----:B------:R-:W-:Y:S01]  /*5e70*/  LOP3.LUT R0, R15, 0x7a, RZ, 0xfc, !PT ;  /* 0x0000007a0f007812 */ /* 0x000fe200078efcff */
[----:B------:R-:W-:Y:S02]  /*5e80*/  @!P5 IMAD.IADD R9, R9, 0x1, -R13 ;  /* 0x000000010909d824 */ /* 0x000fe400078e0a0d */
[----:B------:R-:W-:Y:S02]  /*5e90*/  IMAD.MOV R7, RZ, RZ, -R7 ;  /* 0x000000ffff077224 */ /* 0x000fe400078e0a07 */
[----:B------:R-:W-:-:S04]  /*5ea0*/  IMAD.HI.U32 R20, R24, R17, RZ ;  /* 0x0000001118147227 */ /* 0x000fc800078e00ff */
[----:B0-----:R-:W-:Y:S02]  /*5eb0*/  IMAD.MOV.U32 R2, RZ, RZ, R19 ;  /* 0x000000ffff027224 */ /* 0x001fe400078e0013 */
[C---:B------:R-:W-:Y:S01]  /*5ec0*/  IMAD R12, R13.reuse, R7, R12 ;  /* 0x000000070d0c7224 */ /* 0x040fe200078e020c */
[----:B------:R-:W-:Y:S01]  /*5ed0*/  IABS R7, R0 ;  /* 0x0000000000077213 */ /* 0x000fe20000000000 */
[----:B------:R-:W-:Y:S01]  /*5ee0*/  @!P4 IMAD.MOV R2, RZ, RZ, -R2 ;  /* 0x000000ffff02c224 */ /* 0x000fe200078e0a02 */
[C---:B------:R-:W-:Y:S01]  /*5ef0*/  ISETP.GT.U32.AND P4, PT, R13.reuse, R9, PT ;  /* 0x000000090d00720c */ /* 0x040fe20003f84070 */
[----:B------:R-:W-:Y:S01]  /*5f00*/  IMAD.MOV R20, RZ, RZ, -R20 ;  /* 0x000000ffff147224 */ /* 0x000fe200078e0a14 */
[----:B------:R-:W-:Y:S01]  /*5f10*/  ISETP.GT.U32.AND P5, PT, R13, R12, PT ;  /* 0x0000000c0d00720c */ /* 0x000fe20003fa4070 */
[----:B------:R-:W-:Y:S01]  /*5f20*/  @!P6 IMAD.IADD R3, R3, 0x1, -R13 ;  /* 0x000000010303e824 */ /* 0x000fe200078e0a0d */
[----:B------:R0:W-:Y:S01]  /*5f30*/  STL [R1+0x12c], R2 ;  /* 0x00012c0201007387 */ /* 0x0001e20000100800 */
[----:B------:R-:W-:Y:S01]  /*5f40*/  ISETP.GE.AND P6, PT, R6, RZ, PT ;  /* 0x000000ff0600720c */ /* 0x000fe20003fc6270 */
[----:B------:R-:W-:-:S04]  /*5f50*/  IMAD.HI.U32 R18, R24, R16, RZ ;  /* 0x0000001018127227 */ /* 0x000fc800078e00ff */
[C---:B------:R-:W-:Y:S01]  /*5f60*/  IMAD R6, R13.reuse, R20, R17 ;  /* 0x000000140d067224 */ /* 0x040fe200078e0211 */
[----:B------:R-:W-:Y:S01]  /*5f70*/  IABS R17, R10 ;  /* 0x0000000a00117213 */ /* 0x000fe20000000000 */
[----:B------:R-:W-:Y:S02]  /*5f80*/  IMAD.MOV.U32 R19, RZ, RZ, R7 ;  /* 0x000000ffff137224 */ /* 0x000fe400078e0007 */
[----:B0-----:R-:W-:Y:S02]  /*5f90*/  IMAD.MOV.U32 R2, RZ, RZ, R5 ;  /* 0x000000ffff027224 */ /* 0x001fe400078e0005 */
[----:B------:R-:W-:Y:S02]  /*5fa0*/  IMAD.MOV R18, RZ, RZ, -R18 ;  /* 0x000000ffff127224 */ /* 0x000fe400078e0a12 */
[----:B------:R-:W-:Y:S01]  /*5fb0*/  @!P1 IMAD.MOV R2, RZ, RZ, -R2 ;  /* 0x000000ffff029224 */ /* 0x000fe200078e0a02 */
[----:B------:R-:W-:Y:S01]  /*5fc0*/  ISETP.GT.U32.AND P1, PT, R13, R3, PT ;  /* 0x000000030d00720c */ /* 0x000fe20003f24070 */
[----:B------:R-:W-:Y:S01]  /*5fd0*/  @!P4 IMAD.IADD R9, R9, 0x1, -R13 ;  /* 0x000000010909c824 */ /* 0x000fe200078e0a0d */
[C---:B------:R-:W-:Y:S01]  /*5fe0*/  ISETP.GT.U32.AND P4, PT, R13.reuse, R6, PT ;  /* 0x000000060d00720c */ /* 0x040fe20003f84070 */
[----:B------:R-:W-:Y:S01]  /*5ff0*/  IMAD.HI.U32 R5, R24, R19, RZ ;  /* 0x0000001318057227 */ /* 0x000fe200078e00ff */
[----:B------:R0:W-:Y:S03]  /*6000*/  STL [R1+0x120], R2 ;  /* 0x0001200201007387 */ /* 0x0001e60000100800 */
[----:B------:R-:W-:Y:S01]  /*6010*/  IMAD R7, R13, R18, R16 ;  /* 0x000000120d077224 */ /* 0x000fe200078e0210 */
[----:B------:R-:W-:Y:S01]  /*6020*/  LOP3.LUT R16, R15, 0x76, RZ, 0xfc, !PT ;  /* 0x000000760f107812 */ /* 0x000fe200078efcff */
[----:B------:R-:W-:-:S02]  /*6030*/  IMAD.MOV R5, RZ, RZ, -R5 ;  /* 0x000000ffff057224 */ /* 0x000fc400078e0a05 */
[----:B------:R-:W-:Y:S02]  /*6040*/  @!P5 IMAD.IADD R12, R12, 0x1, -R13 ;  /* 0x000000010c0cd824 */ /* 0x000fe400078e0a0d */
[C---:B------:R-:W-:Y:S02]  /*6050*/  IMAD R5, R13.reuse, R5, R19 ;  /* 0x000000050d057224 */ /* 0x040fe400078e0213 */
[----:B0-----:R-:W-:Y:S01]  /*6060*/  IMAD.MOV.U32 R2, RZ, RZ, R9 ;  /* 0x000000ffff027224 */ /* 0x001fe200078e0009 */
[----:B------:R-:W-:Y:S01]  /*6070*/  ISETP.GT.U32.AND P5, PT, R13, R12, PT ;  /* 0x0000000c0d00720c */ /* 0x000fe20003fa4070 */
[----:B------:R-:W-:Y:S01]  /*6080*/  IMAD.MOV.U32 R4, RZ, RZ, R8 ;  /* 0x000000ffff047224 */ /* 0x000fe200078e0008 */
[----:B------:R-:W-:Y:S01]  /*6090*/  LOP3.LUT R9, R15, 0x74, RZ, 0xfc, !PT ;  /* 0x000000740f097812 */ /* 0x000fe200078efcff */
[----:B------:R-:W-:Y:S01]  /*60a0*/  @!P3 IMAD.MOV R2, RZ, RZ, -R2 ;  /* 0x000000ffff02b224 */ /* 0x000fe200078e0a02 */
[C---:B------:R-:W-:Y:S01]  /*60b0*/  ISETP.GT.U32.AND P3, PT, R13.reuse, R7, PT ;  /* 0x000000070d00720c */ /* 0x040fe20003f64070 */
[--C-:B------:R-:W-:Y:S01]  /*60c0*/  @!P4 IMAD.IADD R6, R6, 0x1, -R13.reuse ;  /* 0x000000010606c824 */ /* 0x100fe200078e0a0d */
[----:B------:R-:W-:Y:S01]  /*60d0*/  ISETP.GT.U32.AND P4, PT, R13, R5, PT ;  /* 0x000000050d00720c */ /* 0x000fe20003f84070 */
[----:B------:R-:W-:Y:S01]  /*60e0*/  @!P2 IMAD.MOV R4, RZ, RZ, -R4 ;  /* 0x000000ffff04a224 */ /* 0x000fe200078e0a04 */
[----:B------:R-:W-:Y:S01]  /*60f0*/  ISETP.GE.AND P2, PT, R11, RZ, PT ;  /* 0x000000ff0b00720c */ /* 0x000fe20003f46270 */
[----:B------:R-:W-:Y:S01]  /*6100*/  @!P1 IMAD.IADD R3, R3, 0x1, -R13 ;  /* 0x0000000103039824 */ /* 0x000fe200078e0a0d */
[----:B------:R-:W-:Y:S01]  /*6110*/  LOP3.LUT R11, R15, 0x70, RZ, 0xfc, !PT ;  /* 0x000000700f0b7812 */ /* 0x000fe200078efcff */
[----:B------:R-:W-:Y:S01]  /*6120*/  IMAD.HI.U32 R8, R24, R17, RZ ;  /* 0x0000001118087227 */ /* 0x000fe200078e00ff */
[----:B------:R0:W-:Y:S01]  /*6130*/  STL [R1+0x118], R4 ;  /* 0x0001180401007387 */ /* 0x0001e20000100800 */
[----:B------:R-:W-:-:S02]  /*6140*/  IABS R18, R9 ;  /* 0x0000000900127213 */ /* 0x000fc40000000000 */
[----:B------:R-:W-:Y:S01]  /*6150*/  IMAD.MOV R8, RZ, RZ, -R8 ;  /* 0x000000ffff087224 */ /* 0x000fe200078e0a08 */
[----:B------:R1:W-:Y:S01]  /*6160*/  STL [R1+0x114], R2 ;  /* 0x0001140201007387 */ /* 0x0003e20000100800 */
[--C-:B------:R-:W-:Y:S01]  /*6170*/  @!P3 IMAD.IADD R7, R7, 0x1, -R13.reuse ;  /* 0x000000010707b824 */ /* 0x100fe200078e0a0d */
[C---:B------:R-:W-:Y:S01]  /*6180*/  ISETP.GT.U32.AND P3, PT, R13.reuse, R6, PT ;  /* 0x000000060d00720c */ /* 0x040fe20003f64070 */
[----:B------:R-:W-:Y:S01]  /*6190*/  @!P5 IMAD.IADD R12, R12, 0x1, -R13 ;  /* 0x000000010c0cd824 */ /* 0x000fe200078e0a0d */
[----:B------:R-:W-:Y:S01]  /*61a0*/  ISETP.GE.AND P5, PT, R0, RZ, PT ;  /* 0x000000ff0000720c */ /* 0x000fe20003fa6270 */
[----:B------:R-:W-:Y:S01]  /*61b0*/  IMAD R0, R13, R8, R17 ;  /* 0x000000080d007224 */ /* 0x000fe200078e0211 */
[----:B------:R-:W-:Y:S01]  /*61c0*/  IABS R17, R16 ;  /* 0x0000001000117213 */ /* 0x000fe20000000000 */
[----:B------:R-:W-:Y:S01]  /*61d0*/  @!P4 IMAD.IADD R5, R5, 0x1, -R13 ;  /* 0x000000010505c824 */ /* 0x000fe200078e0a0d */
[----:B------:R-:W-:Y:S01]  /*61e0*/  ISETP.GE.AND P1, PT, R14, RZ, PT ;  /* 0x000000ff0e00720c */ /* 0x000fe20003f26270 */
[----:B0-----:R-:W-:Y:S01]  /*61f0*/  IMAD.MOV.U32 R4, RZ, RZ, R12 ;  /* 0x000000ffff047224 */ /* 0x001fe200078e000c */
[----:B------:R-:W-:Y:S01]  /*6200*/  IABS R14, R11 ;  /* 0x0000000b000e7213 */ /* 0x000fe20000000000 */
[----:B-1----:R-:W-:Y:S01]  /*6210*/  IMAD.MOV.U32 R2, RZ, RZ, R3 ;  /* 0x000000ffff027224 */ /* 0x002fe200078e0003 */
[----:B------:R-:W-:Y:S01]  /*6220*/  ISETP.GT.U32.AND P4, PT, R13, R5, PT ;  /* 0x000000050d00720c */ /* 0x000fe20003f84070 */
[----:B------:R-:W-:Y:S01]  /*6230*/  IMAD.HI.U32 R19, R24, R17, RZ ;  /* 0x0000001118137227 */ /* 0x000fe200078e00ff */
[----:B------:R-:W-:-:S03]  /*6240*/  LOP3.LUT R3, R15, 0x72, RZ, 0xfc, !PT ;  /* 0x000000720f037812 */ /* 0x000fc600078efcff */
[----:B------:R-:W-:Y:S01]  /*6250*/  @!P0 IMAD.MOV R2, RZ, RZ, -R2 ;  /* 0x000000ffff028224 */ /* 0x000fe200078e0a02 */
[C---:B------:R-:W-:Y:S01]  /*6260*/  ISETP.GT.U32.AND P0, PT, R13.reuse, R7, PT ;  /* 0x000000070d00720c */ /* 0x040fe20003f04070 */
[----:B------:R-:W-:Y:S01]  /*6270*/  IMAD.MOV R19, RZ, RZ, -R19 ;  /* 0x000000ffff137224 */ /* 0x000fe200078e0a13 */
[----:B------:R-:W-:Y:S01]  /*6280*/  IABS R8, R3 ;  /* 0x0000000300087213 */ /* 0x000fe20000000000 */
[--C-:B------:R-:W-:Y:S01]  /*6290*/  @!P3 IMAD.IADD R6, R6, 0x1, -R13.reuse ;  /* 0x000000010606b824 */ /* 0x100fe200078e0a0d */
[----:B------:R-:W-:Y:S01]  /*62a0*/  ISETP.GT.U32.AND P3, PT, R13, R0, PT ;  /* 0x000000000d00720c */ /* 0x000fe20003f64070 */
[----:B------:R-:W-:Y:S01]  /*62b0*/  @!P6 IMAD.MOV R4, RZ, RZ, -R4 ;  /* 0x000000ffff04e224 */ /* 0x000fe200078e0a04 */
[----:B------:R0:W-:Y:S01]  /*62c0*/  STL [R1+0x10c], R2 ;  /* 0x00010c0201007387 */ /* 0x0001e20000100800 */
[--C-:B------:R-:W-:Y:S02]  /*62d0*/  @!P4 IMAD.IADD R5, R5, 0x1, -R13.reuse ;  /* 0x000000010505c824 */ /* 0x100fe400078e0a0d */
[----:B------:R-:W-:Y:S01]  /*62e0*/  IMAD.HI.U32 R20, R24, R8, RZ ;  /* 0x0000000818147227 */ /* 0x000fe200078e00ff */
[----:B------:R1:W-:Y:S03]  /*62f0*/  STL [R1+0x104], R4 ;  /* 0x0001040401007387 */ /* 0x0003e60000100800 */
[----:B------:R-:W-:Y:S01]  /*6300*/  @!P0 IMAD.IADD R7, R7, 0x1, -R13 ;  /* 0x0000000107078824 */ /* 0x000fe200078e0a0d */
[----:B------:R-:W-:Y:S01]  /*6310*/  ISETP.GE.AND P0, PT, R10, RZ, PT ;  /* 0x000000ff0a00720c */ /* 0x000fe20003f06270 */
[----:B------:R-:W-:-:S02]  /*6320*/  IMAD R10, R13, R19, R17 ;  /* 0x000000130d0a7224 */ /* 0x000fc400078e0211 */
[----:B------:R-:W-:Y:S01]  /*6330*/  @!P3 IMAD.IADD R0, R0, 0x1, -R13 ;  /* 0x000000010000b824 */ /* 0x000fe200078e0a0d */
[----:B------:R-:W-:Y:S01]  /*6340*/  ISETP.GE.AND P3, PT, R16, RZ, PT ;  /* 0x000000ff1000720c */ /* 0x000fe20003f66270 */
[C---:B------:R-:W-:Y:S01]  /*6350*/  IMAD.HI.U32 R17, R24.reuse, R18, RZ ;  /* 0x0000001218117227 */ /* 0x040fe200078e00ff */
[----:B------:R-:W-:Y:S02]  /*6360*/  ISETP.GT.U32.AND P4, PT, R13, R10, PT ;  /* 0x0000000a0d00720c */ /* 0x000fe40003f84070 */
[----:B------:R-:W-:Y:S01]  /*6370*/  LOP3.LUT R16, R15, 0x6e, RZ, 0xfc, !PT ;  /* 0x0000006e0f107812 */ /* 0x000fe200078efcff */
[----:B------:R-:W-:-:S03]  /*6380*/  IMAD.HI.U32 R19, R24, R14, RZ ;  /* 0x0000000e18137227 */ /* 0x000fc600078e00ff */
[----:B------:R-:W-:Y:S01]  /*6390*/  IABS R12, R16 ;  /* 0x00000010000c7213 */ /* 0x000fe20000000000 */
[----:B------:R-:W-:Y:S02]  /*63a0*/  IMAD.MOV R17, RZ, RZ, -R17 ;  /* 0x000000ffff117224 */ /* 0x000fe400078e0a11 */
[----:B------:R-:W-:Y:S02]  /*63b0*/  IMAD.MOV R20, RZ, RZ, -R20 ;  /* 0x000000ffff147224 */ /* 0x000fe400078e0a14 */
[----:B------:R-:W-:Y:S02]  /*63c0*/  IMAD.MOV R19, RZ, RZ, -R19 ;  /* 0x000000ffff137224 */ /* 0x000fe400078e0a13 */
[----:B------:R-:W-:Y:S01]  /*63d0*/  @!P4 IMAD.IADD R10, R10, 0x1, -R13 ;  /* 0x000000010a0ac824 */ /* 0x000fe200078e0a0d */
[C---:B------:R-:W-:Y:S01]  /*63e0*/  ISETP.GT.U32.AND P4, PT, R13.reuse, R0, PT ;  /* 0x000000000d00720c */ /* 0x040fe20003f84070 */
[----:B------:R-:W-:Y:S01]  /*63f0*/  IMAD R17, R13, R17, R18 ;  /* 0x000000110d117224 */ /* 0x000fe200078e0212 */
[----:B------:R-:W-:Y:S01]  /*6400*/  LOP3.LUT R18, R15, 0x6c, RZ, 0xfc, !PT ;  /* 0x0000006c0f127812 */ /* 0x000fe200078efcff */
[C---:B------:R-:W-:Y:S01]  /*6410*/  IMAD R8, R13.reuse, R20, R8 ;  /* 0x000000140d087224 */ /* 0x040fe200078e0208 */
[----:B------:R-:W-:Y:S01]  /*6420*/  ISETP.GT.U32.AND P6, PT, R13, R10, PT ;  /* 0x0000000a0d00720c */ /* 0x000fe20003fc4070 */
[----:B0-----:R-:W-:Y:S01]  /*6430*/  IMAD.MOV.U32 R2, RZ, RZ, R6 ;  /* 0x000000ffff027224 */ /* 0x001fe200078e0006 */
[----:B------:R-:W-:Y:S01]  /*6440*/  IABS R6, R18 ;  /* 0x0000001200067213 */ /* 0x000fe20000000000 */
[----:B-1----:R-:W-:Y:S01]  /*6450*/  IMAD.MOV.U32 R4, RZ, RZ, R7 ;  /* 0x000000ffff047224 */ /* 0x002fe200078e0007 */
[----:B------:R-:W-:Y:S01]  /*6460*/  LOP3.LUT R20, R15, 0x58, RZ, 0xfc, !PT ;  /* 0x000000580f147812 */ /* 0x000fe200078efcff */
[----:B------:R-:W-:Y:S01]  /*6470*/  IMAD R14, R13, R19, R14 ;  /* 0x000000130d0e7224 */ /* 0x000fe200078e020e */
[----:B------:R-:W-:Y:S01]  /*6480*/  LOP3.LUT R19, R15, 0x5a, RZ, 0xfc, !PT ;  /* 0x0000005a0f137812 */ /* 0x000fe200078efcff */
[----:B------:R-:W-:Y:S01]  /*6490*/  @!P2 IMAD.MOV R2, RZ, RZ, -R2 ;  /* 0x000000ffff02a224 */ /* 0x000fe200078e0a02 */
[C---:B------:R-:W-:Y:S01]  /*64a0*/  ISETP.GT.U32.AND P2, PT, R13.reuse, R17, PT ;  /* 0x000000110d00720c */ /* 0x040fe20003f44070 */
[----:B------:R-:W-:Y:S01]  /*64b0*/  @!P1 IMAD.MOV R4, RZ, RZ, -R4 ;  /* 0x000000ffff049224 */ /* 0x000fe200078e0a04 */
[C---:B------:R-:W-:Y:S01]  /*64c0*/  ISETP.GT.U32.AND P1, PT, R13.reuse, R8, PT ;  /* 0x000000080d00720c */ /* 0x040fe20003f24070 */
[--C-:B------:R-:W-:Y:S01]  /*64d0*/  @!P4 IMAD.IADD R0, R0, 0x1, -R13.reuse ;  /* 0x000000010000c824 */ /* 0x100fe200078e0a0d */
[----:B------:R-:W-:Y:S01]  /*64e0*/  ISETP.GT.U32.AND P4, PT, R13, R14, PT ;  /* 0x0000000e0d00720c */ /* 0x000fe20003f84070 */
[----:B------:R0:W-:Y:S01]  /*64f0*/  STL [R1+0x100], R2 ;  /* 0x0001000201007387 */ /* 0x0001e20000100800 */
[----:B------:R-:W-:Y:S01]  /*6500*/  @!P6 IMAD.IADD R10, R10, 0x1, -R13 ;  /* 0x000000010a0ae824 */ /* 0x000fe200078e0a0d */
[----:B------:R-:W-:Y:S01]  /*6510*/  ISETP.GE.AND P6, PT, R3, RZ, PT ;  /* 0x000000ff0300720c */ /* 0x000fe20003fc6270 */
[----:B------:R-:W-:Y:S01]  /*6520*/  IMAD.HI.U32 R7, R24, R6, RZ ;  /* 0x0000000618077227 */ /* 0x000fe200078e00ff */
[----:B------:R-:W-:Y:S03]  /*6530*/  STL [R1+0xf8], R4 ;  /* 0x0000f80401007387 */ /* 0x000fe60000100800 */
[----:B------:R-:W-:-:S02]  /*6540*/  IMAD.MOV R7, RZ, RZ, -R7 ;  /* 0x000000ffff077224 */ /* 0x000fc400078e0a07 */
[----:B------:R-:W-:Y:S01]  /*6550*/  @!P2 IMAD.IADD R17, R17, 0x1, -R13 ;  /* 0x000000011111a824 */ /* 0x000fe200078e0a0d */
[----:B------:R-:W-:Y:S01]  /*6560*/  ISETP.GE.AND P2, PT, R11, RZ, PT ;  /* 0x000000ff0b00720c */ /* 0x000fe20003f46270 */
[----:B0-----:R-:W-:Y:S01]  /*6570*/  IMAD.MOV.U32 R2, RZ, RZ, R5 ;  /* 0x000000ffff027224 */ /* 0x001fe200078e0005 */
[----:B------:R-:W-:Y:S01]  /*6580*/  LOP3.LUT R11, R15, 0x6a, RZ, 0xfc, !PT ;  /* 0x0000006a0f0b7812 */ /* 0x000fe200078efcff */
[----:B------:R-:W-:-:S04]  /*6590*/  IMAD.HI.U32 R5, R24, R12, RZ ;  /* 0x0000000c18057227 */ /* 0x000fc800078e00ff */
[----:B------:R-:W-:Y:S01]  /*65a0*/  @!P5 IMAD.MOV R2, RZ, RZ, -R2 ;  /* 0x000000ffff02d224 */ /* 0x000fe200078e0a02 */
[----:B------:R-:W-:Y:S01]  /*65b0*/  ISETP.GE.AND P5, PT, R9, RZ, PT ;  /* 0x000000ff0900720c */ /* 0x000fe20003fa6270 */
[----:B------:R-:W-:Y:S01]  /*65c0*/  IMAD.MOV R5, RZ, RZ, -R5 ;  /* 0x000000ffff057224 */ /* 0x000fe200078e0a05 */
[----:B------:R-:W-:Y:S01]  /*65d0*/  LOP3.LUT R9, R15, 0x66, RZ, 0xfc, !PT ;  /* 0x000000660f097812 */ /* 0x000fe200078efcff */
[--C-:B------:R-:W-:Y:S01]  /*65e0*/  @!P1 IMAD.IADD R8, R8, 0x1, -R13.reuse ;  /* 0x0000000108089824 */ /* 0x100fe200078e0a0d */
[----:B------:R0:W-:Y:S01]  /*65f0*/  STL [R1+0xf0], R2 ;  /* 0x0000f00201007387 */ /* 0x0001e20000100800 */
[C---:B------:R-:W-:Y:S01]  /*6600*/  IMAD R3, R13.reuse, R5, R12 ;  /* 0x000000050d037224 */ /* 0x040fe200078e020c */
[C---:B------:R-:W-:Y:S01]  /*6610*/  ISETP.GT.U32.AND P1, PT, R13.reuse, R17, PT ;  /* 0x000000110d00720c */ /* 0x040fe20003f24070 */
[----:B------:R-:W-:Y:S01]  /*6620*/  @!P4 IMAD.IADD R14, R14, 0x1, -R13 ;  /* 0x000000010e0ec824 */ /* 0x000fe200078e0a0d */
[C---:B------:R-:W-:Y:S01]  /*6630*/  ISETP.GT.U32.AND P4, PT, R13.reuse, R8, PT ;  /* 0x000000080d00720c */ /* 0x040fe20003f84070 */
[----:B------:R-:W-:Y:S01]  /*6640*/  IMAD R6, R13, R7, R6 ;  /* 0x000000070d067224 */ /* 0x000fe200078e0206 */
[----:B------:R-:W-:-:S02]  /*6650*/  LOP3.LUT R7, R15, 0x68, RZ, 0xfc, !PT ;  /* 0x000000680f077812 */ /* 0x000fc400078efcff */
[----:B------:R-:W-:Y:S01]  /*6660*/  IABS R5, R11 ;  /* 0x0000000b00057213 */ /* 0x000fe20000000000 */
[----:B0-----:R-:W-:Y:S02]  /*6670*/  IMAD.MOV.U32 R2, RZ, RZ, R0 ;  /* 0x000000ffff027224 */ /* 0x001fe400078e0000 */
[----:B------:R-:W-:Y:S01]  /*6680*/  IMAD.MOV.U32 R0, RZ, RZ, R10 ;  /* 0x000000ffff007224 */ /* 0x000fe200078e000a */
[----:B------:R-:W-:Y:S01]  /*6690*/  IABS R10, R9 ;  /* 0x00000009000a7213 */ /* 0x000fe20000000000 */
[----:B------:R-:W-:Y:S01]  /*66a0*/  @!P0 IMAD.MOV R2, RZ, RZ, -R2 ;  /* 0x000000ffff028224 */ /* 0x000fe200078e0a02 */
[C---:B------:R-:W-:Y:S01]  /*66b0*/  ISETP.GT.U32.AND P0, PT, R13.reuse, R14, PT ;  /* 0x0000000e0d00720c */ /* 0x040fe20003f04070 */
[----:B------:R-:W-:Y:S01]  /*66c0*/  @!P3 IMAD.MOV R0, RZ, RZ, -R0 ;  /* 0x000000ffff00b224 */ /* 0x000fe200078e0a00 */
[----:B------:R-:W-:Y:S01]  /*66d0*/  ISETP.GT.U32.AND P3, PT, R13, R3, PT ;  /* 0x000000030d00720c */ /* 0x000fe20003f64070 */
[--C-:B------:R-:W-:Y:S01]  /*66e0*/  @!P1 IMAD.IADD R17, R17, 0x1, -R13.reuse ;  /* 0x0000000111119824 */ /* 0x100fe200078e0a0d */
[----:B------:R0:W-:Y:S01]  /*66f0*/  STL [R1+0xe8], R2 ;  /* 0x0000e80201007387 */ /* 0x0001e20000100800 */
[----:B------:R-:W-:Y:S01]  /*6700*/  @!P4 IMAD.IADD R8, R8, 0x1, -R13 ;  /* 0x000000010808c824 */ /* 0x000fe200078e0a0d */
[----:B------:R-:W-:-:S02]  /*6710*/  ISETP.GT.U32.AND P4, PT, R13, R6, PT ;  /* 0x000000060d00720c */ /* 0x000fc40003f84070 */
[----:B------:R1:W-:Y:S01]  /*6720*/  STL [R1+0xe4], R0 ;  /* 0x0000e40001007387 */ /* 0x0003e20000100800 */
[----:B------:R-:W-:Y:S01]  /*6730*/  ISETP.GE.AND P1, PT, R16, RZ, PT ;  /* 0x000000ff1000720c */ /* 0x000fe20003f26270 */
[----:B------:R-:W-:-:S04]  /*6740*/  IMAD.HI.U32 R16, R24, R5, RZ ;  /* 0x0000000518107227 */ /* 0x000fc800078e00ff */
[----:B0-----:R-:W-:Y:S02]  /*6750*/  IMAD.MOV.U32 R2, RZ, RZ, R17 ;  /* 0x000000ffff027224 */ /* 0x001fe400078e0011 */
[--C-:B------:R-:W-:Y:S01]  /*6760*/  @!P3 IMAD.IADD R3, R3, 0x1, -R13.reuse ;  /* 0x000000010303b824 */ /* 0x100fe200078e0a0d */
[----:B------:R-:W-:Y:S01]  /*6770*/  ISETP.GE.AND P3, PT, R11, RZ, PT ;  /* 0x000000ff0b00720c */ /* 0x000fe20003f66270 */
[----:B------:R-:W-:Y:S01]  /*6780*/  @!P5 IMAD.MOV R2, RZ, RZ, -R2 ;  /* 0x000000ffff02d224 */ /* 0x000fe200078e0a02 */
[----:B-1----:R-:W-:Y:S01]  /*6790*/  IABS R0, R7 ;  /* 0x0000000700007213 */ /* 0x002fe20000000000 */
[----:B------:R-:W-:Y:S01]  /*67a0*/  @!P0 IMAD.IADD R14, R14, 0x1, -R13 ;  /* 0x000000010e0e8824 */ /* 0x000fe200078e0a0d */
[----:B------:R-:W-:Y:S01]  /*67b0*/  ISETP.GT.U32.AND P5, PT, R13, R3, PT ;  /* 0x000000030d00720c */ /* 0x000fe20003fa4070 */
[----:B------:R-:W-:Y:S01]  /*67c0*/  IMAD.MOV R16, RZ, RZ, -R16 ;  /* 0x000000ffff107224 */ /* 0x000fe200078e0a10 */
[----:B------:R0:W-:Y:S01]  /*67d0*/  STL [R1+0xb4], R2 ;  /* 0x0000b40201007387 */ /* 0x0001e20000100800 */
[----:B------:R-:W-:Y:S01]  /*67e0*/  IMAD.HI.U32 R12, R24, R0, RZ ;  /* 0x00000000180c7227 */ /* 0x000fe200078e00ff */
[----:B------:R-:W-:-:S02]  /*67f0*/  ISETP.GE.AND P0, PT, R18, RZ, PT ;  /* 0x000000ff1200720c */ /* 0x000fc40003f06270 */
[----:B------:R-:W-:Y:S01]  /*6800*/  LOP3.LUT R18, R15, 0x52, RZ, 0xfc, !PT ;  /* 0x000000520f127812 */ /* 0x000fe200078efcff */
[----:B------:R-:W-:Y:S02]  /*6810*/  IMAD.MOV R11, RZ, RZ, -R12 ;  /* 0x000000ffff0b7224 */ /* 0x000fe400078e0a0c */
[----:B------:R-:W-:Y:S02]  /*6820*/  @!P4 IMAD.IADD R6, R6, 0x1, -R13 ;  /* 0x000000010606c824 */ /* 0x000fe400078e0a0d */
[----:B------:R-:W-:Y:S02]  /*6830*/  IMAD.MOV.U32 R4, RZ, RZ, R8 ;  /* 0x000000ffff047224 */ /* 0x000fe400078e0008 */
[C---:B------:R-:W-:Y:S01]  /*6840*/  IMAD R5, R13.reuse, R16, R5 ;  /* 0x000000100d057224 */ /* 0x040fe200078e0205 */
[C---:B------:R-:W-:Y:S01]  /*6850*/  ISETP.GT.U32.AND P4, PT, R13.reuse, R6, PT ;  /* 0x000000060d00720c */ /* 0x040fe20003f84070 */
[----:B0-----:R-:W-:Y:S02]  /*6860*/  IMAD.MOV.U32 R2, RZ, RZ, R14 ;  /* 0x000000ffff027224 */ /* 0x001fe400078e000e */
[----:B------:R-:W-:Y:S01]  /*6870*/  IMAD R0, R13, R11, R0 ;  /* 0x0000000b0d007224 */ /* 0x000fe200078e0200 */
[----:B------:R-:W-:Y:S01]  /*6880*/  LOP3.LUT R11, R15, 0x56, RZ, 0xfc, !PT ;  /* 0x000000560f0b7812 */ /* 0x000fe200078efcff */
[----:B------:R-:W-:Y:S01]  /*6890*/  @!P6 IMAD.MOV R4, RZ, RZ, -R4 ;  /* 0x000000ffff04e224 */ /* 0x000fe200078e0a04 */
[----:B------:R-:W-:Y:S01]  /*68a0*/  ISETP.GT.U32.AND P6, PT, R13, R5, PT ;  /* 0x000000050d00720c */ /* 0x000fe20003fc4070 */
[----:B------:R-:W-:Y:S01]  /*68b0*/  @!P2 IMAD.MOV R2, RZ, RZ, -R2 ;  /* 0x000000ffff02a224 */ /* 0x000fe200078e0a02 */
[----:B------:R-:W-:Y:S01]  /*68c0*/  ISETP.GE.AND P2, PT, R7, RZ, PT ;  /* 0x000000ff0700720c */ /* 0x000fe20003f46270 */
[----:B------:R-:W-:Y:S01]  /*68d0*/  @!P5 IMAD.IADD R3, R3, 0x1, -R13 ;  /* 0x000000010303d824 */ /* 0x000fe200078e0a0d */
[----:B------:R-:W-:Y:S01]  /*68e0*/  ISETP.GT.U32.AND P5, PT, R13, R0, PT ;  /* 0x000000000d00720c */ /* 0x000fe20003fa4070 */
[----:B------:R-:W-:Y:S01]  /*68f0*/  STL [R1+0xb8], R4 ;  /* 0x0000b80401007387 */ /* 0x000fe20000100800 */
[----:B------:R-:W-:-:S03]  /*6900*/  IMAD.HI.U32 R8, R24, R10, RZ ;  /* 0x0000000a18087227 */ /* 0x000fc600078e00ff */
[----:B------:R0:W-:Y:S01]  /*6910*/  STL [R1+0xc8], R2 ;  /* 0x0000c80201007387 */ /* 0x0001e20000100800 */
[----:B------:R-:W-:Y:S02]  /*6920*/  IMAD.MOV R8, RZ, RZ, -R8 ;  /* 0x000000ffff087224 */ /* 0x000fe400078e0a08 */
[--C-:B------:R-:W-:Y:S01]  /*6930*/  @!P4 IMAD.IADD R6, R6, 0x1, -R13.reuse ;  /* 0x000000010606c824 */ /* 0x100fe200078e0a0d */
[----:B------:R-:W-:Y:S01]  /*6940*/  ISETP.GE.AND P4, PT, R9, RZ, PT ;  /* 0x000000ff0900720c */ /* 0x000fe20003f86270 */
[--C-:B------:R-:W-:Y:S01]  /*6950*/  @!P6 IMAD.IADD R5, R5, 0x1, -R13.reuse ;  /* 0x000000010505e824 */ /* 0x100fe200078e0a0d */
[----:B------:R-:W-:Y:S01]  /*6960*/  LOP3.LUT R9, R15, 0x62, RZ, 0xfc, !PT ;  /* 0x000000620f097812 */ /* 0x000fe200078efcff */
[----:B------:R-:W-:Y:S01]  /*6970*/  IMAD R14, R13, R8, R10 ;  /* 0x000000080d0e7224 */ /* 0x000fe200078e020a */
[----:B------:R-:W-:Y:S01]  /*6980*/  LOP3.LUT R8, R15, 0x64, RZ, 0xfc, !PT ;  /* 0x000000640f087812 */ /* 0x000fe200078efcff */
[----:B------:R-:W-:Y:S01]  /*6990*/  @!P5 IMAD.IADD R0, R0, 0x1, -R13 ;  /* 0x000000010000d824 */ /* 0x000fe200078e0a0d */
[----:B------:R-:W-:Y:S01]  /*69a0*/  IABS R12, R9 ;  /* 0x00000009000c7213 */ /* 0x000fe20000000000 */
[----:B0-----:R-:W-:Y:S01]  /*69b0*/  IMAD.MOV.U32 R2, RZ, RZ, R3 ;  /* 0x000000ffff027224 */ /* 0x001fe200078e0003 */
[----:B------:R-:W-:-:S02]  /*69c0*/  ISETP.GE.AND P6, PT, R8, RZ, PT ;  /* 0x000000ff0800720c */ /* 0x000fc40003fc6270 */
[C---:B------:R-:W-:Y:S01]  /*69d0*/  ISETP.GT.U32.AND P5, PT, R13.reuse, R0, PT ;  /* 0x000000000d00720c */ /* 0x040fe20003fa4070 */
[----:B------:R-:W-:Y:S01]  /*69e0*/  @!P1 IMAD.MOV R2, RZ, RZ, -R2 ;  /* 0x000000ffff029224 */ /* 0x000fe200078e0a02 */
[----:B------:R-:W-:Y:S01]  /*69f0*/  ISETP.GT.U32.AND P1, PT, R13, R5, PT ;  /* 0x000000050d00720c */ /* 0x000fe20003f24070 */
[C---:B------:R-:W-:Y:S01]  /*6a00*/  IMAD.HI.U32 R7, R24.reuse, R12, RZ ;  /* 0x0000000c18077227 */ /* 0x040fe200078e00ff */
[----:B------:R-:W-:Y:S02]  /*6a10*/  IABS R8, R8 ;  /* 0x0000000800087213 */ /* 0x000fe40000000000 */
[----:B------:R0:W-:Y:S01]  /*6a20*/  STL [R1+0xcc], R2 ;  /* 0x0000cc0201007387 */ /* 0x0001e20000100800 */
[----:B------:R-:W-:Y:S01]  /*6a30*/  LOP3.LUT R3, R15, 0x60, RZ, 0xfc, !PT ;  /* 0x000000600f037812 */ /* 0x000fe200078efcff */
[----:B------:R-:W-:Y:S02]  /*6a40*/  IMAD.MOV R7, RZ, RZ, -R7 ;  /* 0x000000ffff077224 */ /* 0x000fe400078e0a07 */
[----:B------:R-:W-:Y:S01]  /*6a50*/  IMAD.HI.U32 R10, R24, R8, RZ ;  /* 0x00000008180a7227 */ /* 0x000fe200078e00ff */
[----:B------:R-:W-:-:S03]  /*6a60*/  IABS R16, R3 ;  /* 0x0000000300107213 */ /* 0x000fc60000000000 */
[--C-:B------:R-:W-:Y:S01]  /*6a70*/  @!P5 IMAD.IADD R0, R0, 0x1, -R13.reuse ;  /* 0x000000010000d824 */ /* 0x100fe200078e0a0d */
[----:B------:R-:W-:Y:S01]  /*6a80*/  ISETP.GE.AND P5, PT, R3, RZ, PT ;  /* 0x000000ff0300720c */ /* 0x000fe20003fa6270 */
[----:B0-----:R-:W-:Y:S02]  /*6a90*/  IMAD.MOV.U32 R2, RZ, RZ, R6 ;  /* 0x000000ffff027224 */ /* 0x001fe400078e0006 */
[----:B------:R-:W-:Y:S01]  /*6aa0*/  @!P1 IMAD.IADD R5, R5, 0x1, -R13 ;  /* 0x0000000105059824 */ /* 0x000fe200078e0a0d */
[----:B------:R-:W-:Y:S01]  /*6ab0*/  ISETP.GE.AND P1, PT, R9, RZ, PT ;  /* 0x000000ff0900720c */ /* 0x000fe20003f26270 */
[----:B------:R-:W-:Y:S01]  /*6ac0*/  @!P0 IMAD.MOV R2, RZ, RZ, -R2 ;  /* 0x000000ffff028224 */ /* 0x000fe200078e0a02 */
[----:B------:R-:W-:Y:S01]  /*6ad0*/  ISETP.GT.U32.AND P0, PT, R13, R14, PT ;  /* 0x0000000e0d00720c */ /* 0x000fe20003f04070 */
[----:B------:R-:W-:Y:S01]  /*6ae0*/  IMAD.MOV R9, RZ, RZ, -R10 ;  /* 0x000000ffff097224 */ /* 0x000fe200078e0a0a */
[----:B------:R-:W-:Y:S01]  /*6af0*/  LOP3.LUT R10, R15, 0x5e, RZ, 0xfc, !PT ;  /* 0x0000005e0f0a7812 */ /* 0x000fe200078efcff */
[C---:B------:R-:W-:Y:S01]  /*6b00*/  IMAD R12, R13.reuse, R7, R12 ;  /* 0x000000070d0c7224 */ /* 0x040fe200078e020c */
[----:B------:R0:W-:Y:S01]  /*6b10*/  STL [R1+0xe0], R2 ;  /* 0x0000e00201007387 */ /* 0x0001e20000100800 */
[----:B------:R-:W-:Y:S01]  /*6b20*/  IMAD R3, R13, R9, R8 ;  /* 0x000000090d037224 */ /* 0x000fe200078e0208 */
[----:B------:R-:W-:Y:S01]  /*6b30*/  IABS R9, R21 ;  /* 0x0000001500097213 */ /* 0x000fe20000000000 */
[----:B------:R-:W-:Y:S01]  /*6b40*/  IMAD.MOV.U32 R4, RZ, RZ, R5 ;  /* 0x000000ffff047224 */ /* 0x000fe200078e0005 */
[----:B------:R-:W-:Y:S01]  /*6b50*/  IABS R8, R19 ;  /* 0x0000001300087213 */ /* 0x000fe20000000000 */
[----:B------:R-:W-:Y:S01]  /*6b60*/  IMAD.HI.U32 R6, R24, R16, RZ ;  /* 0x0000001018067227 */ /* 0x000fe200078e00ff */
[----:B------:R-:W-:-:S03]  /*6b70*/  IABS R7, R20 ;  /* 0x0000001400077213 */ /* 0x000fc60000000000 */
[----:B------:R-:W-:Y:S02]  /*6b80*/  @!P0 IMAD.IADD R14, R14, 0x1, -R13 ;  /* 0x000000010e0e8824 */ /* 0x000fe400078e0a0d */
[----:B0-----:R-:W-:Y:S01]  /*6b90*/  IMAD.MOV.U32 R2, RZ, RZ, R0 ;  /* 0x000000ffff027224 */ /* 0x001fe200078e0000 */
[----:B------:R-:W-:Y:S01]  /*6ba0*/  IABS R0, R11 ;  /* 0x0000000b00007213 */ /* 0x000fe20000000000 */
[----:B------:R-:W-:Y:S01]  /*6bb0*/  @!P3 IMAD.MOV R4, RZ, RZ, -R4 ;  /* 0x000000ffff04b224 */ /* 0x000fe200078e0a04 */
[C---:B------:R-:W-:Y:S01]  /*6bc0*/  ISETP.GT.U32.AND P0, PT, R13.reuse, R14, PT ;  /* 0x0000000e0d00720c */ /* 0x040fe20003f04070 */
[----:B------:R-:W-:Y:S01]  /*6bd0*/  @!P2 IMAD.MOV R2, RZ, RZ, -R2 ;  /* 0x000000ffff02a224 */ /* 0x000fe200078e0a02 */
[C---:B------:R-:W-:Y:S01]  /*6be0*/  ISETP.GT.U32.AND P2, PT, R13.reuse, R3, PT ;  /* 0x000000030d00720c */ /* 0x040fe20003f44070 */
[----:B------:R-:W-:Y:S01]  /*6bf0*/  IMAD.MOV R6, RZ, RZ, -R6 ;  /* 0x000000ffff067224 */ /* 0x000fe200078e0a06 */
[----:B------:R-:W-:Y:S01]  /*6c00*/  ISETP.GE.AND P3, PT, R10, RZ, PT ;  /* 0x000000ff0a00720c */ /* 0x000fe20003f66270 */
[----:B------:R-:W-:Y:S01]  /*6c10*/  STL [R1+0xd4], R4 ;  /* 0x0000d40401007387 */ /* 0x000fe20000100800 */
[----:B------:R-:W-:Y:S01]  /*6c20*/  IABS R10, R10 ;  /* 0x0000000a000a7213 */ /* 0x000fe20000000000 */
[----:B------:R-:W-:-:S02]  /*6c30*/  IMAD R16, R13, R6, R16 ;  /* 0x000000060d107224 */ /* 0x000fc400078e0210 */
[----:B------:R0:W-:Y:S01]  /*6c40*/  STL [R1+0xdc], R2 ;  /* 0x0000dc0201007387 */ /* 0x0001e20000100800 */
[----:B------:R-:W-:-:S04]  /*6c50*/  IMAD.HI.U32 R6, R24, R9, RZ ;  /* 0x0000000918067227 */ /* 0x000fc800078e00ff */
[--C-:B------:R-:W-:Y:S01]  /*6c60*/  @!P0 IMAD.IADD R14, R14, 0x1, -R13.reuse ;  /* 0x000000010e0e8824 */ /* 0x100fe200078e0a0d */
[----:B------:R-:W-:Y:S01]  /*6c70*/  ISETP.GT.U32.AND P0, PT, R13, R12, PT ;  /* 0x0000000c0d00720c */ /* 0x000fe20003f04070 */
[----:B------:R-:W-:Y:S02]  /*6c80*/  @!P2 IMAD.IADD R3, R3, 0x1, -R13 ;  /* 0x000000010303a824 */ /* 0x000fe400078e0a0d */
[----:B------:R-:W-:-:S03]  /*6c90*/  IMAD.HI.U32 R17, R24, R10, RZ ;  /* 0x0000000a18117227 */ /* 0x000fc600078e00ff */
[C---:B------:R-:W-:Y:S01]  /*6ca0*/  ISETP.GT.U32.AND P2, PT, R13.reuse, R3, PT ;  /* 0x000000030d00720c */ /* 0x040fe20003f44070 */
[----:B0-----:R-:W-:Y:S02]  /*6cb0*/  IMAD.MOV.U32 R2, RZ, RZ, R14 ;  /* 0x000000ffff027224 */ /* 0x001fe400078e000e */
[----:B------:R-:W-:Y:S02]  /*6cc0*/  IMAD.MOV R17, RZ, RZ, -R17 ;  /* 0x000000ffff117224 */ /* 0x000fe400078e0a11 */
[----:B------:R-:W-:Y:S01]  /*6cd0*/  @!P4 IMAD.MOV R2, RZ, RZ, -R2 ;  /* 0x000000ffff02c224 */ /* 0x000fe200078e0a02 */
[C---:B------:R-:W-:Y:S01]  /*6ce0*/  ISETP.GT.U32.AND P4, PT, R13.reuse, R16, PT ;  /* 0x000000100d00720c */ /* 0x040fe20003f84070 */
[--C-:B------:R-:W-:Y:S02]  /*6cf0*/  @!P0 IMAD.IADD R12, R12, 0x1, -R13.reuse ;  /* 0x000000010c0c8824 */ /* 0x100fe400078e0a0d */
[C---:B------:R-:W-:Y:S01]  /*6d00*/  IMAD R10, R13.reuse, R17, R10 ;  /* 0x000000110d0a7224 */ /* 0x040fe200078e020a */
[----:B------:R0:W-:Y:S01]  /*6d10*/  STL [R1+0xc0], R2 ;  /* 0x0000c00201007387 */ /* 0x0001e20000100800 */
[----:B------:R-:W-:Y:S01]  /*6d20*/  IMAD.MOV R6, RZ, RZ, -R6 ;  /* 0x000000ffff067224 */ /* 0x000fe200078e0a06 */
[----:B------:R-:W-:Y:S01]  /*6d30*/  ISETP.GT.U32.AND P0, PT, R13, R12, PT ;  /* 0x0000000c0d00720c */ /* 0x000fe20003f04070 */
[----:B------:R-:W-:Y:S01]  /*6d40*/  @!P2 IMAD.IADD R3, R3, 0x1, -R13 ;  /* 0x000000010303a824 */ /* 0x000fe200078e0a0d */
[----:B------:R-:W-:Y:S01]  /*6d50*/  ISETP.GT.U32.AND P2, PT, R13, R10, PT ;  /* 0x0000000a0d00720c */ /* 0x000fe20003f44070 */
[----:B------:R-:W-:Y:S01]  /*6d60*/  IMAD.HI.U32 R5, R24, R8, RZ ;  /* 0x0000000818057227 */ /* 0x000fe200078e00ff */
[----:B------:R-:W-:-:S03]  /*6d70*/  LOP3.LUT R17, R15, 0x54, RZ, 0xfc, !PT ;  /* 0x000000540f117812 */ /* 0x000fc600078efcff */
[C---:B------:R-:W-:Y:S02]  /*6d80*/  IMAD R9, R13.reuse, R6, R9 ;  /* 0x000000060d097224 */ /* 0x040fe400078e0209 */
[----:B------:R-:W-:Y:S02]  /*6d90*/  IMAD.MOV R14, RZ, RZ, -R5 ;  /* 0x000000ffff0e7224 */ /* 0x000fe400078e0a05 */
[--C-:B------:R-:W-:Y:S02]  /*6da0*/  @!P4 IMAD.IADD R16, R16, 0x1, -R13.reuse ;  /* 0x000000011010c824 */ /* 0x100fe400078e0a0d */
[--C-:B------:R-:W-:Y:S01]  /*6db0*/  @!P0 IMAD.IADD R12, R12, 0x1, -R13.reuse ;  /* 0x000000010c0c8824 */ /* 0x100fe200078e0a0d */
[C---:B------:R-:W-:Y:S01]  /*6dc0*/  ISETP.GT.U32.AND P0, PT, R13.reuse, R9, PT ;  /* 0x000000090d00720c */ /* 0x040fe20003f04070 */
[----:B------:R-:W-:Y:S01]  /*6dd0*/  IMAD R8, R13, R14, R8 ;  /* 0x0000000e0d087224 */ /* 0x000fe200078e0208 */
[----:B------:R-:W-:Y:S01]  /*6de0*/  LOP3.LUT R14, R15, 0x50, RZ, 0xfc, !PT ;  /* 0x000000500f0e7812 */ /* 0x000fe200078efcff */
[----:B------:R-:W-:Y:S01]  /*6df0*/  @!P2 IMAD.IADD R10, R10, 0x1, -R13 ;  /* 0x000000010a0aa824 */ /* 0x000fe200078e0a0d */
[C---:B------:R-:W-:Y:S01]  /*6e00*/  ISETP.GT.U32.AND P2, PT, R13.reuse, R16, PT ;  /* 0x000000100d00720c */ /* 0x040fe20003f44070 */
[----:B------:R-:W-:Y:S01]  /*6e10*/  IMAD.HI.U32 R6, R24, R7, RZ ;  /* 0x0000000718067227 */ /* 0x000fe200078e00ff */
[----:B------:R-:W-:-:S03]  /*6e20*/  ISETP.GT.U32.AND P4, PT, R13, R8, PT ;  /* 0x000000080d00720c */ /* 0x000fc60003f84070 */
[----:B------:R-:W-:Y:S02]  /*6e30*/  IMAD.MOV R6, RZ, RZ, -R6 ;  /* 0x000000ffff067224 */ /* 0x000fe400078e0a06 */
[----:B0-----:R-:W-:Y:S01]  /*6e40*/  IMAD.MOV.U32 R2, RZ, RZ, R3 ;  /* 0x000000ffff027224 */ /* 0x001fe200078e0003 */
[----:B------:R-:W-:Y:S01]  /*6e50*/  IABS R3, R14 ;  /* 0x0000000e00037213 */ /* 0x000fe20000000000 */
[----:B------:R-:W-:Y:S01]  /*6e60*/  IMAD R7, R13, R6, R7 ;  /* 0x000000060d077224 */ /* 0x000fe200078e0207 */
[----:B------:R-:W-:Y:S01]  /*6e70*/  IABS R6, R17 ;  /* 0x0000001100067213 */ /* 0x000fe20000000000 */
[--C-:B------:R-:W-:Y:S01]  /*6e80*/  @!P0 IMAD.IADD R9, R9, 0x1, -R13.reuse ;  /* 0x0000000109098824 */ /* 0x100fe200078e0a0d */
[C---:B------:R-:W-:Y:S01]  /*6e90*/  ISETP.GT.U32.AND P0, PT, R13.reuse, R10, PT ;  /* 0x0000000a0d00720c */ /* 0x040fe20003f04070 */
[----:B------:R-:W-:Y:S02]  /*6ea0*/  @!P6 IMAD.MOV R2, RZ, RZ, -R2 ;  /* 0x000000ffff02e224 */ /* 0x000fe400078e0a02 */
[--C-:B------:R-:W-:Y:S01]  /*6eb0*/  @!P2 IMAD.IADD R16, R16, 0x1, -R13.reuse ;  /* 0x000000011010a824 */ /* 0x100fe200078e0a0d */
[C---:B------:R-:W-:Y:S01]  /*6ec0*/  ISETP.GT.U32.AND P6, PT, R13.reuse, R9, PT ;  /* 0x000000090d00720c */ /* 0x040fe20003fc4070 */
[----:B------:R-:W-:Y:S01]  /*6ed0*/  @!P4 IMAD.IADD R8, R8, 0x1, -R13 ;  /* 0x000000010808c824 */ /* 0x000fe200078e0a0d */
[----:B------:R-:W-:Y:S01]  /*6ee0*/  ISETP.GT.U32.AND P2, PT, R13, R7, PT ;  /* 0x000000070d00720c */ /* 0x000fe20003f44070 */
[----:B------:R0:W-:Y:S01]  /*6ef0*/  STL [R1+0xac], R2 ;  /* 0x0000ac0201007387 */ /* 0x0001e20000100800 */
[----:B------:R-:W-:-:S02]  /*6f00*/  IMAD.HI.U32 R22, R24, R6, RZ ;  /* 0x0000000618167227 */ /* 0x000fc400078e00ff */
[----:B------:R-:W-:Y:S02]  /*6f10*/  ISETP.GT.U32.AND P4, PT, R13, R8, PT ;  /* 0x000000080d00720c */ /* 0x000fe40003f84070 */
[----:B------:R-:W-:Y:S02]  /*6f20*/  IMAD.MOV.U32 R4, RZ, RZ, R16 ;  /* 0x000000ffff047224 */ /* 0x000fe400078e0010 */
[--C-:B------:R-:W-:Y:S02]  /*6f30*/  @!P0 IMAD.IADD R10, R10, 0x1, -R13.reuse ;  /* 0x000000010a0a8824 */ /* 0x100fe400078e0a0d */
[----:B------:R-:W-:Y:S02]  /*6f40*/  IMAD.MOV R22, RZ, RZ, -R22 ;  /* 0x000000ffff167224 */ /* 0x000fe400078e0a16 */
[----:B0-----:R-:W-:Y:S02]  /*6f50*/  IMAD.MOV.U32 R2, RZ, RZ, R12 ;  /* 0x000000ffff027224 */ /* 0x001fe400078e000c */
[----:B------:R-:W-:Y:S01]  /*6f60*/  @!P6 IMAD.IADD R9, R9, 0x1, -R13 ;  /* 0x000000010909e824 */ /* 0x000fe200078e0a0d */
[----:B------:R-:W-:Y:S01]  /*6f70*/  ISETP.GE.AND P6, PT, R21, RZ, PT ;  /* 0x000000ff1500720c */ /* 0x000fe20003fc6270 */
[----:B------:R-:W-:-:S02]  /*6f80*/  @!P1 IMAD.MOV R2, RZ, RZ, -R2 ;  /* 0x000000ffff029224 */ /* 0x000fc400078e0a02 */
[----:B------:R-:W-:Y:S01]  /*6f90*/  @!P2 IMAD.IADD R7, R7, 0x1, -R13 ;  /* 0x000000010707a824 */ /* 0x000fe200078e0a0d */
[----:B------:R-:W-:Y:S01]  /*6fa0*/  ISETP.GE.AND P2, PT, R19, RZ, PT ;  /* 0x000000ff1300720c */ /* 0x000fe20003f46270 */
[C---:B------:R-:W-:Y:S01]  /*6fb0*/  IMAD.HI.U32 R5, R24.reuse, R0, RZ ;  /* 0x0000000018057227 */ /* 0x040fe200078e00ff */
[----:B------:R0:W-:Y:S01]  /*6fc0*/  STL [R1+0xa8], R2 ;  /* 0x0000a80201007387 */ /* 0x0001e20000100800 */
[----:B------:R-:W-:Y:S02]  /*6fd0*/  LOP3.LUT R19, R15, 0x4e, RZ, 0xfc, !PT ;  /* 0x0000004e0f137812 */ /* 0x000fe400078efcff */
[----:B------:R-:W-:Y:S01]  /*6fe0*/  IMAD.HI.U32 R21, R24, R3, RZ ;  /* 0x0000000318157227 */ /* 0x000fe200078e00ff */
[----:B------:R-:W-:-:S03]  /*6ff0*/  ISETP.GT.U32.AND P1, PT, R13, R7, PT ;  /* 0x000000070d00720c */ /* 0x000fc60003f24070 */
[----:B------:R-:W-:Y:S02]  /*7000*/  @!P5 IMAD.MOV R4, RZ, RZ, -R4 ;  /* 0x000000ffff04d224 */ /* 0x000fe400078e0a04 */
[----:B------:R-:W-:Y:S02]  /*7010*/  IMAD R6, R13, R22, R6 ;  /* 0x000000160d067224 */ /* 0x000fe400078e0206 */
[----:B0-----:R-:W-:Y:S01]  /*7020*/  IMAD.MOV.U32 R2, RZ, RZ, R10 ;  /* 0x000000ffff027224 */ /* 0x001fe200078e000a */
[----:B------:R0:W-:Y:S01]  /*7030*/  STL [R1+0xa4], R4 ;  /* 0x0000a40401007387 */ /* 0x0001e20000100800 */
[----:B------:R-:W-:Y:S01]  /*7040*/  IMAD.MOV R5, RZ, RZ, -R5 ;  /* 0x000000ffff057224 */ /* 0x000fe200078e0a05 */
[----:B------:R-:W-:Y:S01]  /*7050*/  LOP3.LUT R10, R15, 0x3e, RZ, 0xfc, !PT ;  /* 0x0000003e0f0a7812 */ /* 0x000fe200078efcff */
[----:B------:R-:W-:Y:S02]  /*7060*/  @!P3 IMAD.MOV R2, RZ, RZ, -R2 ;  /* 0x000000ffff02b224 */ /* 0x000fe400078e0a02 */
[----:B------:R-:W-:Y:S01]  /*7070*/  @!P4 IMAD.IADD R8, R8, 0x1, -R13 ;  /* 0x000000010808c824 */ /* 0x000fe200078e0a0d */
[C---:B------:R-:W-:Y:S01]  /*7080*/  ISETP.GT.U32.AND P4, PT, R13.reuse, R6, PT ;  /* 0x000000060d00720c */ /* 0x040fe20003f84070 */
[----:B------:R-:W-:Y:S01]  /*7090*/  IMAD.MOV R21, RZ, RZ, -R21 ;  /* 0x000000ffff157224 */ /* 0x000fe200078e0a15 */
[----:B------:R1:W-:Y:S01]  /*70a0*/  STL [R1+0xa0], R2 ;  /* 0x0000a00201007387 */ /* 0x0003e20000100800 */
[C---:B------:R-:W-:Y:S01]  /*70b0*/  IMAD R0, R13.reuse, R5, R0 ;  /* 0x000000050d007224 */ /* 0x040fe200078e0200 */
[----:B------:R-:W-:Y:S01]  /*70c0*/  IABS R5, R18 ;  /* 0x0000001200057213 */ /* 0x000fe20000000000 */
[C---:B------:R-:W-:Y:S01]  /*70d0*/  IMAD R3, R13.reuse, R21, R3 ;  /* 0x000000150d037224 */ /* 0x040fe200078e0203 */
[----:B------:R-:W-:Y:S01]  /*70e0*/  IABS R21, R25 ;  /* 0x0000001900157213 */ /* 0x000fe20000000000 */
[----:B0-----:R-:W-:Y:S01]  /*70f0*/  IMAD.MOV.U32 R4, RZ, RZ, R9 ;  /* 0x000000ffff047224 */ /* 0x001fe200078e0009 */
[----:B------:R-:W-:Y:S01]  /*7100*/  ISETP.GT.U32.AND P0, PT, R13, R0, PT ;  /* 0x000000000d00720c */ /* 0x000fe20003f04070 */
[----:B------:R-:W-:Y:S01]  /*7110*/  IMAD.HI.U32 R22, R24, R5, RZ ;  /* 0x0000000518167227 */ /* 0x000fe200078e00ff */
[----:B------:R-:W-:-:S03]  /*7120*/  LOP3.LUT R9, R15, 0x4a, RZ, 0xfc, !PT ;  /* 0x0000004a0f097812 */ /* 0x000fc600078efcff */
[----:B-1----:R-:W-:Y:S02]  /*7130*/  IMAD.MOV.U32 R2, RZ, RZ, R8 ;  /* 0x000000ffff027224 */ /* 0x002fe400078e0008 */
[----:B------:R-:W-:Y:S02]  /*7140*/  IMAD.MOV R22, RZ, RZ, -R22 ;  /* 0x000000ffff167224 */ /* 0x000fe400078e0a16 */
[----:B------:R-:W-:Y:S01]  /*7150*/  @!P2 IMAD.MOV R2, RZ, RZ, -R2 ;  /* 0x000000ffff02a224 */ /* 0x000fe200078e0a02 */
[C---:B------:R-:W-:Y:S01]  /*7160*/  ISETP.GT.U32.AND P2, PT, R13.reuse, R3, PT ;  /* 0x000000030d00720c */ /* 0x040fe20003f44070 */
[----:B------:R-:W-:Y:S02]  /*7170*/  @!P4 IMAD.IADD R6, R6, 0x1, -R13 ;  /* 0x000000010606c824 */ /* 0x000fe400078e0a0d */
[C---:B------:R-:W-:Y:S02]  /*7180*/  IMAD R5, R13.reuse, R22, R5 ;  /* 0x000000160d057224 */ /* 0x040fe400078e0205 */
[--C-:B------:R-:W-:Y:S01]  /*7190*/  @!P0 IMAD.IADD R0, R0, 0x1, -R13.reuse ;  /* 0x0000000100008824 */ /* 0x100fe200078e0a0d */
[----:B------:R-:W-:Y:S01]  /*71a0*/  ISETP.GT.U32.AND P5, PT, R13, R6, PT ;  /* 0x000000060d00720c */ /* 0x000fe20003fa4070 */
[----:B------:R-:W-:Y:S01]  /*71b0*/  @!P6 IMAD.MOV R4, RZ, RZ, -R4 ;  /* 0x000000ffff04e224 */ /* 0x000fe200078e0a04 */
[----:B------:R-:W-:Y:S01]  /*71c0*/  ISETP.GE.AND P0, PT, R20, RZ, PT ;  /* 0x000000ff1400720c */ /* 0x000fe20003f06270 */
[----:B------:R-:W-:Y:S01]  /*71d0*/  @!P1 IMAD.IADD R7, R7, 0x1, -R13 ;  /* 0x0000000107079824 */ /* 0x000fe200078e0a0d */
[----:B------:R-:W-:-:S02]  /*71e0*/  IABS R20, R19 ;  /* 0x0000001300147213 */ /* 0x000fc40000000000 */
[----:B------:R-:W-:Y:S01]  /*71f0*/  ISETP.GT.U32.AND P3, PT, R13, R5, PT ;  /* 0x000000050d00720c */ /* 0x000fe20003f64070 */
[--C-:B------:R-:W-:Y:S01]  /*7200*/  @!P2 IMAD.IADD R3, R3, 0x1, -R13.reuse ;  /* 0x000000010303a824 */ /* 0x100fe200078e0a0d */
[----:B------:R-:W-:Y:S01]  /*7210*/  ISETP.GT.U32.AND P4, PT, R13, R0, PT ;  /* 0x000000000d00720c */ /* 0x000fe20003f84070 */
[----:B------:R-:W-:Y:S01]  /*7220*/  IMAD.HI.U32 R8, R24, R20, RZ ;  /* 0x0000001418087227 */ /* 0x000fe200078e00ff */
[----:B------:R-:W-:Y:S01]  /*7230*/  STL [R1+0x9c], R4 ;  /* 0x00009c0401007387 */ /* 0x000fe20000100800 */
[----:B------:R-:W-:Y:S02]  /*7240*/  ISETP.GE.AND P6, PT, R11, RZ, PT ;  /* 0x000000ff0b00720c */ /* 0x000fe40003fc6270 */
[C---:B------:R-:W-:Y:S01]  /*7250*/  ISETP.GT.U32.AND P2, PT, R13.reuse, R3, PT ;  /* 0x000000030d00720c */ /* 0x040fe20003f44070 */
[----:B------:R-:W-:Y:S01]  /*7260*/  IMAD.MOV R8, RZ, RZ, -R8 ;  /* 0x000000ffff087224 */ /* 0x000fe200078e0a08 */
[----:B------:R0:W-:Y:S01]  /*7270*/  STL [R1+0x98], R2 ;  /* 0x0000980201007387 */ /* 0x0001e20000100800 */
[--C-:B------:R-:W-:Y:S01]  /*7280*/  @!P5 IMAD.IADD R6, R6, 0x1, -R13.reuse ;  /* 0x000000010606d824 */ /* 0x100fe200078e0a0d */
[----:B------:R-:W-:Y:S01]  /*7290*/  ISETP.GE.AND P5, PT, R14, RZ, PT ;  /* 0x000000ff0e00720c */ /* 0x000fe20003fa6270 */
[----:B------:R-:W-:Y:S01]  /*72a0*/  IMAD R14, R13, R8, R20 ;  /* 0x000000080d0e7224 */ /* 0x000fe200078e0214 */
[----:B------:R-:W-:Y:S01]  /*72b0*/  LOP3.LUT R8, R15, 0x4c, RZ, 0xfc, !PT ;  /* 0x0000004c0f087812 */ /* 0x000fe200078efcff */
[--C-:B------:R-:W-:Y:S01]  /*72c0*/  @!P3 IMAD.IADD R5, R5, 0x1, -R13.reuse ;  /* 0x000000010505b824 */ /* 0x100fe200078e0a0d */
[----:B------:R-:W-:Y:S01]  /*72d0*/  ISETP.GE.AND P1, PT, R17, RZ, PT ;  /* 0x000000ff1100720c */ /* 0x000fe20003f26270 */
[----:B------:R-:W-:Y:S01]  /*72e0*/  @!P4 IMAD.IADD R0, R0, 0x1, -R13 ;  /* 0x000000010000c824 */ /* 0x000fe200078e0a0d */
[----:B------:R-:W-:Y:S01]  /*72f0*/  IABS R16, R8 ;  /* 0x0000000800107213 */ /* 0x000fe20000000000 */
[----:B0-----:R-:W-:Y:S01]  /*7300*/  IMAD.MOV.U32 R2, RZ, RZ, R7 ;  /* 0x000000ffff027224 */ /* 0x001fe200078e0007 */
[----:B------:R-:W-:Y:S01]  /*7310*/  ISETP.GE.AND P4, PT, R18, RZ, PT ;  /* 0x000000ff1200720c */ /* 0x000fe20003f86270 */
[----:B------:R-:W-:Y:S01]  /*7320*/  @!P2 IMAD.IADD R3, R3, 0x1, -R13 ;  /* 0x000000010303a824 */ /* 0x000fe200078e0a0d */
[C---:B------:R-:W-:Y:S01]  /*7330*/  ISETP.GT.U32.AND P2, PT, R13.reuse, R14, PT ;  /* 0x0000000e0d00720c */ /* 0x040fe20003f44070 */
[----:B------:R-:W-:Y:S01]  /*7340*/  @!P0 IMAD.MOV R2, RZ, RZ, -R2 ;  /* 0x000000ffff028224 */ /* 0x000fe200078e0a02 */
[----:B------:R-:W-:Y:S01]  /*7350*/  ISETP.GT.U32.AND P0, PT, R13, R5, PT ;  /* 0x000000050d00720c */ /* 0x000fe20003f04070 */
[----:B------:R-:W-:Y:S01]  /*7360*/  IMAD.MOV.U32 R4, RZ, RZ, R0 ;  /* 0x000000ffff047224 */ /* 0x000fe200078e0000 */
[----:B------:R-:W-:-:S02]  /*7370*/  LOP3.LUT R7, R15, 0x48, RZ, 0xfc, !PT ;  /* 0x000000480f077812 */ /* 0x000fc400078efcff */
[----:B------:R-:W-:Y:S01]  /*7380*/  IABS R18, R9 ;  /* 0x0000000900127213 */ /* 0x000fe20000000000 */
[----:B------:R-:W-:Y:S01]  /*7390*/  @!P6 IMAD.MOV R4, RZ, RZ, -R4 ;  /* 0x000000ffff04e224 */ /* 0x000fe200078e0a04 */
[----:B------:R-:W-:Y:S01]  /*73a0*/  ISETP.GE.AND P6, PT, R8, RZ, PT ;  /* 0x000000ff0800720c */ /* 0x000fe20003fc6270 */
[----:B------:R-:W-:Y:S01]  /*73b0*/  IMAD.HI.U32 R8, R24, R16, RZ ;  /* 0x0000001018087227 */ /* 0x000fe200078e00ff */
[----:B------:R0:W-:Y:S01]  /*73c0*/  STL [R1+0x90], R2 ;  /* 0x0000900201007387 */ /* 0x0001e20000100800 */
[----:B------:R-:W-:Y:S02]  /*73d0*/  IABS R17, R7 ;  /* 0x0000000700117213 */ /* 0x000fe40000000000 */
[--C-:B------:R-:W-:Y:S01]  /*73e0*/  @!P2 IMAD.IADD R14, R14, 0x1, -R13.reuse ;  /* 0x000000010e0ea824 */ /* 0x100fe200078e0a0d */
[----:B------:R-:W-:Y:S01]  /*73f0*/  LOP3.LUT R0, R15, 0x46, RZ, 0xfc, !PT ;  /* 0x000000460f007812 */ /* 0x000fe200078efcff */
[----:B------:R-:W-:Y:S01]  /*7400*/  @!P0 IMAD.IADD R5, R5, 0x1, -R13 ;  /* 0x0000000105058824 */ /* 0x000fe200078e0a0d */
[----:B------:R1:W-:Y:S01]  /*7410*/  STL [R1+0x8c], R4 ;  /* 0x00008c0401007387 */ /* 0x0003e20000100800 */
[----:B------:R-:W-:Y:S01]  /*7420*/  IMAD.MOV R8, RZ, RZ, -R8 ;  /* 0x000000ffff087224 */ /* 0x000fe200078e0a08 */
[----:B------:R-:W-:Y:S01]  /*7430*/  ISETP.GE.AND P0, PT, R7, RZ, PT ;  /* 0x000000ff0700720c */ /* 0x000fe20003f06270 */
[----:B------:R-:W-:Y:S01]  /*7440*/  IMAD.HI.U32 R7, R24, R17, RZ ;  /* 0x0000001118077227 */ /* 0x000fe200078e00ff */
[----:B------:R-:W-:-:S02]  /*7450*/  ISETP.GT.U32.AND P2, PT, R13, R14, PT ;  /* 0x0000000e0d00720c */ /* 0x000fc40003f44070 */
[----:B------:R-:W-:Y:S01]  /*7460*/  IABS R12, R0 ;  /* 0x00000000000c7213 */ /* 0x000fe20000000000 */
[----:B0-----:R-:W-:Y:S01]  /*7470*/  IMAD.MOV.U32 R2, RZ, RZ, R6 ;  /* 0x000000ffff027224 */ /* 0x001fe200078e0006 */
[----:B------:R-:W-:Y:S01]  /*7480*/  ISETP.GE.AND P3, PT, R19, RZ, PT ;  /* 0x000000ff1300720c */ /* 0x000fe20003f66270 */
[----:B------:R-:W-:Y:S01]  /*7490*/  IMAD.HI.U32 R6, R24, R18, RZ ;  /* 0x0000001218067227 */ /* 0x000fe200078e00ff */
[----:B------:R-:W-:-:S03]  /*74a0*/  IABS R19, R10 ;  /* 0x0000000a00137213 */ /* 0x000fc60000000000 */
[----:B------:R-:W-:Y:S02]  /*74b0*/  IMAD R16, R13, R8, R16 ;  /* 0x000000080d107224 */ /* 0x000fe400078e0210 */
[----:B-1----:R-:W-:Y:S02]  /*74c0*/  IMAD.MOV.U32 R4, RZ, RZ, R5 ;  /* 0x000000ffff047224 */ /* 0x002fe400078e0005 */
[----:B------:R-:W-:Y:S02]  /*74d0*/  IMAD.MOV R6, RZ, RZ, -R6 ;  /* 0x000000ffff067224 */ /* 0x000fe400078e0a06 */
[----:B------:R-:W-:Y:S01]  /*74e0*/  @!P1 IMAD.MOV R2, RZ, RZ, -R2 ;  /* 0x000000ffff029224 */ /* 0x000fe200078e0a02 */
[----:B------:R-:W-:Y:S01]  /*74f0*/  ISETP.GE.AND P1, PT, R9, RZ, PT ;  /* 0x000000ff0900720c */ /* 0x000fe20003f26270 */
[----:B------:R-:W-:Y:S01]  /*7500*/  IMAD.MOV R7, RZ, RZ, -R7 ;  /* 0x000000ffff077224 */ /* 0x000fe200078e0a07 */
[----:B------:R-:W-:Y:S01]  /*7510*/  LOP3.LUT R9, R15, 0x44, RZ, 0xfc, !PT ;  /* 0x000000440f097812 */ /* 0x000fe200078efcff */
[----:B------:R-:W-:Y:S01]  /*7520*/  @!P4 IMAD.MOV R4, RZ, RZ, -R4 ;  /* 0x000000ffff04c224 */ /* 0x000fe200078e0a04 */
[C---:B------:R-:W-:Y:S01]  /*7530*/  ISETP.GT.U32.AND P4, PT, R13.reuse, R16, PT ;  /* 0x000000100d00720c */ /* 0x040fe20003f84070 */
[----:B------:R-:W-:Y:S01]  /*7540*/  IMAD R18, R13, R6, R18 ;  /* 0x000000060d127224 */ /* 0x000fe200078e0212 */
[----:B------:R0:W-:Y:S01]  /*7550*/  STL [R1+0x84], R2 ;  /* 0x0000840201007387 */ /* 0x0001e20000100800 */
[----:B------:R-:W-:Y:S01]  /*7560*/  IMAD.HI.U32 R6, R24, R12, RZ ;  /* 0x0000000c18067227 */ /* 0x000fe200078e00ff */
[----:B------:R-:W-:-:S02]  /*7570*/  IABS R11, R9 ;  /* 0x00000009000b7213 */ /* 0x000fc40000000000 */
[----:B------:R-:W-:Y:S01]  /*7580*/  STL [R1+0x80], R4 ;  /* 0x0000800401007387 */ /* 0x000fe20000100800 */
[----:B------:R-:W-:Y:S02]  /*7590*/  IMAD R17, R13, R7, R17 ;  /* 0x000000070d117224 */ /* 0x000fe400078e0211 */
[----:B------:R-:W-:Y:S01]  /*75a0*/  IMAD.MOV R5, RZ, RZ, -R6 ;  /* 0x000000ffff057224 */ /* 0x000fe200078e0a06 */
[----:B------:R-:W-:Y:S01]  /*75b0*/  LOP3.LUT R6, R15, 0x42, RZ, 0xfc, !PT ;  /* 0x000000420f067812 */ /* 0x000fe200078efcff */
[----:B------:R-:W-:Y:S01]  /*75c0*/  @!P2 IMAD.IADD R14, R14, 0x1, -R13 ;  /* 0x000000010e0ea824 */ /* 0x000fe200078e0a0d */
[C---:B------:R-:W-:Y:S01]  /*75d0*/  ISETP.GT.U32.AND P2, PT, R13.reuse, R17, PT ;  /* 0x000000110d00720c */ /* 0x040fe20003f44070 */
[----:B0-----:R-:W-:Y:S02]  /*75e0*/  IMAD.MOV.U32 R2, RZ, RZ, R3 ;  /* 0x000000ffff027224 */ /* 0x001fe400078e0003 */
[C---:B------:R-:W-:Y:S01]  /*75f0*/  IMAD R12, R13.reuse, R5, R12 ;  /* 0x000000050d0c7224 */ /* 0x040fe200078e020c */
[----:B------:R-:W-:Y:S01]  /*7600*/  IABS R5, R6 ;  /* 0x0000000600057213 */ /* 0x000fe20000000000 */
[----:B------:R-:W-:Y:S01]  /*7610*/  @!P5 IMAD.MOV R2, RZ, RZ, -R2 ;  /* 0x000000ffff02d224 */ /* 0x000fe200078e0a02 */
[C---:B------:R-:W-:Y:S01]  /*7620*/  ISETP.GT.U32.AND P5, PT, R13.reuse, R18, PT ;  /* 0x000000120d00720c */ /* 0x040fe20003fa4070 */
[----:B------:R-:W-:Y:S01]  /*7630*/  @!P4 IMAD.IADD R16, R16, 0x1, -R13 ;  /* 0x000000011010c824 */ /* 0x000fe200078e0a0d */
[----:B------:R-:W-:Y:S01]  /*7640*/  ISETP.GT.U32.AND P4, PT, R13, R12, PT ;  /* 0x0000000c0d00720c */ /* 0x000fe20003f84070 */
[----:B------:R-:W-:Y:S01]  /*7650*/  IMAD.HI.U32 R7, R24, R11, RZ ;  /* 0x0000000b18077227 */ /* 0x000fe200078e00ff */
[----:B------:R0:W-:Y:S03]  /*7660*/  STL [R1+0x7c], R2 ;  /* 0x00007c0201007387 */ /* 0x0001e60000100800 */
[----:B------:R-:W-:-:S02]  /*7670*/  IMAD.MOV R3, RZ, RZ, -R7 ;  /* 0x000000ffff037224 */ /* 0x000fc400078e0a07 */
[----:B------:R-:W-:Y:S02]  /*7680*/  @!P2 IMAD.IADD R17, R17, 0x1, -R13 ;  /* 0x000000011111a824 */ /* 0x000fe400078e0a0d */
[----:B------:R-:W-:Y:S01]  /*7690*/  IMAD R11, R13, R3, R11 ;  /* 0x000000030d0b7224 */ /* 0x000fe200078e020b */
[----:B------:R-:W-:Y:S01]  /*76a0*/  LOP3.LUT R3, R15, 0x40, RZ, 0xfc, !PT ;  /* 0x000000400f037812 */ /* 0x000fe200078efcff */
[--C-:B------:R-:W-:Y:S01]  /*76b0*/  @!P5 IMAD.IADD R18, R18, 0x1, -R13.reuse ;  /* 0x000000011212d824 */ /* 0x100fe200078e0a0d */
[C---:B------:R-:W-:Y:S01]  /*76c0*/  ISETP.GT.U32.AND P2, PT, R13.reuse, R17, PT ;  /* 0x000000110d00720c */ /* 0x040fe20003f44070 */
[----:B0-----:R-:W-:Y:S01]  /*76d0*/  IMAD.MOV.U32 R2, RZ, RZ, R14 ;  /* 0x000000ffff027224 */ /* 0x001fe200078e000e */
[----:B------:R-:W-:Y:S01]  /*76e0*/  IABS R8, R3 ;  /* 0x0000000300087213 */ /* 0x000fe20000000000 */
[----:B------:R-:W-:Y:S01]  /*76f0*/  @!P4 IMAD.IADD R12, R12, 0x1, -R13 ;  /* 0x000000010c0cc824 */ /* 0x000fe200078e0a0d */
[C---:B------:R-:W-:Y:S01]  /*7700*/  ISETP.GT.U32.AND P5, PT, R13.reuse, R16, PT ;  /* 0x000000100d00720c */ /* 0x040fe20003fa4070 */
[----:B------:R-:W-:Y:S01]  /*7710*/  @!P3 IMAD.MOV R2, RZ, RZ, -R2 ;  /* 0x000000ffff02b224 */ /* 0x000fe200078e0a02 */
[C---:B------:R-:W-:Y:S01]  /*7720*/  ISETP.GT.U32.AND P3, PT, R13.reuse, R18, PT ;  /* 0x000000120d00720c */ /* 0x040fe20003f64070 */
[----:B------:R-:W-:Y:S01]  /*7730*/  IMAD.HI.U32 R7, R24, R5, RZ ;  /* 0x0000000518077227 */ /* 0x000fe200078e00ff */
[----:B------:R-:W-:-:S02]  /*7740*/  ISETP.GT.U32.AND P4, PT, R13, R12, PT ;  /* 0x0000000c0d00720c */ /* 0x000fc40003f84070 */
[----:B------:R0:W-:Y:S01]  /*7750*/  STL [R1+0x78], R2 ;  /* 0x0000780201007387 */ /* 0x0001e20000100800 */
[----:B------:R-:W-:Y:S02]  /*7760*/  IMAD.MOV R7, RZ, RZ, -R7 ;  /* 0x000000ffff077224 */ /* 0x000fe400078e0a07 */
[----:B------:R-:W-:-:S04]  /*7770*/  IMAD.HI.U32 R14, R24, R8, RZ ;  /* 0x00000008180e7227 */ /* 0x000fc800078e00ff */
[----:B------:R-:W-:Y:S01]  /*7780*/  IMAD R5, R13, R7, R5 ;  /* 0x000000070d057224 */ /* 0x000fe200078e0205 */
[----:B------:R-:W-:Y:S01]  /*7790*/  LOP3.LUT R7, R15, 0x3c, RZ, 0xfc, !PT ;  /* 0x0000003c0f077812 */ /* 0x000fe200078efcff */
[----:B------:R-:W-:Y:S02]  /*77a0*/  IMAD.MOV R14, RZ, RZ, -R14 ;  /* 0x000000ffff0e7224 */ /* 0x000fe400078e0a0e */
[--C-:B------:R-:W-:Y:S01]  /*77b0*/  @!P2 IMAD.IADD R17, R17, 0x1, -R13.reuse ;  /* 0x000000011111a824 */ /* 0x100fe200078e0a0d */
[----:B------:R-:W-:Y:S01]  /*77c0*/  ISETP.GE.AND P2, PT, R0, RZ, PT ;  /* 0x000000ff0000720c */ /* 0x000fe20003f46270 */
[--C-:B------:R-:W-:Y:S01]  /*77d0*/  @!P5 IMAD.IADD R16, R16, 0x1, -R13.reuse ;  /* 0x000000011010d824 */ /* 0x100fe200078e0a0d */
[C---:B------:R-:W-:Y:S01]  /*77e0*/  ISETP.GT.U32.AND P5, PT, R13.reuse, R11, PT ;  /* 0x0000000b0d00720c */ /* 0x040fe20003fa4070 */
[--C-:B------:R-:W-:Y:S01]  /*77f0*/  @!P3 IMAD.IADD R18, R18, 0x1, -R13.reuse ;  /* 0x000000011212b824 */ /* 0x100fe200078e0a0d */
[C---:B------:R-:W-:Y:S01]  /*7800*/  ISETP.GT.U32.AND P3, PT, R13.reuse, R5, PT ;  /* 0x000000050d00720c */ /* 0x040fe20003f64070 */
[----:B------:R-:W-:Y:S01]  /*7810*/  IMAD R0, R13, R14, R8 ;  /* 0x0000000e0d007224 */ /* 0x000fe200078e0208 */
[----:B------:R-:W-:Y:S01]  /*7820*/  IABS R14, R7 ;  /* 0x00000007000e7213 */ /* 0x000fe20000000000 */
[----:B------:R-:W-:Y:S01]  /*7830*/  @!P4 IMAD.IADD R12, R12, 0x1, -R13 ;  /* 0x000000010c0cc824 */ /* 0x000fe200078e0a0d */
[----:B------:R-:W-:Y:S01]  /*7840*/  LOP3.LUT R8, R15, 0x3a, RZ, 0xfc, !PT ;  /* 0x0000003a0f087812 */ /* 0x000fe200078efcff */
[----:B------:R-:W-:Y:S01]  /*7850*/  IMAD.MOV.U32 R4, RZ, RZ, R16 ;  /* 0x000000ffff047224 */ /* 0x000fe200078e0010 */
[----:B------:R-:W-:Y:S01]  /*7860*/  ISETP.GT.U32.AND P4, PT, R13, R0, PT ;  /* 0x000000000d00720c */ /* 0x000fe20003f84070 */
[----:B0-----:R-:W-:-:S02]  /*7870*/  IMAD.MOV.U32 R2, RZ, RZ, R18 ;  /* 0x000000ffff027224 */ /* 0x001fc400078e0012 */
[----:B------:R-:W-:Y:S02]  /*7880*/  @!P6 IMAD.MOV R4, RZ, RZ, -R4 ;  /* 0x000000ffff04e224 */ /* 0x000fe400078e0a04 */
[--C-:B------:R-:W-:Y:S01]  /*7890*/  @!P5 IMAD.IADD R11, R11, 0x1, -R13.reuse ;  /* 0x000000010b0bd824 */ /* 0x100fe200078e0a0d */
[----:B------:R-:W-:Y:S01]  /*78a0*/  ISETP.GE.AND P5, PT, R9, RZ, PT ;  /* 0x000000ff0900720c */ /* 0x000fe20003fa6270 */
[--C-:B------:R-:W-:Y:S01]  /*78b0*/  @!P3 IMAD.IADD R5, R5, 0x1, -R13.reuse ;  /* 0x000000010505b824 */ /* 0x100fe200078e0a0d */
[----:B------:R0:W-:Y:S01]  /*78c0*/  STL [R1+0x74], R4 ;  /* 0x0000740401007387 */ /* 0x0001e20000100800 */
[----:B------:R-:W-:Y:S01]  /*78d0*/  @!P1 IMAD.MOV R2, RZ, RZ, -R2 ;  /* 0x000000ffff029224 */ /* 0x000fe200078e0a02 */
[----:B------:R-:W-:Y:S01]  /*78e0*/  ISETP.GE.AND P3, PT, R6, RZ, PT ;  /* 0x000000ff0600720c */ /* 0x000fe20003f66270 */
[----:B------:R-:W-:Y:S01]  /*78f0*/  IMAD.HI.U32 R16, R24, R14, RZ ;  /* 0x0000000e18107227 */ /* 0x000fe200078e00ff */
[C---:B------:R-:W-:Y:S02]  /*7900*/  ISETP.GT.U32.AND P6, PT, R13.reuse, R5, PT ;  /* 0x000000050d00720c */ /* 0x040fe40003fc4070 */
[----:B------:R1:W-:Y:S01]  /*7910*/  STL [R1+0x6c], R2 ;  /* 0x00006c0201007387 */ /* 0x0003e20000100800 */
[----:B------:R-:W-:Y:S01]  /*7920*/  @!P4 IMAD.IADD R0, R0, 0x1, -R13 ;  /* 0x000000010000c824 */ /* 0x000fe200078e0a0d */
[C---:B------:R-:W-:Y:S01]  /*7930*/  ISETP.GT.U32.AND P4, PT, R13.reuse, R11, PT ;  /* 0x0000000b0d00720c */ /* 0x040fe20003f84070 */
[----:B------:R-:W-:Y:S01]  /*7940*/  IMAD.MOV R16, RZ, RZ, -R16 ;  /* 0x000000ffff107224 */ /* 0x000fe200078e0a10 */
[----:B------:R-:W-:Y:S01]  /*7950*/  IABS R9, R8 ;  /* 0x0000000800097213 */ /* 0x000fe20000000000 */
[----:B0-----:R-:W-:Y:S01]  /*7960*/  IMAD.MOV.U32 R4, RZ, RZ, R17 ;  /* 0x000000ffff047224 */ /* 0x001fe200078e0011 */
[----:B------:R-:W-:Y:S01]  /*7970*/  ISETP.GT.U32.AND P1, PT, R13, R0, PT ;  /* 0x000000000d00720c */ /* 0x000fe20003f24070 */
[----:B------:R-:W-:-:S04]  /*7980*/  IMAD.HI.U32 R20, R24, R19, RZ ;  /* 0x0000001318147227 */ /* 0x000fc800078e00ff */
[----:B-1----:R-:W-:Y:S02]  /*7990*/  IMAD.MOV.U32 R2, RZ, RZ, R12 ;  /* 0x000000ffff027224 */ /* 0x002fe400078e000c */
[----:B------:R-:W-:Y:S02]  /*79a0*/  @!P0 IMAD.MOV R4, RZ, RZ, -R4 ;  /* 0x000000ffff048224 */ /* 0x000fe400078e0a04 */
[----:B------:R-:W-:Y:S01]  /*79b0*/  @!P2 IMAD.MOV R2, RZ, RZ, -R2 ;  /* 0x000000ffff02a224 */ /* 0x000fe200078e0a02 */
[----:B------:R-:W-:Y:S01]  /*79c0*/  ISETP.GE.AND P2, PT, R3, RZ, PT ;  /* 0x000000ff0300720c */ /* 0x000fe20003f46270 */
[----:B------:R-:W-:Y:S01]  /*79d0*/  IMAD R3, R13, R16, R14 ;  /* 0x000000100d037224 */ /* 0x000fe200078e020e */
[----:B------:R-:W-:Y:S01]  /*79e0*/  STL [R1+0x64], R4 ;  /* 0x0000640401007387 */ /* 0x000fe20000100800 */
[--C-:B------:R-:W-:Y:S01]  /*79f0*/  @!P4 IMAD.IADD R11, R11, 0x1, -R13.reuse ;  /* 0x000000010b0bc824 */ /* 0x100fe200078e0a0d */
[----:B------:R-:W-:Y:S01]  /*7a00*/  ISETP.GE.AND P4, PT, R10, RZ, PT ;  /* 0x000000ff0a00720c */ /* 0x000fe20003f86270 */
[----:B------:R-:W-:Y:S01]  /*7a10*/  @!P6 IMAD.IADD R5, R5, 0x1, -R13 ;  /* 0x000000010505e824 */ /* 0x000fe200078e0a0d */
[----:B------:R-:W-:Y:S01]  /*7a20*/  ISETP.GT.U32.AND P6, PT, R13, R3, PT ;  /* 0x000000030d00720c */ /* 0x000fe20003fc4070 */
[----:B------:R-:W-:Y:S01]  /*7a30*/  IMAD.MOV R20, RZ, RZ, -R20 ;  /* 0x000000ffff147224 */ /* 0x000fe200078e0a14 */
[----:B------:R0:W-:Y:S01]  /*7a40*/  STL [R1+0x5c], R2 ;  /* 0x00005c0201007387 */ /* 0x0001e20000100800 */
[----:B------:R-:W-:Y:S01]  /*7a50*/  IMAD.HI.U32 R12, R24, R9, RZ ;  /* 0x00000009180c7227 */ /* 0x000fe200078e00ff */
[----:B------:R-:W-:-:S03]  /*7a60*/  LOP3.LUT R10, R15, 0x34, RZ, 0xfc, !PT ;  /* 0x000000340f0a7812 */ /* 0x000fc600078efcff */
[C---:B------:R-:W-:Y:S02]  /*7a70*/  IMAD R6, R13.reuse, R20, R19 ;  /* 0x000000140d067224 */ /* 0x040fe400078e0213 */
[----:B------:R-:W-:Y:S02]  /*7a80*/  IMAD.MOV R12, RZ, RZ, -R12 ;  /* 0x000000ffff0c7224 */ /* 0x000fe400078e0a0c */
[----:B------:R-:W-:Y:S01]  /*7a90*/  @!P1 IMAD.IADD R0, R0, 0x1, -R13 ;  /* 0x0000000100009824 */ /* 0x000fe200078e0a0d */
[----:B------:R-:W-:Y:S01]  /*7aa0*/  ISETP.GT.U32.AND P0, PT, R13, R6, PT ;  /* 0x000000060d00720c */ /* 0x000fe20003f04070 */
[----:B0-----:R-:W-:Y:S01]  /*7ab0*/  IMAD.MOV.U32 R2, RZ, RZ, R11 ;  /* 0x000000ffff027224 */ /* 0x001fe200078e000b */
[----:B------:R-:W-:Y:S01]  /*7ac0*/  ISETP.GE.AND P1, PT, R7, RZ, PT ;  /* 0x000000ff0700720c */ /* 0x000fe20003f26270 */
[----:B------:R-:W-:Y:S02]  /*7ad0*/  @!P6 IMAD.IADD R3, R3, 0x1, -R13 ;  /* 0x000000010303e824 */ /* 0x000fe400078e0a0d */
[----:B------:R-:W-:Y:S01]  /*7ae0*/  @!P5 IMAD.MOV R2, RZ, RZ, -R2 ;  /* 0x000000ffff02d224 */ /* 0x000fe200078e0a02 */
[----:B------:R-:W-:Y:S01]  /*7af0*/  ISETP.GE.AND P5, PT, R8, RZ, PT ;  /* 0x000000ff0800720c */ /* 0x000fe20003fa6270 */
[----:B------:R-:W-:Y:S01]  /*7b00*/  IMAD R7, R13, R12, R9 ;  /* 0x0000000c0d077224 */ /* 0x000fe200078e0209 */
[C---:B------:R-:W-:Y:S01]  /*7b10*/  LOP3.LUT R9, R15.reuse, 0x38, RZ, 0xfc, !PT ;  /* 0x000000380f097812 */ /* 0x040fe200078efcff */
[----:B------:R-:W-:Y:S01]  /*7b20*/  @!P2 IMAD.MOV R0, RZ, RZ, -R0 ;  /* 0x000000ffff00a224 */ /* 0x000fe200078e0a00 */
[----:B------:R0:W-:Y:S01]  /*7b30*/  STL [R1+0x54], R2 ;  /* 0x0000540201007387 */ /* 0x0001e20000100800 */
[----:B------:R-:W-:-:S02]  /*7b40*/  LOP3.LUT R8, R15, 0x36, RZ, 0xfc, !PT ;  /* 0x000000360f087812 */ /* 0x000fc400078efcff */
[----:B------:R-:W-:Y:S01]  /*7b50*/  @!P0 IMAD.IADD R6, R6, 0x1, -R13 ;  /* 0x0000000106068824 */ /* 0x000fe200078e0a0d */
[----:B------:R-:W-:Y:S02]  /*7b60*/  IABS R19, R9 ;  /* 0x0000000900137213 */ /* 0x000fe40000000000 */
[----:B------:R-:W-:Y:S02]  /*7b70*/  IABS R11, R8 ;  /* 0x00000008000b7213 */ /* 0x000fe40000000000 */
[----:B------:R-:W-:Y:S01]  /*7b80*/  ISETP.GT.U32.AND P0, PT, R13, R6, PT ;  /* 0x000000060d00720c */ /* 0x000fe20003f04070 */
[----:B------:R-:W-:Y:S01]  /*7b90*/  IMAD.HI.U32 R16, R24, R19, RZ ;  /* 0x0000001318107227 */ /* 0x000fe200078e00ff */
[----:B------:R-:W-:Y:S02]  /*7ba0*/  ISETP.GE.AND P2, PT, R8, RZ, PT ;  /* 0x000000ff0800720c */ /* 0x000fe40003f46270 */
[----:B------:R-:W-:Y:S01]  /*7bb0*/  ISETP.GE.AND P6, PT, R9, RZ, PT ;  /* 0x000000ff0900720c */ /* 0x000fe20003fc6270 */
[----:B0-----:R-:W-:Y:S01]  /*7bc0*/  IMAD.MOV.U32 R2, RZ, RZ, R5 ;  /* 0x000000ffff027224 */ /* 0x001fe200078e0005 */
[----:B------:R-:W-:Y:S01]  /*7bd0*/  LOP3.LUT R12, R15, 0x30, RZ, 0xfc, !PT ;  /* 0x000000300f0c7812 */ /* 0x000fe200078efcff */
[----:B------:R-:W-:-:S02]  /*7be0*/  IMAD.MOV R16, RZ, RZ, -R16 ;  /* 0x000000ffff107224 */ /* 0x000fc400078e0a10 */
[----:B------:R-:W-:Y:S01]  /*7bf0*/  @!P3 IMAD.MOV R2, RZ, RZ, -R2 ;  /* 0x000000ffff02b224 */ /* 0x000fe200078e0a02 */
[C---:B------:R-:W-:Y:S01]  /*7c00*/  ISETP.GT.U32.AND P3, PT, R13.reuse, R3, PT ;  /* 0x000000030d00720c */ /* 0x040fe20003f64070 */
[----:B------:R-:W-:Y:S01]  /*7c10*/  IMAD R19, R13, R16, R19 ;  /* 0x000000100d137224 */ /* 0x000fe200078e0213 */
[----:B------:R-:W-:Y:S01]  /*7c20*/  IABS R5, R12 ;  /* 0x0000000c00057213 */ /* 0x000fe20000000000 */
[----:B------:R-:W-:Y:S01]  /*7c30*/  @!P0 IMAD.IADD R6, R6, 0x1, -R13 ;  /* 0x0000000106068824 */ /* 0x000fe200078e0a0d */
[----:B------:R0:W-:Y:S01]  /*7c40*/  STL [R1+0x4c], R2 ;  /* 0x00004c0201007387 */ /* 0x0001e20000100800 */
[----:B------:R-:W-:Y:S01]  /*7c50*/  ISETP.GE.AND P0, PT, R10, RZ, PT ;  /* 0x000000ff0a00720c */ /* 0x000fe20003f06270 */
[----:B------:R-:W-:Y:S01]  /*7c60*/  IMAD.HI.U32 R14, R24, R11, RZ ;  /* 0x0000000b180e7227 */ /* 0x000fe200078e00ff */
[----:B------:R-:W-:Y:S01]  /*7c70*/  IABS R10, R10 ;  /* 0x0000000a000a7213 */ /* 0x000fe20000000000 */
[----:B------:R1:W-:Y:S02]  /*7c80*/  STL [R1+0x48], R0 ;  /* 0x0000480001007387 */ /* 0x0003e40000100800 */
[----:B------:R-:W-:-:S02]  /*7c90*/  IMAD.MOV R14, RZ, RZ, -R14 ;  /* 0x000000ffff0e7224 */ /* 0x000fc400078e0a0e */
[----:B------:R-:W-:-:S04]  /*7ca0*/  IMAD.HI.U32 R8, R24, R10, RZ ;  /* 0x0000000a18087227 */ /* 0x000fc800078e00ff */
[----:B------:R-:W-:Y:S01]  /*7cb0*/  @!P3 IMAD.IADD R3, R3, 0x1, -R13 ;  /* 0x000000010303b824 */ /* 0x000fe200078e0a0d */
[----:B------:R-:W-:Y:S01]  /*7cc0*/  ISETP.GT.U32.AND P3, PT, R13, R7, PT ;  /* 0x000000070d00720c */ /* 0x000fe20003f64070 */
[----:B0-----:R-:W-:Y:S01]  /*7cd0*/  IMAD.MOV.U32 R2, RZ, RZ, R6 ;  /* 0x000000ffff027224 */ /* 0x001fe200078e0006 */
[----:B-1----:R-:W-:Y:S01]  /*7ce0*/  LOP3.LUT R0, R15, 0x32, RZ, 0xfc, !PT ;  /* 0x000000320f007812 */ /* 0x002fe200078efcff */
[----:B------:R-:W-:Y:S02]  /*7cf0*/  IMAD.MOV R8, RZ, RZ, -R8 ;  /* 0x000000ffff087224 */ /* 0x000fe400078e0a08 */
[----:B------:R-:W-:Y:S01]  /*7d00*/  @!P4 IMAD.MOV R2, RZ, RZ, -R2 ;  /* 0x000000ffff02c224 */ /* 0x000fe200078e0a02 */
[----:B------:R-:W-:Y:S01]  /*7d10*/  IABS R9, R0 ;  /* 0x0000000000097213 */ /* 0x000fe20000000000 */
[----:B------:R-:W-:Y:S01]  /*7d20*/  IMAD R11, R13, R14, R11 ;  /* 0x0000000e0d0b7224 */ /* 0x000fe200078e020b */
[----:B------:R-:W-:Y:S01]  /*7d30*/  LOP3.LUT R14, R15, 0x2e, RZ, 0xfc, !PT ;  /* 0x0000002e0f0e7812 */ /* 0x000fe200078efcff */
[----:B------:R-:W-:Y:S01]  /*7d40*/  IMAD R10, R13, R8, R10 ;  /* 0x000000080d0a7224 */ /* 0x000fe200078e020a */
[----:B------:R0:W-:Y:S01]  /*7d50*/  STL [R1+0x44], R2 ;  /* 0x0000440201007387 */ /* 0x0001e20000100800 */
[----:B------:R-:W-:-:S04]  /*7d60*/  IMAD.HI.U32 R8, R24, R9, RZ ;  /* 0x0000000918087227 */ /* 0x000fc800078e00ff */
[----:B------:R-:W-:Y:S01]  /*7d70*/  @!P3 IMAD.IADD R7, R7, 0x1, -R13 ;  /* 0x000000010707b824 */ /* 0x000fe200078e0a0d */
[C---:B------:R-:W-:Y:S01]  /*7d80*/  ISETP.GT.U32.AND P3, PT, R13.reuse, R19, PT ;  /* 0x000000130d00720c */ /* 0x040fe20003f64070 */
[----:B------:R-:W-:Y:S02]  /*7d90*/  IMAD.MOV R8, RZ, RZ, -R8 ;  /* 0x000000ffff087224 */ /* 0x000fe400078e0a08 */
[----:B------:R-:W-:Y:S01]  /*7da0*/  IMAD.HI.U32 R6, R24, R5, RZ ;  /* 0x0000000518067227 */ /* 0x000fe200078e00ff */
[----:B------:R-:W-:-:S03]  /*7db0*/  ISETP.GT.U32.AND P4, PT, R13, R7, PT ;  /* 0x000000070d00720c */ /* 0x000fc60003f84070 */
[----:B0-----:R-:W-:Y:S01]  /*7dc0*/  IMAD.MOV.U32 R2, RZ, RZ, R3 ;  /* 0x000000ffff027224 */ /* 0x001fe200078e0003 */
[----:B------:R-:W-:Y:S01]  /*7dd0*/  IABS R3, R14 ;  /* 0x0000000e00037213 */ /* 0x000fe20000000000 */
[----:B------:R-:W-:Y:S01]  /*7de0*/  IMAD R9, R13, R8, R9 ;  /* 0x000000080d097224 */ /* 0x000fe200078e0209 */
[----:B------:R-:W-:Y:S01]  /*7df0*/  LOP3.LUT R8, R15, 0x2a, RZ, 0xfc, !PT ;  /* 0x0000002a0f087812 */ /* 0x000fe200078efcff */
[----:B------:R-:W-:Y:S01]  /*7e00*/  @!P1 IMAD.MOV R2, RZ, RZ, -R2 ;  /* 0x000000ffff029224 */ /* 0x000fe200078e0a02 */
[----:B------:R-:W-:Y:S01]  /*7e10*/  ISETP.GT.U32.AND P1, PT, R13, R11, PT ;  /* 0x0000000b0d00720c */ /* 0x000fe20003f24070 */
[--C-:B------:R-:W-:Y:S02]  /*7e20*/  @!P3 IMAD.IADD R19, R19, 0x1, -R13.reuse ;  /* 0x000000011313b824 */ /* 0x100fe400078e0a0d */
[----:B------:R-:W-:Y:S01]  /*7e30*/  IMAD.MOV R6, RZ, RZ, -R6 ;  /* 0x000000ffff067224 */ /* 0x000fe200078e0a06 */
[----:B------:R0:W-:Y:S01]  /*7e40*/  STL [R1+0x3c], R2 ;  /* 0x00003c0201007387 */ /* 0x0001e20000100800 */
[----:B------:R-:W-:Y:S01]  /*7e50*/  @!P4 IMAD.IADD R7, R7, 0x1, -R13 ;  /* 0x000000010707c824 */ /* 0x000fe200078e0a0d */
[C---:B------:R-:W-:Y:S01]  /*7e60*/  ISETP.GT.U32.AND P3, PT, R13.reuse, R19, PT ;  /* 0x000000130d00720c */ /* 0x040fe20003f64070 */
[C---:B------:R-:W-:Y:S01]  /*7e70*/  IMAD R5, R13.reuse, R6, R5 ;  /* 0x000000060d057224 */ /* 0x040fe200078e0205 */
[----:B------:R-:W-:Y:S01]  /*7e80*/  ISETP.GT.U32.AND P4, PT, R13, R10, PT ;  /* 0x0000000a0d00720c */ /* 0x000fe20003f84070 */
[----:B------:R-:W-:Y:S01]  /*7e90*/  IMAD.HI.U32 R17, R24, R3, RZ ;  /* 0x0000000318117227 */ /* 0x000fe200078e00ff */
[----:B------:R-:W-:-:S03]  /*7ea0*/  LOP3.LUT R6, R15, 0x2c, RZ, 0xfc, !PT ;  /* 0x0000002c0f067812 */ /* 0x000fc600078efcff */
[----:B------:R-:W-:Y:S01]  /*7eb0*/  @!P1 IMAD.IADD R11, R11, 0x1, -R13 ;  /* 0x000000010b0b9824 */ /* 0x000fe200078e0a0d */
[----:B------:R-:W-:Y:S01]  /*7ec0*/  IABS R16, R6 ;  /* 0x0000000600107213 */ /* 0x000fe20000000000 */
[----:B0-----:R-:W-:Y:S01]  /*7ed0*/  IMAD.MOV.U32 R2, RZ, RZ, R7 ;  /* 0x000000ffff027224 */ /* 0x001fe200078e0007 */
[----:B------:R-:W-:Y:S01]  /*7ee0*/  IABS R7, R8 ;  /* 0x0000000800077213 */ /* 0x000fe20000000000 */
[----:B------:R-:W-:Y:S01]  /*7ef0*/  IMAD.MOV R17, RZ, RZ, -R17 ;  /* 0x000000ffff117224 */ /* 0x000fe200078e0a11 */
[C---:B------:R-:W-:Y:S01]  /*7f00*/  ISETP.GT.U32.AND P1, PT, R13.reuse, R11, PT ;  /* 0x0000000b0d00720c */ /* 0x040fe20003f24070 */
[----:B------:R-:W-:Y:S01]  /*7f10*/  @!P5 IMAD.MOV R2, RZ, RZ, -R2 ;  /* 0x000000ffff02d224 */ /* 0x000fe200078e0a02 */
[----:B------:R-:W-:Y:S01]  /*7f20*/  ISETP.GT.U32.AND P5, PT, R13, R9, PT ;  /* 0x000000090d00720c */ /* 0x000fe20003fa4070 */
[--C-:B------:R-:W-:Y:S01]  /*7f30*/  @!P3 IMAD.IADD R19, R19, 0x1, -R13.reuse ;  /* 0x000000011313b824 */ /* 0x100fe200078e0a0d */
[C---:B------:R-:W-:Y:S01]  /*7f40*/  ISETP.GT.U32.AND P3, PT, R13.reuse, R5, PT ;  /* 0x000000050d00720c */ /* 0x040fe20003f64070 */
[----:B------:R-:W-:Y:S01]  /*7f50*/  @!P4 IMAD.IADD R10, R10, 0x1, -R13 ;  /* 0x000000010a0ac824 */ /* 0x000fe200078e0a0d */
[----:B------:R0:W-:Y:S01]  /*7f60*/  STL [R1+0x38], R2 ;  /* 0x0000380201007387 */ /* 0x0001e20000100800 */
[----:B------:R-:W-:-:S02]  /*7f70*/  IMAD R3, R13, R17, R3 ;  /* 0x000000110d037224 */ /* 0x000fc400078e0203 */
[----:B------:R-:W-:Y:S01]  /*7f80*/  IMAD.HI.U32 R17, R24, R16, RZ ;  /* 0x0000001018117227 */ /* 0x000fe200078e00ff */
[----:B------:R-:W-:-:S03]  /*7f90*/  ISETP.GT.U32.AND P4, PT, R13, R10, PT ;  /* 0x0000000a0d00720c */ /* 0x000fc60003f84070 */
[--C-:B------:R-:W-:Y:S01]  /*7fa0*/  @!P1 IMAD.IADD R11, R11, 0x1, -R13.reuse ;  /* 0x000000010b0b9824 */ /* 0x100fe200078e0a0d */
[----:B------:R-:W-:Y:S01]  /*7fb0*/  ISETP.GT.U32.AND P1, PT, R13, R3, PT ;  /* 0x000000030d00720c */ /* 0x000fe20003f24070 */
[----:B------:R-:W-:Y:S01]  /*7fc0*/  @!P5 IMAD.IADD R9, R9, 0x1, -R13 ;  /* 0x000000010909d824 */ /* 0x000fe200078e0a0d */
[----:B------:R-:W-:Y:S01]  /*7fd0*/  ISETP.GE.AND P5, PT, R0, RZ, PT ;  /* 0x000000ff0000720c */ /* 0x000fe20003fa6270 */
[----:B0-----:R-:W-:Y:S01]  /*7fe0*/  IMAD.MOV.U32 R2, RZ, RZ, R19 ;  /* 0x000000ffff027224 */ /* 0x001fe200078e0013 */
[----:B------:R-:W-:Y:S01]  /*7ff0*/  IABS R19, R27 ;  /* 0x0000001b00137213 */ /* 0x000fe20000000000 */
        /* <DEDUP_REMOVED lines=8> */
[----:B------:R-:W-:Y:S02]  /*8080*/  IMAD R7, R13, R18, R7 ;  /* 0x000000120d077224 */ /* 0x000fe400078e0207 */
[--C-:B------:R-:W-:Y:S01]  /*8090*/  @!P4 IMAD.IADD R10, R10, 0x1, -R13.reuse ;  /* 0x000000010a0ac824 */ /* 0x100fe200078e0a0d */
[----:B------:R-:W-:Y:S01]  /*80a0*/  ISETP.GE.AND P4, PT, R12, RZ, PT ;  /* 0x000000ff0c00720c */ /* 0x000fe20003f86270 */
[--C-:B------:R-:W-:Y:S01]  /*80b0*/  @!P3 IMAD.IADD R5, R5, 0x1, -R13.reuse ;  /* 0x000000010505b824 */ /* 0x100fe200078e0a0d */
[----:B------:R-:W-:Y:S01]  /*80c0*/  LOP3.LUT R12, R15, 0x28, RZ, 0xfc, !PT ;  /* 0x000000280f0c7812 */ /* 0x000fe200078efcff */
[----:B------:R-:W-:Y:S01]  /*80d0*/  @!P6 IMAD.IADD R9, R9, 0x1, -R13 ;  /* 0x000000010909e824 */ /* 0x000fe200078e0a0d */
[----:B------:R-:W-:Y:S01]  /*80e0*/  ISETP.GT.U32.AND P6, PT, R13, R0, PT ;  /* 0x000000000d00720c */ /* 0x000fe20003fc4070 */
[----:B0-----:R-:W-:Y:S01]  /*80f0*/  IMAD.MOV.U32 R2, RZ, RZ, R11 ;  /* 0x000000ffff027224 */ /* 0x001fe200078e000b */
[----:B------:R-:W-:Y:S01]  /*8100*/  LOP3.LUT R11, R15, 0x26, RZ, 0xfc, !PT ;  /* 0x000000260f0b7812 */ /* 0x000fe200078efcff */
[----:B------:R-:W-:Y:S01]  /*8110*/  IMAD.MOV.U32 R4, RZ, RZ, R10 ;  /* 0x000000ffff047224 */ /* 0x000fe200078e000a */
[----:B------:R-:W-:Y:S01]  /*8120*/  IABS R10, R12 ;  /* 0x0000000c000a7213 */ /* 0x000fe20000000000 */
[----:B------:R-:W-:Y:S01]  /*8130*/  @!P2 IMAD.MOV R2, RZ, RZ, -R2 ;  /* 0x000000ffff02a224 */ /* 0x000fe200078e0a02 */
[----:B------:R-:W-:Y:S01]  /*8140*/  ISETP.GT.U32.AND P2, PT, R13, R5, PT ;  /* 0x000000050d00720c */ /* 0x000fe20003f44070 */
[----:B------:R-:W-:Y:S01]  /*8150*/  @!P0 IMAD.MOV R4, RZ, RZ, -R4 ;  /* 0x000000ffff048224 */ /* 0x000fe200078e0a04 */
[----:B------:R-:W-:Y:S01]  /*8160*/  ISETP.GE.AND P0, PT, R6, RZ, PT ;  /* 0x000000ff0600720c */ /* 0x000fe20003f06270 */
[----:B------:R-:W-:Y:S01]  /*8170*/  @!P1 IMAD.IADD R3, R3, 0x1, -R13 ;  /* 0x0000000103039824 */ /* 0x000fe200078e0a0d */
[----:B------:R0:W-:Y:S01]  /*8180*/  STL [R1+0x30], R2 ;  /* 0x0000300201007387 */ /* 0x0001e20000100800 */
[----:B------:R-:W-:-:S02]  /*8190*/  IABS R6, R11 ;  /* 0x0000000b00067213 */ /* 0x000fc40000000000 */
[--C-:B------:R-:W-:Y:S01]  /*81a0*/  @!P6 IMAD.IADD R0, R0, 0x1, -R13.reuse ;  /* 0x000000010000e824 */ /* 0x100fe200078e0a0d */
[----:B------:R-:W-:Y:S01]  /*81b0*/  ISETP.GT.U32.AND P1, PT, R13, R3, PT ;  /* 0x000000030d00720c */ /* 0x000fe20003f24070 */
[----:B------:R1:W-:Y:S01]  /*81c0*/  STL [R1+0x2c], R4 ;  /* 0x00002c0401007387 */ /* 0x0003e20000100800 */
[----:B------:R-:W-:Y:S02]  /*81d0*/  ISETP.GE.AND P3, PT, R14, RZ, PT ;  /* 0x000000ff0e00720c */ /* 0x000fe40003f66270 */
[----:B------:R-:W-:Y:S01]  /*81e0*/  LOP3.LUT R14, R15, 0x22, RZ, 0xfc, !PT ;  /* 0x000000220f0e7812 */ /* 0x000fe200078efcff */
[----:B------:R-:W-:Y:S01]  /*81f0*/  @!P2 IMAD.IADD R5, R5, 0x1, -R13 ;  /* 0x000000010505a824 */ /* 0x000fe200078e0a0d */
[----:B------:R-:W-:Y:S01]  /*8200*/  ISETP.GE.AND P2, PT, R8, RZ, PT ;  /* 0x000000ff0800720c */ /* 0x000fe20003f46270 */
[----:B0-----:R-:W-:Y:S01]  /*8210*/  IMAD.MOV.U32 R2, RZ, RZ, R9 ;  /* 0x000000ffff027224 */ /* 0x001fe200078e0009 */
[----:B------:R-:W-:Y:S01]  /*8220*/  ISETP.GE.AND P6, PT, R11, RZ, PT ;  /* 0x000000ff0b00720c */ /* 0x000fe20003fc6270 */
[----:B------:R-:W-:Y:S01]  /*8230*/  IMAD.MOV.U32 R9, RZ, RZ, R10 ;  /* 0x000000ffff097224 */ /* 0x000fe200078e000a */
[----:B------:R-:W-:Y:S01]  /*8240*/  LOP3.LUT R11, R15, 0x18, RZ, 0xfc, !PT ;  /* 0x000000180f0b7812 */ /* 0x000fe200078efcff */
[----:B------:R-:W-:Y:S01]  /*8250*/  @!P5 IMAD.MOV R2, RZ, RZ, -R2 ;  /* 0x000000ffff02d224 */ /* 0x000fe200078e0a02 */
[----:B------:R-:W-:Y:S01]  /*8260*/  ISETP.GT.U32.AND P5, PT, R13, R7, PT ;  /* 0x000000070d00720c */ /* 0x000fe20003fa4070 */
[----:B------:R-:W-:Y:S01]  /*8270*/  IMAD.MOV.U32 R10, RZ, RZ, R6 ;  /* 0x000000ffff0a7224 */ /* 0x000fe200078e0006 */
[----:B-1----:R-:W-:Y:S01]  /*8280*/  LOP3.LUT R4, R15, 0x14, RZ, 0xfc, !PT ;  /* 0x000000140f047812 */ /* 0x002fe200078efcff */
[----:B------:R-:W-:Y:S01]  /*8290*/  IMAD.HI.U32 R6, R24, R9, RZ ;  /* 0x0000000918067227 */ /* 0x000fe200078e00ff */
[----:B------:R0:W-:Y:S01]  /*82a0*/  STL [R1+0x28], R2 ;  /* 0x0000280201007387 */ /* 0x0001e20000100800 */
[----:B------:R-:W-:-:S02]  /*82b0*/  IABS R23, R11 ;  /* 0x0000000b00177213 */ /* 0x000fc40000000000 */
[----:B------:R-:W-:Y:S02]  /*82c0*/  IMAD.MOV R6, RZ, RZ, -R6 ;  /* 0x000000ffff067224 */ /* 0x000fe400078e0a06 */
[----:B------:R-:W-:Y:S01]  /*82d0*/  @!P1 IMAD.IADD R3, R3, 0x1, -R13 ;  /* 0x0000000103039824 */ /* 0x000fe200078e0a0d */
[----:B------:R-:W-:Y:S01]  /*82e0*/  ISETP.GE.AND P1, PT, R12, RZ, PT ;  /* 0x000000ff0c00720c */ /* 0x000fe20003f26270 */
[----:B------:R-:W-:Y:S01]  /*82f0*/  IMAD R9, R13, R6, R9 ;  /* 0x000000060d097224 */ /* 0x000fe200078e0209 */
[----:B------:R-:W-:Y:S01]  /*8300*/  LOP3.LUT R12, R15, 0x24, RZ, 0xfc, !PT ;  /* 0x000000240f0c7812 */ /* 0x000fe200078efcff */
[----:B------:R-:W-:Y:S01]  /*8310*/  @!P5 IMAD.IADD R7, R7, 0x1, -R13 ;  /* 0x000000010707d824 */ /* 0x000fe200078e0a0d */
[----:B------:R-:W-:Y:S01]  /*8320*/  ISETP.GT.U32.AND P5, PT, R13, R0, PT ;  /* 0x000000000d00720c */ /* 0x000fe20003fa4070 */
[----:B0-----:R-:W-:Y:S01]  /*8330*/  IMAD.MOV.U32 R2, RZ, RZ, R5 ;  /* 0x000000ffff027224 */ /* 0x001fe200078e0005 */
[----:B------:R-:W-:Y:S01]  /*8340*/  LOP3.LUT R6, R15, 0x16, RZ, 0xfc, !PT ;  /* 0x000000160f067812 */ /* 0x000fe200078efcff */
[----:B------:R-:W-:-:S04]  /*8350*/  IMAD.HI.U32 R8, R24, R10, RZ ;  /* 0x0000000a18087227 */ /* 0x000fc800078e00ff */
[----:B------:R-:W-:Y:S01]  /*8360*/  @!P4 IMAD.MOV R2, RZ, RZ, -R2 ;  /* 0x000000ffff02c224 */ /* 0x000fe200078e0a02 */
[----:B------:R-:W-:Y:S01]  /*8370*/  ISETP.GT.U32.AND P4, PT, R13, R7, PT ;  /* 0x000000070d00720c */ /* 0x000fe20003f84070 */
[----:B------:R-:W-:-:S03]  /*8380*/  IMAD.MOV R8, RZ, RZ, -R8 ;  /* 0x000000ffff087224 */ /* 0x000fc600078e0a08 */
[----:B------:R0:W-:Y:S01]  /*8390*/  STL [R1+0x24], R2 ;  /* 0x0000240201007387 */ /* 0x0001e20000100800 */
[----:B------:R-:W-:Y:S01]  /*83a0*/  @!P5 IMAD.IADD R0, R0, 0x1, -R13 ;  /* 0x000000010000d824 */ /* 0x000fe200078e0a0d */
[C---:B------:R-:W-:Y:S01]  /*83b0*/  ISETP.GT.U32.AND P5, PT, R13.reuse, R9, PT ;  /* 0x000000090d00720c */ /* 0x040fe20003fa4070 */
[----:B------:R-:W-:Y:S01]  /*83c0*/  IMAD R10, R13, R8, R10 ;  /* 0x000000080d0a7224 */ /* 0x000fe200078e020a */
[----:B------:R-:W-:-:S04]  /*83d0*/  LOP3.LUT R8, R15, 0x1e, RZ, 0xfc, !PT ;  /* 0x0000001e0f087812 */ /* 0x000fc800078efcff */
[----:B------:R-:W-:Y:S01]  /*83e0*/  IABS R17, R8 ;  /* 0x0000000800117213 */ /* 0x000fe20000000000 */
[----:B------:R-:W-:Y:S01]  /*83f0*/  @!P4 IMAD.IADD R7, R7, 0x1, -R13 ;  /* 0x000000010707c824 */ /* 0x000fe200078e0a0d */
[----:B------:R-:W-:Y:S01]  /*8400*/  ISETP.GE.AND P4, PT, R14, RZ, PT ;  /* 0x000000ff0e00720c */ /* 0x000fe20003f86270 */
[----:B0-----:R-:W-:Y:S01]  /*8410*/  IMAD.MOV.U32 R2, RZ, RZ, R3 ;  /* 0x000000ffff027224 */ /* 0x001fe200078e0003 */
[----:B------:R-:W-:Y:S01]  /*8420*/  IABS R14, R14 ;  /* 0x0000000e000e7213 */ /* 0x000fe20000000000 */
[----:B------:R-:W-:Y:S01]  /*8430*/  @!P2 IMAD.MOV R7, RZ, RZ, -R7 ;  /* 0x000000ffff07a224 */ /* 0x000fe200078e0a07 */
[----:B------:R-:W-:Y:S01]  /*8440*/  ISETP.GT.U32.AND P2, PT, R13, R10, PT ;  /* 0x0000000a0d00720c */ /* 0x000fe20003f44070 */
[----:B------:R-:W-:Y:S01]  /*8450*/  @!P3 IMAD.MOV R2, RZ, RZ, -R2 ;  /* 0x000000ffff02b224 */ /* 0x000fe200078e0a02 */
[----:B------:R-:W-:Y:S01]  /*8460*/  ISETP.GE.AND P3, PT, R12, RZ, PT ;  /* 0x000000ff0c00720c */ /* 0x000fe20003f66270 */
[----:B------:R-:W-:Y:S01]  /*8470*/  @!P5 IMAD.IADD R9, R9, 0x1, -R13 ;  /* 0x000000010909d824 */ /* 0x000fe200078e0a0d */
[----:B------:R-:W-:-:S02]  /*8480*/  IABS R12, R12 ;  /* 0x0000000c000c7213 */ /* 0x000fc40000000000 */
[----:B------:R0:W-:Y:S02]  /*8490*/  STL [R1+0x1c], R2 ;  /* 0x00001c0201007387 */ /* 0x0001e40000100800 */
[----:B------:R-:W-:Y:S01]  /*84a0*/  ISETP.GT.U32.AND P5, PT, R13, R9, PT ;  /* 0x000000090d00720c */ /* 0x000fe20003fa4070 */
[----:B------:R-:W-:-:S04]  /*84b0*/  IMAD.HI.U32 R3, R24, R12, RZ ;  /* 0x0000000c18037227 */ /* 0x000fc800078e00ff */
[----:B------:R-:W-:Y:S02]  /*84c0*/  IMAD.MOV R3, RZ, RZ, -R3 ;  /* 0x000000ffff037224 */ /* 0x000fe400078e0a03 */
[--C-:B------:R-:W-:Y:S02]  /*84d0*/  @!P2 IMAD.IADD R10, R10, 0x1, -R13.reuse ;  /* 0x000000010a0aa824 */ /* 0x100fe400078e0a0d */
[C---:B------:R-:W-:Y:S02]  /*84e0*/  IMAD R12, R13.reuse, R3, R12 ;  /* 0x000000030d0c7224 */ /* 0x040fe400078e020c */
[----:B0-----:R-:W-:Y:S01]  /*84f0*/  IMAD.MOV.U32 R2, RZ, RZ, R0 ;  /* 0x000000ffff027224 */ /* 0x001fe200078e0000 */
[----:B------:R-:W-:Y:S01]  /*8500*/  ISETP.GT.U32.AND P2, PT, R13, R10, PT ;  /* 0x0000000a0d00720c */ /* 0x000fe20003f44070 */
[----:B------:R-:W-:Y:S01]  /*8510*/  @!P5 IMAD.IADD R9, R9, 0x1, -R13 ;  /* 0x000000010909d824 */ /* 0x000fe200078e0a0d */
[----:B------:R-:W-:Y:S01]  /*8520*/  ISETP.GT.U32.AND P5, PT, R13, R12, PT ;  /* 0x0000000c0d00720c */ /* 0x000fe20003fa4070 */
[----:B------:R-:W-:-:S04]  /*8530*/  IMAD.HI.U32 R0, R24, R14, RZ ;  /* 0x0000000e18007227 */ /* 0x000fc800078e00ff */
[----:B------:R-:W-:Y:S01]  /*8540*/  @!P0 IMAD.MOV R2, RZ, RZ, -R2 ;  /* 0x000000ffff028224 */ /* 0x000fe200078e0a02 */
[----:B------:R-:W-:Y:S01]  /*8550*/  ISETP.GE.AND P0, PT, R16, RZ, PT ;  /* 0x000000ff1000720c */ /* 0x000fe20003f06270 */
[----:B------:R-:W-:Y:S01]  /*8560*/  IMAD.MOV R0, RZ, RZ, -R0 ;  /* 0x000000ffff007224 */ /* 0x000fe200078e0a00 */
[----:B------:R-:W-:Y:S01]  /*8570*/  IABS R16, R16 ;  /* 0x0000001000107213 */ /* 0x000fe20000000000 */
[----:B------:R-:W-:Y:S01]  /*8580*/  IMAD.HI.U32 R3, R24, R17, RZ ;  /* 0x0000001118037227 */ /* 0x000fe200078e00ff */
[----:B------:R0:W-:Y:S03]  /*8590*/  STL [R1+0x2404], R2 ;  /* 0x0024040201007387 */ /* 0x0001e60000100800 */
[----:B------:R-:W-:Y:S01]  /*85a0*/  @!P5 IMAD.IADD R12, R12, 0x1, -R13 ;  /* 0x000000010c0cd824 */ /* 0x000fe200078e0a0d */
[----:B------:R1:W-:Y:S01]  /*85b0*/  STL [R1+0x2408], R7 ;  /* 0x0024080701007387 */ /* 0x0003e20000100800 */
[----:B------:R-:W-:-:S02]  /*85c0*/  IMAD R14, R13, R0, R14 ;  /* 0x000000000d0e7224 */ /* 0x000fc400078e020e */
[C---:B------:R-:W-:Y:S01]  /*85d0*/  IMAD.HI.U32 R5, R24.reuse, R16, RZ ;  /* 0x0000001018057227 */ /* 0x040fe200078e00ff */
[----:B------:R-:W-:Y:S02]  /*85e0*/  ISETP.GT.U32.AND P5, PT, R13, R12, PT ;  /* 0x0000000c0d00720c */ /* 0x000fe40003fa4070 */
[C---:B0-----:R-:W-:Y:S01]  /*85f0*/  LOP3.LUT R2, R15.reuse, 0xe, RZ, 0xfc, !PT ;  /* 0x0000000e0f027812 */ /* 0x041fe200078efcff */
[----:B------:R-:W-:Y:S01]  /*8600*/  IMAD.HI.U32 R0, R24, R19, RZ ;  /* 0x0000001318007227 */ /* 0x000fe200078e00ff */
[----:B-1----:R-:W-:-:S03]  /*8610*/  LOP3.LUT R7, R15, 0x12, RZ, 0xfc, !PT ;  /* 0x000000120f077812 */ /* 0x002fc600078efcff */
[----:B------:R-:W-:Y:S02]  /*8620*/  IMAD.MOV R3, RZ, RZ, -R3 ;  /* 0x000000ffff037224 */ /* 0x000fe400078e0a03 */
[----:B------:R-:W-:Y:S02]  /*8630*/  IMAD.MOV R5, RZ, RZ, -R5 ;  /* 0x000000ffff057224 */ /* 0x000fe400078e0a05 */
[----:B------:R-:W-:Y:S02]  /*8640*/  IMAD.MOV R0, RZ, RZ, -R0 ;  /* 0x000000ffff007224 */ /* 0x000fe400078e0a00 */
[----:B------:R-:W-:Y:S01]  /*8650*/  @!P1 IMAD.MOV R9, RZ, RZ, -R9 ;  /* 0x000000ffff099224 */ /* 0x000fe200078e0a09 */
[C---:B------:R-:W-:Y:S01]  /*8660*/  ISETP.GT.U32.AND P1, PT, R13.reuse, R14, PT ;  /* 0x0000000e0d00720c */ /* 0x040fe20003f24070 */
[C---:B------:R-:W-:Y:S01]  /*8670*/  IMAD R17, R13.reuse, R3, R17 ;  /* 0x000000030d117224 */ /* 0x040fe200078e0211 */
[----:B------:R-:W-:Y:S01]  /*8680*/  IABS R3, R4 ;  /* 0x0000000400037213 */ /* 0x000fe20000000000 */
[C---:B------:R-:W-:Y:S01]  /*8690*/  IMAD R16, R13.reuse, R5, R16 ;  /* 0x000000050d107224 */ /* 0x040fe200078e0210 */
[----:B------:R0:W-:Y:S01]  /*86a0*/  STL [R1+0x240c], R9 ;  /* 0x00240c0901007387 */ /* 0x0001e20000100800 */
[C---:B------:R-:W-:Y:S01]  /*86b0*/  IMAD R19, R13.reuse, R0, R19 ;  /* 0x000000000d137224 */ /* 0x040fe200078e0213 */
[----:B------:R-:W-:Y:S01]  /*86c0*/  IABS R0, R6 ;  /* 0x0000000600007213 */ /* 0x000fe20000000000 */
[----:B------:R-:W-:Y:S01]  /*86d0*/  IMAD.HI.U32 R5, R24, R21, RZ ;  /* 0x0000001518057227 */ /* 0x000fe200078e00ff */
[----:B------:R-:W-:Y:S03]  /*86e0*/  STL [R1+0x70], R11 ;  /* 0x0000700b01007387 */ /* 0x000fe60000100800 */
[----:B------:R-:W-:Y:S01]  /*86f0*/  @!P5 IMAD.IADD R12, R12, 0x1, -R13 ;  /* 0x000000010c0cd824 */ /* 0x000fe200078e0a0d */
[----:B------:R-:W-:Y:S01]  /*8700*/  ISETP.GT.U32.AND P5, PT, R13, R17, PT ;  /* 0x000000110d00720c */ /* 0x000fe20003fa4070 */
[----:B------:R-:W-:Y:S01]  /*8710*/  IMAD.MOV R5, RZ, RZ, -R5 ;  /* 0x000000ffff057224 */ /* 0x000fe200078e0a05 */
[----:B------:R1:W-:Y:S01]  /*8720*/  STL [R1+0x68], R6 ;  /* 0x0000680601007387 */ /* 0x0003e20000100800 */
[----:B------:R-:W-:Y:S01]  /*8730*/  @!P2 IMAD.IADD R10, R10, 0x1, -R13 ;  /* 0x000000010a0aa824 */ /* 0x000fe200078e0a0d */
[----:B0-----:R-:W-:Y:S01]  /*8740*/  LOP3.LUT R9, R15, 0x4, RZ, 0xfc, !PT ;  /* 0x000000040f097812 */ /* 0x001fe200078efcff */
[C---:B------:R-:W-:Y:S01]  /*8750*/  IMAD R21, R13.reuse, R5, R21 ;  /* 0x000000050d157224 */ /* 0x040fe200078e0215 */
[----:B------:R0:W-:Y:S01]  /*8760*/  STL [R1+0x60], R4 ;  /* 0x0000600401007387 */ /* 0x0001e20000100800 */
[----:B------:R-:W-:Y:S01]  /*8770*/  IMAD.HI.U32 R5, R24, R3, RZ ;  /* 0x0000000318057227 */ /* 0x000fe200078e00ff */
[----:B------:R-:W-:-:S02]  /*8780*/  ISETP.GT.U32.AND P2, PT, R13, R16, PT ;  /* 0x000000100d00720c */ /* 0x000fc40003f44070 */
[----:B------:R-:W-:Y:S01]  /*8790*/  STL [R1+0x50], R7 ;  /* 0x0000500701007387 */ /* 0x000fe20000100800 */
[----:B------:R-:W-:Y:S02]  /*87a0*/  @!P6 IMAD.MOV R10, RZ, RZ, -R10 ;  /* 0x000000ffff0ae224 */ /* 0x000fe400078e0a0a */
[----:B-1----:R-:W-:Y:S01]  /*87b0*/  IMAD.HI.U32 R6, R24, R0, RZ ;  /* 0x0000000018067227 */ /* 0x002fe200078e00ff */
[----:B0-----:R-:W-:-:S03]  /*87c0*/  LOP3.LUT R4, R15, 0x10, RZ, 0xfc, !PT ;  /* 0x000000100f047812 */ /* 0x001fc600078efcff */
[----:B------:R-:W-:Y:S02]  /*87d0*/  IMAD.MOV R6, RZ, RZ, -R6 ;  /* 0x000000ffff067224 */ /* 0x000fe400078e0a06 */
[----:B------:R-:W-:Y:S02]  /*87e0*/  IMAD.MOV R5, RZ, RZ, -R5 ;  /* 0x000000ffff057224 */ /* 0x000fe400078e0a05 */
[----:B------:R-:W-:Y:S01]  /*87f0*/  IMAD R0, R13, R6, R0 ;  /* 0x000000060d007224 */ /* 0x000fe200078e0200 */
[----:B------:R0:W-:Y:S01]  /*8800*/  STL [R1+0x40], R4 ;  /* 0x0000400401007387 */ /* 0x0001e20000100800 */
[----:B------:R-:W-:Y:S01]  /*8810*/  IABS R6, R4 ;  /* 0x0000000400067213 */ /* 0x000fe20000000000 */
[----:B------:R-:W-:Y:S01]  /*8820*/  @!P5 IMAD.IADD R17, R17, 0x1, -R13 ;  /* 0x000000011111d824 */ /* 0x000fe200078e0a0d */
[----:B------:R-:W-:Y:S01]  /*8830*/  ISETP.GE.AND P5, PT, R8, RZ, PT ;  /* 0x000000ff0800720c */ /* 0x000fe20003fa6270 */
[----:B------:R-:W-:Y:S01]  /*8840*/  IMAD R3, R13, R5, R3 ;  /* 0x000000050d037224 */ /* 0x000fe200078e0203 */
[----:B------:R1:W-:Y:S01]  /*8850*/  STL [R1+0x2410], R10 ;  /* 0x0024100a01007387 */ /* 0x0003e20000100800 */
[----:B------:R-:W-:Y:S01]  /*8860*/  IABS R5, R7 ;  /* 0x0000000700057213 */ /* 0x000fe20000000000 */
[--C-:B------:R-:W-:Y:S01]  /*8870*/  @!P2 IMAD.IADD R16, R16, 0x1, -R13.reuse ;  /* 0x000000011010a824 */ /* 0x100fe200078e0a0d */
[----:B------:R-:W-:Y:S01]  /*8880*/  IABS R8, R2 ;  /* 0x0000000200087213 */ /* 0x000fe20000000000 */
[----:B------:R2:W-:Y:S01]  /*8890*/  STL [R1+0x20], R2 ;  /* 0x0000200201007387 */ /* 0x0005e20000100800 */
[C---:B0-----:R-:W-:Y:S01]  /*88a0*/  LOP3.LUT R4, R15.reuse, 0xa, RZ, 0xfc, !PT ;  /* 0x0000000a0f047812 */ /* 0x041fe200078efcff */
[----:B------:R-:W-:Y:S01]  /*88b0*/  @!P1 IMAD.IADD R14, R14, 0x1, -R13 ;  /* 0x000000010e0e9824 */ /* 0x000fe200078e0a0d */
[----:B------:R-:W-:Y:S01]  /*88c0*/  LOP3.LUT R7, R15, 0x2, RZ, 0xfc, !PT ;  /* 0x000000020f077812 */ /* 0x000fe200078efcff */
[----:B------:R0:W-:Y:S01]  /*88d0*/  STL [R1+0x249c], R26 ;  /* 0x00249c1a01007387 */ /* 0x0001e20000100800 */
[----:B------:R-:W-:Y:S01]  /*88e0*/  ISETP.GT.U32.AND P2, PT, R13, R16, PT ;  /* 0x000000100d00720c */ /* 0x000fe20003f44070 */
[----:B------:R-:W-:Y:S01]  /*88f0*/  IMAD.HI.U32 R11, R24, R23, RZ ;  /* 0x00000017180b7227 */ /* 0x000fe200078e00ff */
[----:B-1----:R-:W-:-:S02]  /*8900*/  LOP3.LUT R10, R15, 0x8, RZ, 0xfc, !PT ;  /* 0x000000080f0a7812 */ /* 0x002fc400078efcff */
[----:B------:R-:W-:Y:S01]  /*8910*/  ISETP.GT.U32.AND P1, PT, R13, R14, PT ;  /* 0x0000000e0d00720c */ /* 0x000fe20003f24070 */
[----:B------:R-:W-:Y:S01]  /*8920*/  IMAD.MOV R11, RZ, RZ, -R11 ;  /* 0x000000ffff0b7224 */ /* 0x000fe200078e0a0b */
[----:B--2---:R-:W-:Y:S01]  /*8930*/  LOP3.LUT R2, R15, 0x6, RZ, 0xfc, !PT ;  /* 0x000000060f027812 */ /* 0x004fe200078efcff */
[----:B------:R-:W-:Y:S01]  /*8940*/  IMAD.HI.U32 R18, R24, R5, RZ ;  /* 0x0000000518127227 */ /* 0x000fe200078e00ff */
[----:B------:R-:W-:-:S03]  /*8950*/  IABS R15, R4 ;  /* 0x00000004000f7213 */ /* 0x000fc60000000000 */
[----:B------:R-:W-:Y:S01]  /*8960*/  IMAD R23, R13, R11, R23 ;  /* 0x0000000b0d177224 */ /* 0x000fe200078e0217 */
[----:B------:R-:W-:Y:S01]  /*8970*/  IABS R11, R26 ;  /* 0x0000001a000b7213 */ /* 0x000fe20000000000 */
[----:B------:R-:W-:Y:S01]  /*8980*/  IMAD.HI.U32 R29, R24, R15, RZ ;  /* 0x0000000f181d7227 */ /* 0x000fe200078e00ff */
[----:B0-----:R-:W-:-:S03]  /*8990*/  IABS R26, R7 ;  /* 0x00000007001a7213 */ /* 0x001fc60000000000 */
[----:B------:R-:W-:Y:S02]  /*89a0*/  IMAD.MOV R29, RZ, RZ, -R29 ;  /* 0x000000ffff1d7224 */ /* 0x000fe400078e0a1d */
[----:B------:R-:W-:Y:S01]  /*89b0*/  @!P2 IMAD.IADD R16, R16, 0x1, -R13 ;  /* 0x000000011010a824 */ /* 0x000fe200078e0a0d */
[C---:B------:R-:W-:Y:S01]  /*89c0*/  ISETP.GT.U32.AND P2, PT, R13.reuse, R21, PT ;  /* 0x000000150d00720c */ /* 0x040fe20003f44070 */
[C---:B------:R-:W-:Y:S02]  /*89d0*/  IMAD R15, R13.reuse, R29, R15 ;  /* 0x0000001d0d0f7224 */ /* 0x040fe400078e020f */
[----:B------:R-:W2:Y:S01]  /*89e0*/  LDL.LU R29, [R1+0x68] ;  /* 0x00006800011d7983 */ /* 0x000ea20000300800 */
[----:B------:R-:W-:Y:S01]  /*89f0*/  @!P1 IMAD.IADD R14, R14, 0x1, -R13 ;  /* 0x000000010e0e9824 */ /* 0x000fe200078e0a0d */
[----:B------:R-:W-:Y:S01]  /*8a00*/  ISETP.GT.U32.AND P1, PT, R13, R19, PT ;  /* 0x000000130d00720c */ /* 0x000fe20003f24070 */
[----:B------:R-:W-:Y:S02]  /*8a10*/  IMAD.MOV R18, RZ, RZ, -R18 ;  /* 0x000000ffff127224 */ /* 0x000fe400078e0a12 */
[----:B------:R-:W-:-:S04]  /*8a20*/  IMAD.HI.U32 R20, R24, R8, RZ ;  /* 0x0000000818147227 */ /* 0x000fc800078e00ff */
[----:B------:R-:W-:Y:S02]  /*8a30*/  IMAD R5, R13, R18, R5 ;  /* 0x000000120d057224 */ /* 0x000fe400078e0205 */
[----:B------:R-:W-:Y:S02]  /*8a40*/  @!P2 IMAD.IADD R21, R21, 0x1, -R13 ;  /* 0x000000011515a824 */ /* 0x000fe400078e0a0d */
[----:B------:R-:W-:-:S03]  /*8a50*/  IMAD.HI.U32 R18, R24, R11, RZ ;  /* 0x0000000b18127227 */ /* 0x000fc600078e00ff */
[----:B------:R-:W-:Y:S01]  /*8a60*/  ISETP.GT.U32.AND P2, PT, R13, R21, PT ;  /* 0x000000150d00720c */ /* 0x000fe20003f44070 */
[----:B------:R-:W-:Y:S01]  /*8a70*/  @!P1 IMAD.IADD R19, R19, 0x1, -R13 ;  /* 0x0000000113139824 */ /* 0x000fe200078e0a0d */
[C---:B------:R-:W-:Y:S01]  /*8a80*/  ISETP.GT.U32.AND P1, PT, R13.reuse, R17, PT ;  /* 0x000000110d00720c */ /* 0x040fe20003f24070 */
[----:B------:R-:W-:Y:S02]  /*8a90*/  IMAD.MOV R18, RZ, RZ, -R18 ;  /* 0x000000ffff127224 */ /* 0x000fe400078e0a12 */
[----:B------:R-:W-:Y:S01]  /*8aa0*/  IMAD.HI.U32 R22, R24, R6, RZ ;  /* 0x0000000618167227 */ /* 0x000fe200078e00ff */
[----:B------:R-:W-:-:S03]  /*8ab0*/  ISETP.GT.U32.AND P6, PT, R13, R19, PT ;  /* 0x000000130d00720c */ /* 0x000fc60003fc4070 */
[----:B------:R-:W-:Y:S01]  /*8ac0*/  IMAD R11, R13, R18, R11 ;  /* 0x000000120d0b7224 */ /* 0x000fe200078e020b */
[----:B------:R-:W-:Y:S01]  /*8ad0*/  IABS R18, R10 ;  /* 0x0000000a00127213 */ /* 0x000fe20000000000 */
[----:B------:R-:W-:Y:S02]  /*8ae0*/  IMAD.MOV R20, RZ, RZ, -R20 ;  /* 0x000000ffff147224 */ /* 0x000fe400078e0a14 */
[--C-:B------:R-:W-:Y:S01]  /*8af0*/  @!P2 IMAD.IADD R21, R21, 0x1, -R13.reuse ;  /* 0x000000011515a824 */ /* 0x100fe200078e0a0d */
[----:B------:R-:W-:Y:S01]  /*8b00*/  ISETP.GT.U32.AND P2, PT, R13, R3, PT ;  /* 0x000000030d00720c */ /* 0x000fe20003f44070 */
[----:B------:R-:W-:Y:S01]  /*8b10*/  @!P1 IMAD.IADD R17, R17, 0x1, -R13 ;  /* 0x0000000111119824 */ /* 0x000fe200078e0a0d */
[----:B------:R-:W-:Y:S01]  /*8b20*/  ISETP.GT.U32.AND P1, PT, R13, R23, PT ;  /* 0x000000170d00720c */ /* 0x000fe20003f24070 */
[----:B------:R-:W-:Y:S02]  /*8b30*/  IMAD.MOV R22, RZ, RZ, -R22 ;  /* 0x000000ffff167224 */ /* 0x000fe400078e0a16 */
[----:B------:R-:W-:-:S04]  /*8b40*/  IMAD.HI.U32 R28, R24, R18, RZ ;  /* 0x00000012181c7227 */ /* 0x000fc800078e00ff */
[C---:B------:R-:W-:Y:S01]  /*8b50*/  IMAD R8, R13.reuse, R20, R8 ;  /* 0x000000140d087224 */ /* 0x040fe200078e0208 */
[----:B------:R-:W-:Y:S01]  /*8b60*/  IABS R20, R2 ;  /* 0x0000000200147213 */ /* 0x000fe20000000000 */
[----:B------:R-:W-:Y:S01]  /*8b70*/  IMAD R6, R13, R22, R6 ;  /* 0x000000160d067224 */ /* 0x000fe200078e0206 */
[----:B------:R-:W-:Y:S01]  /*8b80*/  IABS R22, R9 ;  /* 0x0000000900167213 */ /* 0x000fe20000000000 */
[----:B------:R-:W-:Y:S02]  /*8b90*/  IMAD.MOV R28, RZ, RZ, -R28 ;  /* 0x000000ffff1c7224 */ /* 0x000fe400078e0a1c */
[--C-:B------:R-:W-:Y:S01]  /*8ba0*/  @!P1 IMAD.IADD R23, R23, 0x1, -R13.reuse ;  /* 0x0000000117179824 */ /* 0x100fe200078e0a0d */
[----:B------:R-:W-:Y:S01]  /*8bb0*/  ISETP.GE.AND P1, PT, R27, RZ, PT ;  /* 0x000000ff1b00720c */ /* 0x000fe20003f26270 */
[----:B------:R-:W-:Y:S01]  /*8bc0*/  @!P2 IMAD.IADD R3, R3, 0x1, -R13 ;  /* 0x000000010303a824 */ /* 0x000fe200078e0a0d */
[----:B------:R-:W-:Y:S01]  /*8bd0*/  ISETP.GE.AND P2, PT, R25, RZ, PT ;  /* 0x000000ff1900720c */ /* 0x000fe20003f46270 */
[----:B------:R-:W-:-:S04]  /*8be0*/  IMAD.HI.U32 R27, R24, R20, RZ ;  /* 0x00000014181b7227 */ /* 0x000fc800078e00ff */
[----:B------:R-:W-:Y:S02]  /*8bf0*/  IMAD R18, R13, R28, R18 ;  /* 0x0000001c0d127224 */ /* 0x000fe400078e0212 */
[----:B------:R-:W-:Y:S01]  /*8c00*/  IMAD.HI.U32 R25, R24, R22, RZ ;  /* 0x0000001618197227 */ /* 0x000fe200078e00ff */
[----:B------:R-:W3:Y:S03]  /*8c10*/  LDL.LU R28, [R1+0x60] ;  /* 0x00006000011c7983 */ /* 0x000ee60000300800 */
[----:B------:R-:W-:Y:S02]  /*8c20*/  IMAD.MOV R27, RZ, RZ, -R27 ;  /* 0x000000ffff1b7224 */ /* 0x000fe400078e0a1b */
[----:B------:R-:W-:Y:S02]  /*8c30*/  IMAD.MOV R25, RZ, RZ, -R25 ;  /* 0x000000ffff197224 */ /* 0x000fe400078e0a19 */
[----:B------:R-:W-:-:S02]  /*8c40*/  @!P3 IMAD.MOV R12, RZ, RZ, -R12 ;  /* 0x000000ffff0cb224 */ /* 0x000fc400078e0a0c */
[C---:B------:R-:W-:Y:S02]  /*8c50*/  IMAD R20, R13.reuse, R27, R20 ;  /* 0x0000001b0d147224 */ /* 0x040fe400078e0214 */
[----:B------:R-:W-:Y:S01]  /*8c60*/  @!P4 IMAD.MOV R14, RZ, RZ, -R14 ;  /* 0x000000ffff0ec224 */ /* 0x000fe200078e0a0e */
[----:B------:R-:W4:Y:S01]  /*8c70*/  LDL.LU R27, [R1+0x20] ;  /* 0x00002000011b7983 */ /* 0x000f220000300800 */
[----:B------:R-:W-:Y:S02]  /*8c80*/  IMAD R22, R13, R25, R22 ;  /* 0x000000190d167224 */ /* 0x000fe400078e0216 */
[----:B------:R-:W-:Y:S01]  /*8c90*/  @!P6 IMAD.IADD R19, R19, 0x1, -R13 ;  /* 0x000000011313e824 */ /* 0x000fe200078e0a0d */
[----:B------:R-:W4:Y:S01]  /*8ca0*/  LDL.LU R25, [R1+0x40] ;  /* 0x0000400001197983 */ /* 0x000f220000300800 */
[----:B------:R-:W-:Y:S01]  /*8cb0*/  @!P2 IMAD.MOV R21, RZ, RZ, -R21 ;  /* 0x000000ffff15a224 */ /* 0x000fe200078e0a15 */
[C---:B------:R-:W-:Y:S02]  /*8cc0*/  ISETP.GT.U32.AND P6, PT, R13.reuse, R0, PT ;  /* 0x000000000d00720c */ /* 0x040fe40003fc4070 */
[----:B------:R0:W-:Y:S01]  /*8cd0*/  STL [R1+0x2414], R12 ;  /* 0x0024140c01007387 */ /* 0x0001e20000100800 */
[----:B------:R-:W-:-:S03]  /*8ce0*/  ISETP.GT.U32.AND P2, PT, R13, R11, PT ;  /* 0x0000000b0d00720c */ /* 0x000fc60003f44070 */
[----:B0-----:R-:W4:Y:S01]  /*8cf0*/  LDL.LU R12, [R1+0x50] ;  /* 0x00005000010c7983 */ /* 0x001f220000300800 */
[----:B------:R-:W-:-:S03]  /*8d00*/  IMAD.HI.U32 R24, R24, R26, RZ ;  /* 0x0000001a18187227 */ /* 0x000fc600078e00ff */
[----:B------:R0:W-:Y:S01]  /*8d10*/  STL [R1+0x2418], R14 ;  /* 0x0024180e01007387 */ /* 0x0001e20000100800 */
[----:B------:R-:W-:Y:S02]  /*8d20*/  @!P0 IMAD.MOV R16, RZ, RZ, -R16 ;  /* 0x000000ffff108224 */ /* 0x000fe400078e0a10 */
[----:B------:R-:W-:Y:S02]  /*8d30*/  @!P5 IMAD.MOV R17, RZ, RZ, -R17 ;  /* 0x000000ffff11d224 */ /* 0x000fe400078e0a11 */
[----:B------:R-:W-:Y:S02]  /*8d40*/  @!P1 IMAD.MOV R19, RZ, RZ, -R19 ;  /* 0x000000ffff139224 */ /* 0x000fe400078e0a13 */
[----:B------:R-:W-:Y:S01]  /*8d50*/  @!P6 IMAD.IADD R0, R0, 0x1, -R13 ;  /* 0x000000010000e824 */ /* 0x000fe200078e0a0d */
[----:B------:R-:W-:Y:S01]  /*8d60*/  ISETP.GT.U32.AND P6, PT, R13, R5, PT ;  /* 0x000000050d00720c */ /* 0x000fe20003fc4070 */
[----:B0-----:R-:W4:Y:S01]  /*8d70*/  LDL.LU R14, [R1+0x70] ;  /* 0x00007000010e7983 */ /* 0x001f220000300800 */
[----:B------:R-:W-:-:S03]  /*8d80*/  IMAD.MOV R24, RZ, RZ, -R24 ;  /* 0x000000ffff187224 */ /* 0x000fc600078e0a18 */
[----:B------:R-:W-:Y:S01]  /*8d90*/  STL [R1+0x241c], R16 ;  /* 0x00241c1001007387 */ /* 0x000fe20000100800 */
[----:B------:R-:W-:-:S03]  /*8da0*/  IMAD R24, R13, R24, R26 ;  /* 0x000000180d187224 */ /* 0x000fc600078e021a */
[----:B------:R-:W-:Y:S01]  /*8db0*/  STL [R1+0x2420], R17 ;  /* 0x0024201101007387 */ /* 0x000fe20000100800 */
[--C-:B------:R-:W-:Y:S01]  /*8dc0*/  @!P2 IMAD.IADD R11, R11, 0x1, -R13.reuse ;  /* 0x000000010b0ba824 */ /* 0x100fe200078e0a0d */
[----:B------:R-:W-:Y:S02]  /*8dd0*/  ISETP.GT.U32.AND P3, PT, R13, R23, PT ;  /* 0x000000170d00720c */ /* 0x000fe40003f64070 */
[----:B------:R-:W-:Y:S01]  /*8de0*/  @!P6 IMAD.IADD R5, R5, 0x1, -R13 ;  /* 0x000000010505e824 */ /* 0x000fe200078e0a0d */
[----:B------:R-:W-:Y:S01]  /*8df0*/  STL [R1+0x2424], R19 ;  /* 0x0024241301007387 */ /* 0x000fe20000100800 */
[----:B------:R-:W-:-:S03]  /*8e00*/  ISETP.GT.U32.AND P6, PT, R13, R6, PT ;  /* 0x000000060d00720c */ /* 0x000fc60003fc4070 */
[----:B------:R-:W4:Y:S04]  /*8e10*/  LDL.LU R26, [R1+0x249c] ;  /* 0x00249c00011a7983 */ /* 0x000f280000300800 */
[----:B------:R-:W-:Y:S01]  /*8e20*/  STL [R1+0x2428], R21 ;  /* 0x0024281501007387 */ /* 0x000fe20000100800 */
[----:B--2---:R-:W-:Y:S01]  /*8e30*/  ISETP.GE.AND P2, PT, R29, RZ, PT ;  /* 0x000000ff1d00720c */ /* 0x004fe20003f46270 */
[--C-:B------:R-:W-:Y:S02]  /*8e40*/  @!P3 IMAD.IADD R23, R23, 0x1, -R13.reuse ;  /* 0x000000011717b824 */ /* 0x100fe400078e0a0d */
[----:B------:R-:W2:Y:S01]  /*8e50*/  LDL.LU R29, [R1+0x1d8] ;  /* 0x0001d800011d7983 */ /* 0x000ea20000300800 */
[C---:B------:R-:W-:Y:S01]  /*8e60*/  ISETP.GT.U32.AND P3, PT, R13.reuse, R15, PT ;  /* 0x0000000f0d00720c */ /* 0x040fe20003f64070 */
[----:B------:R-:W-:Y:S01]  /*8e70*/  @!P6 IMAD.IADD R6, R6, 0x1, -R13 ;  /* 0x000000010606e824 */ /* 0x000fe200078e0a0d */
[----:B------:R-:W-:-:S02]  /*8e80*/  ISETP.GT.U32.AND P4, PT, R13, R0, PT ;  /* 0x000000000d00720c */ /* 0x000fc40003f84070 */
[C---:B------:R-:W-:Y:S02]  /*8e90*/  ISETP.GT.U32.AND P0, PT, R13.reuse, R3, PT ;  /* 0x000000030d00720c */ /* 0x040fe40003f04070 */
[C---:B------:R-:W-:Y:S02]  /*8ea0*/  ISETP.GT.U32.AND P5, PT, R13.reuse, R5, PT ;  /* 0x000000050d00720c */ /* 0x040fe40003fa4070 */
[C---:B------:R-:W-:Y:S02]  /*8eb0*/  ISETP.GT.U32.AND P1, PT, R13.reuse, R6, PT ;  /* 0x000000060d00720c */ /* 0x040fe40003f24070 */
[----:B------:R-:W-:-:S03]  /*8ec0*/  ISETP.GT.U32.AND P6, PT, R13, R8, PT ;  /* 0x000000080d00720c */ /* 0x000fc60003fc4070 */
[--C-:B------:R-:W-:Y:S02]  /*8ed0*/  @!P3 IMAD.IADD R15, R15, 0x1, -R13.reuse ;  /* 0x000000010f0fb824 */ /* 0x100fe400078e0a0d */
[--C-:B------:R-:W-:Y:S01]  /*8ee0*/  @!P4 IMAD.IADD R0, R0, 0x1, -R13.reuse ;  /* 0x000000010000c824 */ /* 0x100fe200078e0a0d */
[----:B------:R-:W-:Y:S01]  /*8ef0*/  ISETP.GT.U32.AND P4, PT, R13, R18, PT ;  /* 0x000000120d00720c */ /* 0x000fe20003f84070 */
[--C-:B------:R-:W-:Y:S01]  /*8f00*/  @!P0 IMAD.IADD R3, R3, 0x1, -R13.reuse ;  /* 0x0000000103038824 */ /* 0x100fe200078e0a0d */
[----:B------:R-:W-:Y:S01]  /*8f10*/  ISETP.GT.U32.AND P0, PT, R13, R20, PT ;  /* 0x000000140d00720c */ /* 0x000fe20003f04070 */
[--C-:B------:R-:W-:Y:S01]  /*8f20*/  @!P5 IMAD.IADD R5, R5, 0x1, -R13.reuse ;  /* 0x000000010505d824 */ /* 0x100fe200078e0a0d */
[----:B------:R-:W-:Y:S01]  /*8f30*/  ISETP.GT.U32.AND P5, PT, R13, R22, PT ;  /* 0x000000160d00720c */ /* 0x000fe20003fa4070 */
[--C-:B------:R-:W-:Y:S02]  /*8f40*/  @!P1 IMAD.IADD R6, R6, 0x1, -R13.reuse ;  /* 0x0000000106069824 */ /* 0x100fe400078e0a0d */
[----:B------:R-:W-:-:S05]  /*8f50*/  @!P6 IMAD.IADD R8, R8, 0x1, -R13 ;  /* 0x000000010808e824 */ /* 0x000fca00078e0a0d */
[----:B------:R-:W-:Y:S01]  /*8f60*/  ISETP.GT.U32.AND P6, PT, R13, R8, PT ;  /* 0x000000080d00720c */ /* 0x000fe20003fc4070 */
[--C-:B------:R-:W-:Y:S02]  /*8f70*/  @!P4 IMAD.IADD R18, R18, 0x1, -R13.reuse ;  /* 0x000000011212c824 */ /* 0x100fe400078e0a0d */
[--C-:B------:R-:W-:Y:S01]  /*8f80*/  @!P0 IMAD.IADD R20, R20, 0x1, -R13.reuse ;  /* 0x0000000114148824 */ /* 0x100fe200078e0a0d */
[----:B---3--:R-:W-:Y:S02]  /*8f90*/  ISETP.GE.AND P3, PT, R28, RZ, PT ;  /* 0x000000ff1c00720c */ /* 0x008fe40003f66270 */
[----:B------:R-:W0:Y:S01]  /*8fa0*/  S2R R28, SR_TID.X ;  /* 0x00000000001c7919 */ /* 0x000e220000002100 */
[----:B------:R-:W-:Y:S02]  /*8fb0*/  @!P5 IMAD.IADD R22, R22, 0x1, -R13 ;  /* 0x000000011616d824 */ /* 0x000fe400078e0a0d */
[----:B------:R-:W-:Y:S01]  /*8fc0*/  @!P2 IMAD.MOV R0, RZ, RZ, -R0 ;  /* 0x000000ffff00a224 */ /* 0x000fe200078e0a00 */
[----:B----4-:R-:W-:-:S02]  /*8fd0*/  ISETP.GE.AND P5, PT, R27, RZ, PT ;  /* 0x000000ff1b00720c */ /* 0x010fc40003fa6270 */
[----:B------:R-:W-:Y:S01]  /*8fe0*/  ISETP.GE.AND P0, PT, R25, RZ, PT ;  /* 0x000000ff1900720c */ /* 0x000fe20003f06270 */
[----:B------:R-:W-:Y:S01]  /*8ff0*/  @!P6 IMAD.IADD R8, R8, 0x1, -R13 ;  /* 0x000000010808e824 */ /* 0x000fe200078e0a0d */
[----:B------:R-:W-:Y:S02]  /*9000*/  ISETP.GE.AND P4, PT, R12, RZ, PT ;  /* 0x000000ff0c00720c */ /* 0x000fe40003f86270 */
[----:B0-----:R-:W-:Y:S02]  /*9010*/  LOP3.LUT R28, R28, 0x7, RZ, 0xc0, !PT ;  /* 0x000000071c1c7812 */ /* 0x001fe400078ec0ff */
[----:B------:R-:W-:-:S03]  /*9020*/  ISETP.GE.AND P1, PT, R14, RZ, PT ;  /* 0x000000ff0e00720c */ /* 0x000fc60003f26270 */
[----:B------:R-:W-:Y:S02]  /*9030*/  IMAD R25, R28, 0x410, RZ ;  /* 0x000004101c197824 */ /* 0x000fe400078e02ff */
[----:B------:R-:W-:-:S04]  /*9040*/  @!P3 IMAD.MOV R3, RZ, RZ, -R3 ;  /* 0x000000ffff03b224 */ /* 0x000fc800078e0a03 */
[----:B------:R-:W-:-:S04]  /*9050*/  @!P4 IMAD.MOV R5, RZ, RZ, -R5 ;  /* 0x000000ffff05c224 */ /* 0x000fc800078e0a05 */
[----:B------:R-:W-:Y:S01]  /*9060*/  @!P1 IMAD.MOV R23, RZ, RZ, -R23 ;  /* 0x000000ffff179224 */ /* 0x000fe200078e0a17 */
[----:B------:R-:W-:Y:S01]  /*9070*/  ISETP.GT.U32.AND P1, PT, R13, R11, PT ;  /* 0x0000000b0d00720c */ /* 0x000fe20003f24070 */
[----:B------:R-:W-:-:S03]  /*9080*/  @!P0 IMAD.MOV R6, RZ, RZ, -R6 ;  /* 0x000000ffff068224 */ /* 0x000fc600078e0a06 */
[----:B------:R-:W-:Y:S01]  /*9090*/  STL [R1+0x242c], R23 ;  /* 0x00242c1701007387 */ /* 0x000fe20000100800 */
[----:B------:R-:W-:-:S03]  /*90a0*/  @!P5 IMAD.MOV R8, RZ, RZ, -R8 ;  /* 0x000000ffff08d224 */ /* 0x000fc600078e0a08 */
[----:B------:R2:W-:Y:S01]  /*90b0*/  STL [R1+0x2430], R0 ;  /* 0x0024300001007387 */ /* 0x0005e20000100800 */
[----:B------:R-:W-:-:S03]  /*90c0*/  ISETP.GE.AND P5, PT, R26, RZ, PT ;  /* 0x000000ff1a00720c */ /* 0x000fc60003fa6270 */
[----:B------:R-:W-:Y:S01]  /*90d0*/  STL [R1+0x2434], R3 ;  /* 0x0024340301007387 */ /* 0x000fe20000100800 */
[----:B------:R-:W-:-:S03]  /*90e0*/  @!P1 IMAD.IADD R11, R11, 0x1, -R13 ;  /* 0x000000010b0b9824 */ /* 0x000fc600078e0a0d */
[----:B------:R-:W-:Y:S01]  /*90f0*/  STL [R1+0x2438], R5 ;  /* 0x0024380501007387 */ /* 0x000fe20000100800 */
[----:B------:R-:W-:-:S03]  /*9100*/  ISETP.GE.AND P1, PT, R4, RZ, PT ;  /* 0x000000ff0400720c */ /* 0x000fc60003f26270 */
[----:B------:R-:W-:Y:S01]  /*9110*/  STL [R1+0x243c], R6 ;  /* 0x00243c0601007387 */ /* 0x000fe20000100800 */
[C---:B------:R-:W-:Y:S02]  /*9120*/  ISETP.GT.U32.AND P2, PT, R13.reuse, R15, PT ;  /* 0x0000000f0d00720c */ /* 0x040fe40003f44070 */
[----:B------:R-:W-:Y:S01]  /*9130*/  ISETP.GT.U32.AND P4, PT, R13, R20, PT ;  /* 0x000000140d00720c */ /* 0x000fe20003f84070 */
[----:B------:R-:W-:-:S10]  /*9140*/  @!P5 IMAD.MOV R11, RZ, RZ, -R11 ;  /* 0x000000ffff0bd224 */ /* 0x000fd400078e0a0b */
[--C-:B------:R-:W-:Y:S01]  /*9150*/  @!P2 IMAD.IADD R15, R15, 0x1, -R13.reuse ;  /* 0x000000010f0fa824 */ /* 0x100fe200078e0a0d */
[----:B------:R-:W-:Y:S01]  /*9160*/  ISETP.GE.AND P2, PT, R10, RZ, PT ;  /* 0x000000ff0a00720c */ /* 0x000fe20003f46270 */
[----:B------:R-:W-:Y:S01]  /*9170*/  @!P4 IMAD.IADD R20, R20, 0x1, -R13 ;  /* 0x000000011414c824 */ /* 0x000fe200078e0a0d */
[----:B------:R-:W-:Y:S02]  /*9180*/  ISETP.GE.AND P4, PT, R9, RZ, PT ;  /* 0x000000ff0900720c */ /* 0x000fe40003f86270 */
[----:B--2---:R-:W-:-:S05]  /*9190*/  LOP3.LUT R0, R25, R29, RZ, 0x3c, !PT ;  /* 0x0000001d19007212 */ /* 0x004fca00078e3cff */
[----:B------:R0:W-:Y:S04]  /*91a0*/  STL [R1+0x314], R0 ;  /* 0x0003140001007387 */ /* 0x0001e80000100800 */
[----:B------:R-:W-:Y:S04]  /*91b0*/  STL [R1+0x2440], R8 ;  /* 0x0024400801007387 */ /* 0x000fe80000100800 */
[----:B------:R-:W2:Y:S04]  /*91c0*/  LDL.LU R26, [R1+0x2498] ;  /* 0x00249800011a7983 */ /* 0x000ea80000300800 */
[----:B------:R-:W3:Y:S04]  /*91d0*/  LDL.LU R4, [R1+0x2494] ;  /* 0x0024940001047983 */ /* 0x000ee80000300800 */
[----:B------:R-:W4:Y:S04]  /*91e0*/  LDL.LU R17, [R1+0x1c4] ;  /* 0x0001c40001117983 */ /* 0x000f280000300800 */
[----:B------:R-:W2:Y:S04]  /*91f0*/  LDL.LU R16, [R1+0x1c8] ;  /* 0x0001c80001107983 */ /* 0x000ea80000300800 */
[----:B------:R-:W4:Y:S04]  /*9200*/  LDL.LU R14, [R1+0x1cc] ;  /* 0x0001cc00010e7983 */ /* 0x000f280000300800 */
[----:B------:R-:W4:Y:S04]  /*9210*/  LDL.LU R12, [R1+0x1d0] ;  /* 0x0001d000010c7983 */ /* 0x000f280000300800 */
[----:B------:R-:W4:Y:S04]  /*9220*/  LDL.LU R27, [R1+0x1d4] ;  /* 0x0001d400011b7983 */ /* 0x000f280000300800 */
[----:B------:R-:W-:Y:S04]  /*9230*/  STL [R1+0x2444], R11 ;  /* 0x0024440b01007387 */ /* 0x000fe80000100800 */
[----:B------:R-:W4:Y:S04]  /*9240*/  LDL.LU R28, [R1+0x88] ;  /* 0x00008800011c7983 */ /* 0x000f280000300800 */
[----:B------:R-:W4:Y:S04]  /*9250*/  LDL.LU R29, [R1+0x1c0] ;  /* 0x0001c000011d7983 */ /* 0x000f280000300800 */
[----:B------:R-:W4:Y:S04]  /*9260*/  LDL.LU R10, [R1+0x94] ;  /* 0x00009400010a7983 */ /* 0x000f280000300800 */
[----:B------:R-:W4:Y:S01]  /*9270*/  LDL.LU R9, [R1+0xb0] ;  /* 0x0000b00001097983 */ /* 0x000f220000300800 */
[----:B------:R-:W-:-:S02]  /*9280*/  ISETP.GT.U32.AND P3, PT, R13, R18, PT ;  /* 0x000000120d00720c */ /* 0x000fc40003f64070 */
[----:B------:R-:W-:-:S11]  /*9290*/  ISETP.GT.U32.AND P6, PT, R13, R24, PT ;  /* 0x000000180d00720c */ /* 0x000fd60003fc4070 */
[--C-:B------:R-:W-:Y:S01]  /*92a0*/  @!P3 IMAD.IADD R18, R18, 0x1, -R13.reuse ;  /* 0x000000011212b824 */ /* 0x100fe200078e0a0d */
[----:B------:R-:W-:Y:S02]  /*92b0*/  ISETP.GE.AND P3, PT, R2, RZ, PT ;  /* 0x000000ff0200720c */ /* 0x000fe40003f66270 */
[----:B------:R-:W1:Y:S01]  /*92c0*/  S2R R2, SR_TID.X ;  /* 0x0000000000027919 */ /* 0x000e620000002100 */
[----:B------:R-:W-:Y:S01]  /*92d0*/  @!P6 IMAD.IADD R24, R24, 0x1, -R13 ;  /* 0x000000011818e824 */ /* 0x000fe200078e0a0d */
[----:B------:R-:W-:-:S04]  /*92e0*/  ISETP.GT.U32.AND P6, PT, R13, R22, PT ;  /* 0x000000160d00720c */ /* 0x000fc80003fc4070 */
[----:B------:R-:W-:-:S09]  /*92f0*/  ISETP.GT.U32.AND P0, PT, R13, R24, PT ;  /* 0x000000180d00720c */ /* 0x000fd20003f04070 */
[----:B------:R-:W-:Y:S01]  /*9300*/  @!P6 IMAD.IADD R22, R22, 0x1, -R13 ;  /* 0x000000011616e824 */ /* 0x000fe200078e0a0d */
[----:B------:R-:W-:Y:S01]  /*9310*/  ISETP.GE.AND P6, PT, R7, RZ, PT ;  /* 0x000000ff0700720c */ /* 0x000fe20003fc6270 */
[----:B------:R-:W-:Y:S01]  /*9320*/  @!P1 IMAD.MOV R15, RZ, RZ, -R15 ;  /* 0x000000ffff0f9224 */ /* 0x000fe200078e0a0f */
[----:B------:R-:W-:Y:S02]  /*9330*/  LOP3.LUT R25, RZ, c[0x0][0x17c], RZ, 0x33, !PT ;  /* 0x00005f00ff197a12 */ /* 0x000fe400078e33ff */
[----:B-1----:R-:W-:Y:S01]  /*9340*/  LOP3.LUT R2, R2, 0x3f, RZ, 0xc0, !PT ;  /* 0x0000003f02027812 */ /* 0x002fe200078ec0ff */
[----:B------:R-:W-:Y:S01]  /*9350*/  @!P0 IMAD.IADD R24, R24, 0x1, -R13 ;  /* 0x0000000118188824 */ /* 0x000fe200078e0a0d */
[----:B------:R-:W4:Y:S03]  /*9360*/  LDL.LU R7, [R1+0xbc] ;  /* 0x0000bc0001077983 */ /* 0x000f260000300800 */
[----:B0-----:R-:W-:Y:S01]  /*9370*/  IMAD R0, R2, c[0x0][0x18c], RZ ;  /* 0x0000630002007a24 */ /* 0x001fe200078e02ff */
[----:B------:R-:W-:Y:S01]  /*9380*/  ISETP.NE.AND P0, PT, RZ, c[0x0][0x17c], PT ;  /* 0x00005f00ff007a0c */ /* 0x000fe20003f05270 */
[----:B------:R-:W-:Y:S01]  /*9390*/  @!P2 IMAD.MOV R18, RZ, RZ, -R18 ;  /* 0x000000ffff12a224 */ /* 0x000fe200078e0a12 */
[----:B------:R-:W4:Y:S02]  /*93a0*/  LDL.LU R2, [R1+0xc4] ;  /* 0x0000c40001027983 */ /* 0x000f240000300800 */
[----:B------:R-:W-:Y:S01]  /*93b0*/  LEA R13, P5, R0, c[0x0][0x168], 0x1 ;  /* 0x00005a00000d7a11 */ /* 0x000fe200078a08ff */
[----:B------:R-:W-:-:S02]  /*93c0*/  @!P3 IMAD.MOV R20, RZ, RZ, -R20 ;  /* 0x000000ffff14b224 */ /* 0x000fc400078e0a14 */
[----:B------:R-:W-:Y:S02]  /*93d0*/  @!P4 IMAD.MOV R22, RZ, RZ, -R22 ;  /* 0x000000ffff16c224 */ /* 0x000fe400078e0a16 */
[----:B------:R-:W-:Y:S01]  /*93e0*/  STL [R1+0x23bc], R13 ;  /* 0x0023bc0d01007387 */ /* 0x000fe20000100800 */
[----:B------:R-:W-:-:S03]  /*93f0*/  @!P6 IMAD.MOV R24, RZ, RZ, -R24 ;  /* 0x000000ffff18e224 */ /* 0x000fc600078e0a18 */
[----:B------:R-:W-:Y:S04]  /*9400*/  STL [R1+0x2448], R15 ;  /* 0x0024480f01007387 */ /* 0x000fe80000100800 */
[----:B------:R-:W-:Y:S04]  /*9410*/  STL [R1+0x244c], R18 ;  /* 0x00244c1201007387 */ /* 0x000fe80000100800 */
[----:B------:R-:W-:Y:S04]  /*9420*/  STL [R1+0x2450], R20 ;  /* 0x0024501401007387 */ /* 0x000fe80000100800 */
[----:B------:R-:W-:Y:S04]  /*9430*/  STL [R1+0x2454], R22 ;  /* 0x0024541601007387 */ /* 0x000fe80000100800 */
[----:B------:R-:W-:Y:S01]  /*9440*/  STL [R1+0x2458], R24 ;  /* 0x0024581801007387 */ /* 0x000fe20000100800 */
[----:B---3--:R-:W-:-:S05]  /*9450*/  SEL R4, R25, R4, !P0 ;  /* 0x0000000419047207 */ /* 0x008fca0004000000 */
[----:B------:R0:W-:Y:S01]  /*9460*/  STL [R1+0x245c], R4 ;  /* 0x00245c0401007387 */ /* 0x0001e20000100800 */
[C---:B--2---:R-:W-:Y:S02]  /*9470*/  SEL R3, R25.reuse, R16, !P0 ;  /* 0x0000001019037207 */ /* 0x044fe40004000000 */
[C---:B----4-:R-:W-:Y:S02]  /*9480*/  SEL R0, R25.reuse, R14, !P0 ;  /* 0x0000000e19007207 */ /* 0x050fe40004000000 */
[----:B0-----:R-:W-:-:S05]  /*9490*/  SEL R4, R25, R17, !P0 ;  /* 0x0000001119047207 */ /* 0x001fca0004000000 */
[----:B------:R0:W-:Y:S04]  /*94a0*/  STL [R1+0x18], R4 ;  /* 0x0000180401007387 */ /* 0x0001e80000100800 */
[----:B------:R1:W-:Y:S04]  /*94b0*/  STL [R1+0x10], R3 ;  /* 0x0000100301007387 */ /* 0x0003e80000100800 */
[----:B------:R2:W-:Y:S01]  /*94c0*/  STL [R1+0xc], R0 ;  /* 0x00000c0001007387 */ /* 0x0005e20000100800 */
[C---:B0-----:R-:W-:Y:S02]  /*94d0*/  SEL R4, R25.reuse, R12, !P0 ;  /* 0x0000000c19047207 */ /* 0x041fe40004000000 */
[----:B-1----:R-:W-:-:S02]  /*94e0*/  SEL R3, R25, R27, !P0 ;  /* 0x0000001b19037207 */ /* 0x002fc40004000000 */
[C---:B--2---:R-:W-:Y:S02]  /*94f0*/  SEL R0, R25.reuse, R26, !P0 ;  /* 0x0000001a19007207 */ /* 0x044fe40004000000 */
[C---:B------:R-:W-:Y:S01]  /*9500*/  SEL R26, R25.reuse, R28, !P0 ;  /* 0x0000001c191a7207 */ /* 0x040fe20004000000 */
[----:B------:R-:W-:Y:S01]  /*9510*/  STL [R1+0x8], R4 ;  /* 0x0000080401007387 */ /* 0x000fe20000100800 */
[C---:B------:R-:W-:Y:S02]  /*9520*/  SEL R27, R25.reuse, R29, !P0 ;  /* 0x0000001d191b7207 */ /* 0x040fe40004000000 */
[C---:B------:R-:W-:Y:S01]  /*9530*/  SEL R28, R25.reuse, R10, !P0 ;  /* 0x0000000a191c7207 */ /* 0x040fe20004000000 */
[----:B------:R-:W-:Y:S01]  /*9540*/  STL [R1+0x4], R3 ;  /* 0x0000040301007387 */ /* 0x000fe20000100800 */
[----:B------:R-:W-:-:S03]  /*9550*/  SEL R29, R25, R9, !P0 ;  /* 0x00000009191d7207 */ /* 0x000fc60004000000 */
[----:B------:R-:W-:Y:S04]  /*9560*/  STL [R1+0x2460], R26 ;  /* 0x0024601a01007387 */ /* 0x000fe80000100800 */
[----:B------:R-:W-:Y:S04]  /*9570*/  STL [R1], R0 ;  /* 0x0000000001007387 */ /* 0x000fe80000100800 */
[----:B------:R-:W-:Y:S04]  /*9580*/  STL [R1+0x2464], R27 ;  /* 0x0024641b01007387 */ /* 0x000fe80000100800 */
[----:B------:R-:W-:Y:S04]  /*9590*/  STL [R1+0x2468], R28 ;  /* 0x0024681c01007387 */ /* 0x000fe80000100800 */
[----:B------:R0:W-:Y:S04]  /*95a0*/  STL [R1+0x246c], R29 ;  /* 0x00246c1d01007387 */ /* 0x0001e80000100800 */
[----:B0-----:R-:W2:Y:S01]  /*95b0*/  LDL.LU R29, [R1+0x1bc] ;  /* 0x0001bc00011d7983 */ /* 0x001ea20000300800 */
[----:B------:R-:W-:-:S02]  /*95c0*/  SEL R3, R25, R7, !P0 ;  /* 0x0000000719037207 */ /* 0x000fc40004000000 */
[----:B------:R-:W-:-:S03]  /*95d0*/  SEL R0, R25, R2, !P0 ;  /* 0x0000000219007207 */ /* 0x000fc60004000000 */
[----:B------:R-:W-:Y:S04]  /*95e0*/  STL [R1+0x20], R3 ;  /* 0x0000200301007387 */ /* 0x000fe80000100800 */
[----:B--2---:R0:W-:Y:S04]  /*95f0*/  STL [R1+0x2488], R29 ;  /* 0x0024881d01007387 */ /* 0x0041e80000100800 */
[----:B------:R-:W-:Y:S04]  /*9600*/  STL [R1+0x40], R0 ;  /* 0x0000400001007387 */ /* 0x000fe80000100800 */
[----:B0-----:R-:W2:Y:S04]  /*9610*/  LDL.LU R29, [R1+0x1b0] ;  /* 0x0001b000011d7983 */ /* 0x001ea80000300800 */
[----:B--2---:R0:W-:Y:S04]  /*9620*/  STL [R1+0x248c], R29 ;  /* 0x00248c1d01007387 */ /* 0x0041e80000100800 */
[----:B0-----:R-:W2:Y:S04]  /*9630*/  LDL.LU R29, [R1+0x1a8] ;  /* 0x0001a800011d7983 */ /* 0x001ea80000300800 */
[----:B--2---:R0:W-:Y:S04]  /*9640*/  STL [R1+0x2490], R29 ;  /* 0x0024901d01007387 */ /* 0x0041e80000100800 */
[----:B0-----:R-:W2:Y:S04]  /*9650*/  LDL.LU R29, [R1+0x1a4] ;  /* 0x0001a400011d7983 */ /* 0x001ea80000300800 */
[----:B------:R-:W3:Y:S04]  /*9660*/  LDL.LU R28, [R1+0x1b8] ;  /* 0x0001b800011c7983 */ /* 0x000ee80000300800 */
[----:B------:R-:W4:Y:S04]  /*9670*/  LDL.LU R27, [R1+0x1b4] ;  /* 0x0001b400011b7983 */ /* 0x000f280000300800 */
[----:B------:R-:W3:Y:S04]  /*9680*/  LDL.LU R26, [R1+0x1ac] ;  /* 0x0001ac00011a7983 */ /* 0x000ee80000300800 */
        /* <DEDUP_REMOVED lines=23> */
[----:B------:R-:W3:Y:S01]  /*9800*/  LDL.LU R2, [R1+0x16c] ;  /* 0x00016c0001027983 */ /* 0x000ee20000300800 */
[----:B--2---:R-:W-:-:S05]  /*9810*/  SEL R29, R25, R29, !P0 ;  /* 0x0000001d191d7207 */ /* 0x004fca0004000000 */
[----:B------:R0:W-:Y:S04]  /*9820*/  STL [R1+0x50], R29 ;  /* 0x0000501d01007387 */ /* 0x0001e80000100800 */
[----:B0-----:R-:W2:Y:S02]  /*9830*/  LDL.LU R29, [R1+0x2490] ;  /* 0x00249000011d7983 */ /* 0x001ea40000300800 */
[----:B--2---:R-:W-:-:S05]  /*9840*/  SEL R29, R25, R29, !P0 ;  /* 0x0000001d191d7207 */ /* 0x004fca0004000000 */
[----:B------:R0:W-:Y:S04]  /*9850*/  STL [R1+0x58], R29 ;  /* 0x0000581d01007387 */ /* 0x0001e80000100800 */
[----:B0-----:R-:W2:Y:S02]  /*9860*/  LDL.LU R29, [R1+0x248c] ;  /* 0x00248c00011d7983 */ /* 0x001ea40000300800 */
[----:B--2---:R-:W-:-:S05]  /*9870*/  SEL R29, R25, R29, !P0 ;  /* 0x0000001d191d7207 */ /* 0x004fca0004000000 */
[----:B------:R0:W-:Y:S04]  /*9880*/  STL [R1+0x60], R29 ;  /* 0x0000601d01007387 */ /* 0x0001e80000100800 */
[----:B0-----:R-:W2:Y:S01]  /*9890*/  LDL.LU R29, [R1+0x2488] ;  /* 0x00248800011d7983 */ /* 0x001ea20000300800 */
[C---:B---3--:R-:W-:Y:S02]  /*98a0*/  SEL R28, R25.reuse, R28, !P0 ;  /* 0x0000001c191c7207 */ /* 0x048fe40004000000 */
[C---:B----4-:R-:W-:Y:S02]  /*98b0*/  SEL R27, R25.reuse, R27, !P0 ;  /* 0x0000001b191b7207 */ /* 0x050fe40004000000 */
[C---:B------:R-:W-:Y:S02]  /*98c0*/  SEL R26, R25.reuse, R26, !P0 ;  /* 0x0000001a191a7207 */ /* 0x040fe40004000000 */
[----:B------:R-:W-:-:S02]  /*98d0*/  SEL R4, R25, R4, !P0 ;  /* 0x0000000419047207 */ /* 0x000fc40004000000 */
[C---:B------:R-:W-:Y:S02]  /*98e0*/  SEL R24, R25.reuse, R24, !P0 ;  /* 0x0000001819187207 */ /* 0x040fe40004000000 */
[C---:B------:R-:W-:Y:S02]  /*98f0*/  SEL R22, R25.reuse, R22, !P0 ;  /* 0x0000001619167207 */ /* 0x040fe40004000000 */
[C---:B------:R-:W-:Y:S02]  /*9900*/  SEL R18, R25.reuse, R18, !P0 ;  /* 0x0000001219127207 */ /* 0x040fe40004000000 */
[C---:B------:R-:W-:Y:S02]  /*9910*/  SEL R15, R25.reuse, R15, !P0 ;  /* 0x0000000f190f7207 */ /* 0x040fe40004000000 */
[C---:B------:R-:W-:Y:S02]  /*9920*/  SEL R11, R25.reuse, R11, !P0 ;  /* 0x0000000b190b7207 */ /* 0x040fe40004000000 */
[----:B------:R-:W-:-:S02]  /*9930*/  SEL R8, R25, R8, !P0 ;  /* 0x0000000819087207 */ /* 0x000fc40004000000 */
[----:B--2---:R-:W-:-:S05]  /*9940*/  SEL R29, R25, R29, !P0 ;  /* 0x0000001d191d7207 */ /* 0x004fca0004000000 */
[----:B------:R-:W-:Y:S04]  /*9950*/  STL [R1+0x68], R29 ;  /* 0x0000681d01007387 */ /* 0x000fe80000100800 */
[----:B------:R-:W-:Y:S04]  /*9960*/  STL [R1+0x70], R28 ;  /* 0x0000701c01007387 */ /* 0x000fe80000100800 */
[----:B------:R-:W-:Y:S04]  /*9970*/  STL [R1+0x88], R27 ;  /* 0x0000881b01007387 */ /* 0x000fe80000100800 */
[----:B------:R-:W-:Y:S04]  /*9980*/  STL [R1+0x94], R26 ;  /* 0x0000941a01007387 */ /* 0x000fe80000100800 */
[----:B------:R0:W-:Y:S04]  /*9990*/  STL [R1+0xb0], R4 ;  /* 0x0000b00401007387 */ /* 0x0001e80000100800 */
[----:B------:R-:W-:Y:S01]  /*99a0*/  STL [R1+0xbc], R24 ;  /* 0x0000bc1801007387 */ /* 0x000fe20000100800 */
[----:B0-----:R-:W-:-:S03]  /*99b0*/  SEL R4, R25, R20, !P0 ;  /* 0x0000001419047207 */ /* 0x001fc60004000000 */
        /* <DEDUP_REMOVED lines=8> */
[----:B------:R-:W-:Y:S01]  /*9a40*/  STL [R1+0x108], R8 ;  /* 0x0001080801007387 */ /* 0x000fe20000100800 */
[C---:B------:R-:W-:Y:S02]  /*9a50*/  SEL R6, R25.reuse, R5, !P0 ;  /* 0x0000000519067207 */ /* 0x040fe40004000000 */
[C---:B------:R-:W-:Y:S01]  /*9a60*/  SEL R5, R25.reuse, R3, !P0 ;  /* 0x0000000319057207 */ /* 0x040fe20004000000 */
[----:B------:R0:W-:Y:S01]  /*9a70*/  STL [R1+0x110], R4 ;  /* 0x0001100401007387 */ /* 0x0001e20000100800 */
[----:B------:R-:W-:-:S03]  /*9a80*/  SEL R3, R25, R23, !P0 ;  /* 0x0000001719037207 */ /* 0x000fc60004000000 */
[----:B------:R-:W-:Y:S01]  /*9a90*/  STL [R1+0x128], R6 ;  /* 0x0001280601007387 */ /* 0x000fe20000100800 */
[----:B0-----:R-:W-:-:S03]  /*9aa0*/  SEL R4, R25, R0, !P0 ;  /* 0x0000000019047207 */ /* 0x001fc60004000000 */
[----:B------:R-:W-:Y:S01]  /*9ab0*/  STL [R1+0x1e8], R5 ;  /* 0x0001e80501007387 */ /* 0x000fe20000100800 */
[----:B------:R-:W-:-:S03]  /*9ac0*/  SEL R0, R25, R21, !P0 ;  /* 0x0000001519007207 */ /* 0x000fc60004000000 */
[----:B------:R0:W-:Y:S04]  /*9ad0*/  STL [R1+0x1e4], R4 ;  /* 0x0001e40401007387 */ /* 0x0001e80000100800 */
[----:B------:R1:W-:Y:S01]  /*9ae0*/  STL [R1+0x1e0], R3 ;  /* 0x0001e00301007387 */ /* 0x0003e20000100800 */
[----:B0-----:R-:W-:-:S03]  /*9af0*/  SEL R4, R25, R19, !P0 ;  /* 0x0000001319047207 */ /* 0x001fc60004000000 */
[----:B------:R0:W-:Y:S01]  /*9b00*/  STL [R1+0x1dc], R0 ;  /* 0x0001dc0001007387 */ /* 0x0001e20000100800 */
[----:B-1----:R-:W-:-:S03]  /*9b10*/  SEL R3, R25, R17, !P0 ;  /* 0x0000001119037207 */ /* 0x002fc60004000000 */
[----:B------:R1:W-:Y:S01]  /*9b20*/  STL [R1+0x1d8], R4 ;  /* 0x0001d80401007387 */ /* 0x0003e20000100800 */
[----:B0-----:R-:W-:-:S03]  /*9b30*/  SEL R0, R25, R16, !P0 ;  /* 0x0000001019007207 */ /* 0x001fc60004000000 */
[----:B------:R0:W-:Y:S01]  /*9b40*/  STL [R1+0x1d4], R3 ;  /* 0x0001d40301007387 */ /* 0x0001e20000100800 */
[----:B-1----:R-:W-:-:S03]  /*9b50*/  SEL R4, R25, R14, !P0 ;  /* 0x0000000e19047207 */ /* 0x002fc60004000000 */
[----:B------:R1:W-:Y:S04]  /*9b60*/  STL [R1+0x1d0], R0 ;  /* 0x0001d00001007387 */ /* 0x0003e80000100800 */
[----:B------:R2:W-:Y:S01]  /*9b70*/  STL [R1+0x1cc], R4 ;  /* 0x0001cc0401007387 */ /* 0x0005e20000100800 */
[C---:B0-----:R-:W-:Y:S02]  /*9b80*/  SEL R3, R25.reuse, R12, !P0 ;  /* 0x0000000c19037207 */ /* 0x041fe40004000000 */
[----:B-1----:R-:W-:-:S03]  /*9b90*/  SEL R0, R25, R10, !P0 ;  /* 0x0000000a19007207 */ /* 0x002fc60004000000 */
[----:B------:R0:W-:Y:S01]  /*9ba0*/  STL [R1+0x1c8], R3 ;  /* 0x0001c80301007387 */ /* 0x0001e20000100800 */
[----:B--2---:R-:W-:-:S03]  /*9bb0*/  SEL R4, R25, R9, !P0 ;  /* 0x0000000919047207 */ /* 0x004fc60004000000 */
[----:B------:R1:W-:Y:S04]  /*9bc0*/  STL [R1+0x1c4], R0 ;  /* 0x0001c40001007387 */ /* 0x0003e80000100800 */
[----:B------:R-:W-:Y:S04]  /*9bd0*/  STL [R1+0x1c0], R4 ;  /* 0x0001c00401007387 */ /* 0x000fe80000100800 */
[----:B------:R-:W2:Y:S01]  /*9be0*/  LDL.LU R29, [R1+0x158] ;  /* 0x00015800011d7983 */ /* 0x000ea20000300800 */
[C---:B0-----:R-:W-:Y:S02]  /*9bf0*/  SEL R3, R25.reuse, R7, !P0 ;  /* 0x0000000719037207 */ /* 0x041fe40004000000 */
[----:B-1----:R-:W-:-:S03]  /*9c00*/  SEL R0, R25, R2, !P0 ;  /* 0x0000000219007207 */ /* 0x002fc60004000000 */
        /* <DEDUP_REMOVED lines=169> */
[----:B--2---:R-:W-:-:S05]  /*a6a0*/  SEL R29, R25, R29, !P0 ;  /* 0x0000001d191d7207 */ /* 0x004fca0004000000 */
[----:B------:R0:W-:Y:S04]  /*a6b0*/  STL [R1+0x12c], R29 ;  /* 0x00012c1d01007387 */ /* 0x0001e80000100800 */
[----:B0-----:R-:W2:Y:S04]  /*a6c0*/  LDL.LU R29, [R1+0x246c] ;  /* 0x00246c00011d7983 */ /* 0x001ea80000300800 */
[----:B------:R0:W-:Y:S04]  /*a6d0*/  STL [R1+0x124], R28 ;  /* 0x0001241c01007387 */ /* 0x0001e80000100800 */
[----:B0-----:R-:W3:Y:S04]  /*a6e0*/  LDL.LU R28, [R1+0x2468] ;  /* 0x00246800011c7983 */ /* 0x001ee80000300800 */
[----:B------:R0:W-:Y:S04]  /*a6f0*/  STL [R1+0x120], R27 ;  /* 0x0001201b01007387 */ /* 0x0001e80000100800 */
[----:B0-----:R-:W4:Y:S04]  /*a700*/  LDL.LU R27, [R1+0x2464] ;  /* 0x00246400011b7983 */ /* 0x001f280000300800 */
[----:B------:R0:W-:Y:S04]  /*a710*/  STL [R1+0x11c], R26 ;  /* 0x00011c1a01007387 */ /* 0x0001e80000100800 */
[----:B0-----:R-:W2:Y:S04]  /*a720*/  LDL.LU R26, [R1+0x2460] ;  /* 0x00246000011a7983 */ /* 0x001ea80000300800 */
        /* <DEDUP_REMOVED lines=23> */
[----:B0-----:R-:W3:Y:S04]  /*a8a0*/  LDL.LU R0, [R1+0x2430] ;  /* 0x0024300001007983 */ /* 0x001ee80000300800 */
[----:B------:R0:W-:Y:S04]  /*a8b0*/  STL [R1+0xcc], R23 ;  /* 0x0000cc1701007387 */ /* 0x0001e80000100800 */
[----:B0-----:R-:W4:Y:S04]  /*a8c0*/  LDL.LU R23, [R1+0x242c] ;  /* 0x00242c0001177983 */ /* 0x001f280000300800 */
        /* <DEDUP_REMOVED lines=19> */
[----:B0-----:R-:W4:Y:S01]  /*aa00*/  LDL.LU R2, [R1+0x2404] ;  /* 0x0024040001027983 */ /* 0x001f220000300800 */
[----:B------:R-:W-:-:S05]  /*aa10*/  SEL R13, R25, R13, !P0 ;  /* 0x0000000d190d7207 */ /* 0x000fca0004000000 */
[----:B------:R0:W-:Y:S01]  /*aa20*/  STL [R1+0x84], R13 ;  /* 0x0000840d01007387 */ /* 0x0001e20000100800 */
[C---:B--2---:R-:W-:Y:S02]  /*aa30*/  SEL R3, R25.reuse, R3, !P0 ;  /* 0x0000000319037207 */ /* 0x044fe40004000000 */
[C---:B---3--:R-:W-:Y:S02]  /*aa40*/  SEL R0, R25.reuse, R0, !P0 ;  /* 0x0000000019007207 */ /* 0x048fe40004000000 */
[C---:B----4-:R-:W-:Y:S02]  /*aa50*/  SEL R7, R25.reuse, R7, !P0 ;  /* 0x0000000719077207 */ /* 0x050fe40004000000 */
[C---:B0-----:R-:W-:Y:S02]  /*aa60*/  SEL R13, R25.reuse, R2, !P0 ;  /* 0x00000002190d7207 */ /* 0x041fe40004000000 */
[----:B------:R-:W2:Y:S04]  /*aa70*/  LDL.LU R2, [R1+0x2400] ;  /* 0x0024000001027983 */ /* 0x000ea80000300800 */
[----:B------:R0:W-:Y:S04]  /*aa80*/  STL [R1+0x80], R13 ;  /* 0x0000800d01007387 */ /* 0x0001e80000100800 */
[----:B------:R1:W-:Y:S01]  /*aa90*/  STL [R1+0x7c], R7 ;  /* 0x00007c0701007387 */ /* 0x0003e20000100800 */
[----:B0-----:R-:W-:-:S02]  /*aaa0*/  SEL R13, R25, R9, !P0 ;  /* 0x00000009190d7207 */ /* 0x001fc40004000000 */
[C---:B------:R-:W-:Y:S02]  /*aab0*/  SEL R9, R25.reuse, R10, !P0 ;  /* 0x0000000a19097207 */ /* 0x040fe40004000000 */
[C---:B-1----:R-:W-:Y:S01]  /*aac0*/  SEL R7, R25.reuse, R12, !P0 ;  /* 0x0000000c19077207 */ /* 0x042fe20004000000 */
[----:B------:R-:W-:Y:S01]  /*aad0*/  STL [R1+0x78], R13 ;  /* 0x0000780d01007387 */ /* 0x000fe20000100800 */
[----:B------:R-:W-:-:S03]  /*aae0*/  SEL R10, R25, R14, !P0 ;  /* 0x0000000e190a7207 */ /* 0x000fc60004000000 */
[----:B------:R0:W-:Y:S04]  /*aaf0*/  STL [R1+0x74], R9 ;  /* 0x0000740901007387 */ /* 0x0001e80000100800 */
[----:B------:R1:W-:Y:S01]  /*ab00*/  STL [R1+0x6c], R7 ;  /* 0x00006c0701007387 */ /* 0x0003e20000100800 */
[----:B0-----:R-:W-:-:S03]  /*ab10*/  SEL R9, R25, R16, !P0 ;  /* 0x0000001019097207 */ /* 0x001fc60004000000 */
[----:B------:R0:W-:Y:S01]  /*ab20*/  STL [R1+0x64], R10 ;  /* 0x0000640a01007387 */ /* 0x0001e20000100800 */
[----:B-1----:R-:W-:-:S03]  /*ab30*/  SEL R7, R25, R17, !P0 ;  /* 0x0000001119077207 */ /* 0x002fc60004000000 */
[----:B------:R-:W3:Y:S04]  /*ab40*/  LDL.LU R14, [R1+0x1ec] ;  /* 0x0001ec00010e7983 */ /* 0x000ee80000300800 */
[----:B------:R1:W-:Y:S01]  /*ab50*/  STL [R1+0x5c], R9 ;  /* 0x00005c0901007387 */ /* 0x0003e20000100800 */
[----:B0-----:R-:W-:-:S03]  /*ab60*/  SEL R10, R25, R19, !P0 ;  /* 0x00000013190a7207 */ /* 0x001fc60004000000 */
[----:B------:R0:W-:Y:S04]  /*ab70*/  STL [R1+0x54], R7 ;  /* 0x0000540701007387 */ /* 0x0001e80000100800 */
[----:B------:R-:W-:Y:S01]  /*ab80*/  STL [R1+0x4c], R10 ;  /* 0x00004c0a01007387 */ /* 0x000fe20000100800 */
[C---:B-1----:R-:W-:Y:S02]  /*ab90*/  SEL R9, R25.reuse, R23, !P0 ;  /* 0x0000001719097207 */ /* 0x042fe40004000000 */
[----:B0-----:R-:W-:-:S05]  /*aba0*/  SEL R7, R25, R21, !P0 ;  /* 0x0000001519077207 */ /* 0x001fca0004000000 */
[----:B------:R0:W-:Y:S04]  /*abb0*/  STL [R1+0x48], R7 ;  /* 0x0000480701007387 */ /* 0x0001e80000100800 */
[----:B0-----:R-:W4:Y:S04]  /*abc0*/  LDL.LU R7, [R1+0x1fc] ;  /* 0x0001fc0001077983 */ /* 0x001f280000300800 */
[----:B------:R-:W-:Y:S04]  /*abd0*/  STL [R1+0x44], R9 ;  /* 0x0000440901007387 */ /* 0x000fe80000100800 */
[----:B------:R0:W-:Y:S02]  /*abe0*/  STL [R1+0x3c], R0 ;  /* 0x00003c0001007387 */ /* 0x0001e40000100800 */
[----:B0-----:R-:W-:-:S02]  /*abf0*/  SEL R0, R25, R5, !P0 ;  /* 0x0000000519007207 */ /* 0x001fc40004000000 */
[----:B------:R-:W4:Y:S04]  /*ac00*/  LDL.LU R5, [R1+0x1f8] ;  /* 0x0001f80001057983 */ /* 0x000f280000300800 */
[----:B------:R0:W-:Y:S04]  /*ac10*/  STL [R1+0x38], R3 ;  /* 0x0000380301007387 */ /* 0x0001e80000100800 */
[----:B0-----:R-:W4:Y:S04]  /*ac20*/  LDL.LU R3, [R1+0x18] ;  /* 0x0000180001037983 */ /* 0x001f280000300800 */
[----:B------:R0:W-:Y:S04]  /*ac30*/  STL [R1+0x34], R0 ;  /* 0x0000340001007387 */ /* 0x0001e80000100800 */
[----:B------:R-:W4:Y:S04]  /*ac40*/  LDL.LU R19, [R1+0x10] ;  /* 0x0000100001137983 */ /* 0x000f280000300800 */
[----:B------:R-:W4:Y:S01]  /*ac50*/  LDL.LU R23, [R1+0xc] ;  /* 0x00000c0001177983 */ /* 0x000f220000300800 */
[----:B0-----:R-:W-:-:S03]  /*ac60*/  SEL R0, R25, R6, !P0 ;  /* 0x0000000619007207 */ /* 0x001fc60004000000 */
[----:B------:R-:W4:Y:S04]  /*ac70*/  LDL.LU R12, [R1+0x8] ;  /* 0x00000800010c7983 */ /* 0x000f280000300800 */
[----:B------:R0:W-:Y:S04]  /*ac80*/  STL [R1+0x30], R0 ;  /* 0x0000300001007387 */ /* 0x0001e80000100800 */
[----:B------:R-:W4:Y:S04]  /*ac90*/  LDL.LU R9, [R1+0x4] ;  /* 0x0000040001097983 */ /* 0x000f280000300800 */
[----:B------:R-:W4:Y:S04]  /*aca0*/  LDL.LU R10, [R1] ;  /* 0x00000000010a7983 */ /* 0x000f280000300800 */
[----:B------:R-:W1:Y:S01]  /*acb0*/  S2R R16, SR_TID.X ;  /* 0x0000000000107919 */ /* 0x000e620000002100 */
[----:B0-----:R-:W-:-:S02]  /*acc0*/  SEL R0, R25, R8, !P0 ;  /* 0x0000000819007207 */ /* 0x001fc40004000000 */
[----:B------:R-:W-:-:S03]  /*acd0*/  SEL R13, R25, R11, !P0 ;  /* 0x0000000b190d7207 */ /* 0x000fc60004000000 */
[----:B------:R0:W-:Y:S01]  /*ace0*/  STL [R1+0x2c], R0 ;  /* 0x00002c0001007387 */ /* 0x0001e20000100800 */
[C---:B------:R-:W-:Y:S02]  /*acf0*/  SEL R6, R25.reuse, R18, !P0 ;  /* 0x0000001219067207 */ /* 0x040fe40004000000 */
[C---:B------:R-:W-:Y:S01]  /*ad00*/  SEL R22, R25.reuse, R22, !P0 ;  /* 0x0000001619167207 */ /* 0x040fe20004000000 */
[----:B------:R-:W-:Y:S01]  /*ad10*/  STL [R1+0x23c0], R13 ;  /* 0x0023c00d01007387 */ /* 0x000fe20000100800 */
[----:B0-----:R-:W-:-:S05]  /*ad20*/  SEL R0, R25, R15, !P0 ;  /* 0x0000000f19007207 */ /* 0x001fca0004000000 */
[----:B------:R0:W-:Y:S01]  /*ad30*/  STL [R1+0x24], R0 ;  /* 0x0000240001007387 */ /* 0x0001e20000100800 */
[----:B-1----:R-:W-:-:S03]  /*ad40*/  LOP3.LUT R16, R16, 0x3f, RZ, 0xc0, !PT ;  /* 0x0000003f10107812 */ /* 0x002fc600078ec0ff */
[----:B------:R-:W-:Y:S01]  /*ad50*/  STL [R1+0x1c], R6 ;  /* 0x00001c0601007387 */ /* 0x000fe20000100800 */
[C---:B------:R-:W-:Y:S01]  /*ad60*/  SEL R24, R25.reuse, R24, !P0 ;  /* 0x0000001819187207 */ /* 0x040fe20004000000 */
[----:B------:R-:W-:Y:S01]  /*ad70*/  IMAD R16, R16, c[0x0][0x18c], RZ ;  /* 0x0000630010107a24 */ /* 0x000fe200078e02ff */
[----:B0-----:R-:W-:Y:S01]  /*ad80*/  SEL R0, R25, R20, !P0 ;  /* 0x0000001419007207 */ /* 0x001fe20004000000 */
[----:B------:R-:W-:Y:S04]  /*ad90*/  STL [R1+0x23c4], R22 ;  /* 0x0023c41601007387 */ /* 0x000fe80000100800 */
[----:B------:R0:W-:Y:S04]  /*ada0*/  STL [R1+0x14], R0 ;  /* 0x0000140001007387 */ /* 0x0001e80000100800 */
[----:B------:R-:W-:Y:S04]  /*adb0*/  STL [R1+0x23c8], R24 ;  /* 0x0023c81801007387 */ /* 0x000fe80000100800 */
[----:B------:R-:W4:Y:S01]  /*adc0*/  LDL.LU R21, [R1+0x20] ;  /* 0x0000200001157983 */ /* 0x000f220000300800 */
[----:B0-----:R-:W-:-:S03]  /*add0*/  LEA.HI.X.SX32 R0, R16, c[0x0][0x16c], 0x1, P5 ;  /* 0x00005b0010007a11 */ /* 0x001fc600028f0eff */
[----:B------:R-:W4:Y:S04]  /*ade0*/  LDL.LU R17, [R1+0x40] ;  /* 0x0000400001117983 */ /* 0x000f280000300800 */
[----:B------:R3:W-:Y:S04]  /*adf0*/  STL [R1+0x23cc], R0 ;  /* 0x0023cc0001007387 */ /* 0x0007e80000100800 */
[----:B------:R-:W4:Y:S01]  /*ae00*/  LDL.LU R16, [R1+0x50] ;  /* 0x0000500001107983 */ /* 0x000f220000300800 */
[----:B------:R-:W-:Y:S02]  /*ae10*/  IMAD R4, R4, c[0x0][0x190], RZ ;  /* 0x0000640004047a24 */ /* 0x000fe400078e02ff */
[----:B--2---:R-:W-:-:S02]  /*ae20*/  IMAD R2, R2, c[0x0][0x184], RZ ;  /* 0x0000610002027a24 */ /* 0x004fc400078e02ff */
[----:B---3--:R-:W-:-:S05]  /*ae30*/  IMAD R0, R14, c[0x0][0x184], RZ ;  /* 0x000061000e007a24 */ /* 0x008fca00078e02ff */
[----:B------:R4:W-:Y:S04]  /*ae40*/  STL [R1+0x1f4], R0 ;  /* 0x0001f40001007387 */ /* 0x0009e80000100800 */
[----:B------:R-:W2:Y:S04]  /*ae50*/  LDL.LU R14, [R1+0x58] ;  /* 0x00005800010e7983 */ /* 0x000ea80000300800 */
[----:B------:R0:W-:Y:S01]  /*ae60*/  STL [R1+0x2390], R2 ;  /* 0x0023900201007387 */ /* 0x0001e20000100800 */
[----:B----4-:R-:W-:-:S03]  /*ae70*/  IMAD R0, R7, c[0x0][0x184], RZ ;  /* 0x0000610007007a24 */ /* 0x010fc600078e02ff */
[----:B------:R-:W3:Y:S01]  /*ae80*/  LDL.LU R7, [R1+0x60] ;  /* 0x0000600001077983 */ /* 0x000ee20000300800 */
[----:B0-----:R-:W-:-:S05]  /*ae90*/  IMAD R2, R5, c[0x0][0x184], RZ ;  /* 0x0000610005027a24 */ /* 0x001fca00078e02ff */
[----:B------:R0:W-:Y:S04]  /*aea0*/  STL [R1+0x1ec], R2 ;  /* 0x0001ec0201007387 */ /* 0x0001e80000100800 */
[----:B------:R1:W-:Y:S04]  /*aeb0*/  STL [R1+0xb4], R0 ;  /* 0x0000b40001007387 */ /* 0x0003e80000100800 */
[----:B------:R-:W-:Y:S01]  /*aec0*/  STL [R1+0xa4], R4 ;  /* 0x0000a40401007387 */ /* 0x000fe20000100800 */
[----:B0-----:R-:W-:Y:S02]  /*aed0*/  IMAD R2, R3, c[0x0][0x190], RZ ;  /* 0x0000640003027a24 */ /* 0x001fe400078e02ff */
[----:B-1----:R-:W-:-:S02]  /*aee0*/  IMAD R0, R19, c[0x0][0x190], RZ ;  /* 0x0000640013007a24 */ /* 0x002fc400078e02ff */
[----:B------:R-:W4:Y:S01]  /*aef0*/  LDL.LU R19, [R1+0x68] ;  /* 0x0000680001137983 */ /* 0x000f220000300800 */
[----:B------:R-:W-:-:S03]  /*af00*/  IMAD R3, R23, c[0x0][0x190], RZ ;  /* 0x0000640017037a24 */ /* 0x000fc600078e02ff */
[----:B------:R0:W-:Y:S04]  /*af10*/  STL [R1+0x18], R2 ;  /* 0x0000180201007387 */ /* 0x0001e80000100800 */
[----:B------:R1:W-:Y:S04]  /*af20*/  STL [R1+0x10], R0 ;  /* 0x0000100001007387 */ /* 0x0003e80000100800 */
[----:B------:R-:W-:Y:S01]  /*af30*/  STL [R1+0xc], R3 ;  /* 0x00000c0301007387 */ /* 0x000fe20000100800 */
[----:B0-----:R-:W-:-:S03]  /*af40*/  IMAD R2, R9, c[0x0][0x190], RZ ;  /* 0x0000640009027a24 */ /* 0x001fc600078e02ff */
[----:B------:R-:W4:Y:S01]  /*af50*/  LDL.LU R9, [R1+0x70] ;  /* 0x0000700001097983 */ /* 0x000f220000300800 */
[----:B-1----:R-:W-:-:S05]  /*af60*/  IMAD R0, R12, c[0x0][0x190], RZ ;  /* 0x000064000c007a24 */ /* 0x002fca00078e02ff */
[----:B------:R0:W-:Y:S04]  /*af70*/  STL [R1+0x8], R0 ;  /* 0x0000080001007387 */ /* 0x0001e80000100800 */
[----:B------:R-:W-:Y:S01]  /*af80*/  STL [R1+0x4], R2 ;  /* 0x0000040201007387 */ /* 0x000fe20000100800 */
[----:B0-----:R-:W-:-:S03]  /*af90*/  IMAD R0, R10, c[0x0][0x190], RZ ;  /* 0x000064000a007a24 */ /* 0x001fc600078e02ff */
[----:B------:R-:W4:Y:S04]  /*afa0*/  LDL.LU R10, [R1+0x88] ;  /* 0x00008800010a7983 */ /* 0x000f280000300800 */
[----:B------:R-:W4:Y:S01]  /*afb0*/  LDL.LU R23, [R1+0x94] ;  /* 0x0000940001177983 */ /* 0x000f220000300800 */
[----:B------:R-:W-:Y:S02]  /*afc0*/  IMAD R26, R26, c[0x0][0x190], RZ ;  /* 0x000064001a1a7a24 */ /* 0x000fe400078e02ff */
[----:B------:R-:W-:Y:S01]  /*afd0*/  IMAD R27, R27, c[0x0][0x190], RZ ;  /* 0x000064001b1b7a24 */ /* 0x000fe200078e02ff */
[----:B------:R-:W-:Y:S01]  /*afe0*/  STL [R1], R0 ;  /* 0x0000000001007387 */ /* 0x000fe20000100800 */
[----:B------:R-:W-:Y:S02]  /*aff0*/  IMAD R28, R28, c[0x0][0x190], RZ ;  /* 0x000064001c1c7a24 */ /* 0x000fe400078e02ff */
[----:B------:R-:W-:Y:S01]  /*b000*/  IMAD R29, R29, c[0x0][0x190], RZ ;  /* 0x000064001d1d7a24 */ /* 0x000fe200078e02ff */
[----:B------:R-:W4:Y:S04]  /*b010*/  LDL.LU R12, [R1+0xb0] ;  /* 0x0000b000010c7983 */ /* 0x000f280000300800 */
[----:B------:R-:W-:Y:S04]  /*b020*/  STL [R1+0x23d0], R26 ;  /* 0x0023d01a01007387 */ /* 0x000fe80000100800 */
[----:B------:R-:W-:Y:S04]  /*b030*/  STL [R1+0x23b4], R27 ;  /* 0x0023b41b01007387 */ /* 0x000fe80000100800 */
[----:B------:R-:W-:Y:S01]  /*b040*/  STL [R1+0x23b0], R28 ;  /* 0x0023b01c01007387 */ /* 0x000fe20000100800 */
[----:B------:R-:W-:-:S03]  /*b050*/  IMAD R3, R21, c[0x0][0x190], RZ ;  /* 0x0000640015037a24 */ /* 0x000fc600078e02ff */
[----:B------:R-:W-:Y:S01]  /*b060*/  STL [R1+0x23ac], R29 ;  /* 0x0023ac1d01007387 */ /* 0x000fe20000100800 */
[----:B------:R-:W-:-:S03]  /*b070*/  IMAD R4, R17, c[0x0][0x190], RZ ;  /* 0x0000640011047a24 */ /* 0x000fc600078e02ff */
[----:B------:R-:W-:Y:S01]  /*b080*/  STL [R1+0x23a8], R3 ;  /* 0x0023a80301007387 */ /* 0x000fe20000100800 */
[----:B------:R-:W-:-:S03]  /*b090*/  IMAD R5, R16, c[0x0][0x190], RZ ;  /* 0x0000640010057a24 */ /* 0x000fc600078e02ff */
[----:B------:R0:W-:Y:S04]  /*b0a0*/  STL [R1+0x23a4], R4 ;  /* 0x0023a40401007387 */ /* 0x0001e80000100800 */
[----:B------:R1:W-:Y:S01]  /*b0b0*/  STL [R1+0x23a0], R5 ;  /* 0x0023a00501007387 */ /* 0x0003e20000100800 */
[----:B--2---:R-:W-:-:S03]  /*b0c0*/  IMAD R6, R14, c[0x0][0x190], RZ ;  /* 0x000064000e067a24 */ /* 0x004fc600078e02ff */
[----:B------:R-:W2:Y:S04]  /*b0d0*/  LDL.LU R14, [R1+0xbc] ;  /* 0x0000bc00010e7983 */ /* 0x000ea80000300800 */
[----:B------:R-:W2:Y:S04]  /*b0e0*/  LDL.LU R15, [R1+0xc4] ;  /* 0x0000c400010f7983 */ /* 0x000ea80000300800 */
[----:B------:R0:W-:Y:S04]  /*b0f0*/  STL [R1+0x23b8], R6 ;  /* 0x0023b80601007387 */ /* 0x0001e80000100800 */
[----:B------:R-:W2:Y:S04]  /*b100*/  LDL.LU R16, [R1+0xd0] ;  /* 0x0000d00001107983 */ /* 0x000ea80000300800 */
[----:B------:R-:W2:Y:S01]  /*b110*/  LDL.LU R17, [R1+0xd8] ;  /* 0x0000d80001117983 */ /* 0x000ea20000300800 */
[----:B---3--:R-:W-:-:S05]  /*b120*/  IMAD R7, R7, c[0x0][0x190], RZ ;  /* 0x0000640007077a24 */ /* 0x008fca00078e02ff */
[----:B------:R-:W-:Y:S04]  /*b130*/  STL [R1+0x23d4], R7 ;  /* 0x0023d40701007387 */ /* 0x000fe80000100800 */
[----:B------:R-:W3:Y:S01]  /*b140*/  LDL.LU R18, [R1+0xec] ;  /* 0x0000ec0001127983 */ /* 0x000ee20000300800 */
[----:B----4-:R-:W-:-:S03]  /*b150*/  IMAD R8, R19, c[0x0][0x190], RZ ;  /* 0x0000640013087a24 */ /* 0x010fc600078e02ff */
[----:B------:R-:W4:Y:S04]  /*b160*/  LDL.LU R19, [R1+0xf4] ;  /* 0x0000f40001137983 */ /* 0x000f280000300800 */
[----:B------:R-:W-:Y:S04]  /*b170*/  STL [R1+0x2394], R8 ;  /* 0x0023940801007387 */ /* 0x000fe80000100800 */
[----:B------:R-:W4:Y:S04]  /*b180*/  LDL.LU R20, [R1+0xfc] ;  /* 0x0000fc0001147983 */ /* 0x000f280000300800 */
[----:B------:R-:W4:Y:S01]  /*b190*/  LDL.LU R21, [R1+0x108] ;  /* 0x0001080001157983 */ /* 0x000f220000300800 */
[----:B------:R-:W-:-:S05]  /*b1a0*/  IMAD R9, R9, c[0x0][0x190], RZ ;  /* 0x0000640009097a24 */ /* 0x000fca00078e02ff */
[----:B------:R-:W-:Y:S01]  /*b1b0*/  STL [R1+0x23d8], R9 ;  /* 0x0023d80901007387 */ /* 0x000fe20000100800 */
[----:B------:R-:W-:-:S03]  /*b1c0*/  IMAD R11, R23, c[0x0][0x190], RZ ;  /* 0x00006400170b7a24 */ /* 0x000fc600078e02ff */
[----:B------:R-:W4:Y:S04]  /*b1d0*/  LDL.LU R23, [R1+0x110] ;  /* 0x0001100001177983 */ /* 0x000f280000300800 */
[----:B------:R-:W4:Y:S04]  /*b1e0*/  LDL.LU R25, [R1+0x128] ;  /* 0x0001280001197983 */ /* 0x000f280000300800 */
[----:B------:R-:W1:Y:S01]  /*b1f0*/  LDL.LU R13, [R1+0x1e8] ;  /* 0x0001e800010d7983 */ /* 0x000e620000300800 */
[----:B------:R-:W-:-:S05]  /*b200*/  IMAD R10, R10, c[0x0][0x190], RZ ;  /* 0x000064000a0a7a24 */ /* 0x000fca00078e02ff */
[----:B------:R-:W-:Y:S04]  /*b210*/  STL.64 [R1+0x2398], R10 ;  /* 0x0023980a01007387 */ /* 0x000fe80000100a00 */
[----:B0-----:R-:W4:Y:S04]  /*b220*/  LDL.LU R4, [R1+0x1e4] ;  /* 0x0001e40001047983 */ /* 0x001f280000300800 */
[----:B------:R-:W4:Y:S04]  /*b230*/  LDL.LU R3, [R1+0x1e0] ;  /* 0x0001e00001037983 */ /* 0x000f280000300800 */
[----:B------:R-:W4:Y:S04]  /*b240*/  LDL.LU R29, [R1+0x1dc] ;  /* 0x0001dc00011d7983 */ /* 0x000f280000300800 */
[----:B------:R-:W4:Y:S04]  /*b250*/  LDL.LU R28, [R1+0x1d8] ;  /* 0x0001d800011c7983 */ /* 0x000f280000300800 */
[----:B------:R-:W4:Y:S04]  /*b260*/  LDL.LU R27, [R1+0x1d4] ;  /* 0x0001d400011b7983 */ /* 0x000f280000300800 */
[----:B------:R-:W4:Y:S04]  /*b270*/  LDL.LU R2, [R1+0x1d0] ;  /* 0x0001d00001027983 */ /* 0x000f280000300800 */
[----:B------:R-:W4:Y:S04]  /*b280*/  LDL.LU R0, [R1+0x1cc] ;  /* 0x0001cc0001007983 */ /* 0x000f280000300800 */
[----:B------:R-:W4:Y:S01]  /*b290*/  LDL.LU R24, [R1+0x1c8] ;  /* 0x0001c80001187983 */ /* 0x000f220000300800 */
[----:B------:R-:W-:-:S05]  /*b2a0*/  IMAD R12, R12, c[0x0][0x190], RZ ;  /* 0x000064000c0c7a24 */ /* 0x000fca00078e02ff */
[----:B------:R-:W-:Y:S01]  /*b2b0*/  STL [R1+0x23dc], R12 ;  /* 0x0023dc0c01007387 */ /* 0x000fe20000100800 */
[----:B--2---:R-:W-:Y:S02]  /*b2c0*/  IMAD R14, R14, c[0x0][0x190], RZ ;  /* 0x000064000e0e7a24 */ /* 0x004fe400078e02ff */
[----:B------:R-:W-:-:S03]  /*b2d0*/  IMAD R15, R15, c[0x0][0x190], RZ ;  /* 0x000064000f0f7a24 */ /* 0x000fc600078e02ff */
[----:B------:R-:W-:Y:S01]  /*b2e0*/  STL [R1+0x23e0], R14 ;  /* 0x0023e00e01007387 */ /* 0x000fe20000100800 */
[----:B------:R-:W-:-:S03]  /*b2f0*/  IMAD R16, R16, c[0x0][0x190], RZ ;  /* 0x0000640010107a24 */ /* 0x000fc600078e02ff */
[----:B------:R-:W-:Y:S01]  /*b300*/  STL [R1+0x23e4], R15 ;  /* 0x0023e40f01007387 */ /* 0x000fe20000100800 */
[----:B------:R-:W-:-:S03]  /*b310*/  IMAD R17, R17, c[0x0][0x190], RZ ;  /* 0x0000640011117a24 */ /* 0x000fc600078e02ff */
[----:B------:R-:W-:Y:S04]  /*b320*/  STL [R1+0x23e8], R16 ;  /* 0x0023e81001007387 */ /* 0x000fe80000100800 */
[----:B------:R-:W-:Y:S01]  /*b330*/  STL [R1+0x23ec], R17 ;  /* 0x0023ec1101007387 */ /* 0x000fe20000100800 */
[----:B---3--:R-:W-:-:S05]  /*b340*/  IMAD R18, R18, c[0x0][0x190], RZ ;  /* 0x0000640012127a24 */ /* 0x008fca00078e02ff */
[----:B------:R-:W-:Y:S01]  /*b350*/  STL [R1+0x23f0], R18 ;  /* 0x0023f01201007387 */ /* 0x000fe20000100800 */
[----:B----4-:R-:W-:Y:S02]  /*b360*/  IMAD R19, R19, c[0x0][0x190], RZ ;  /* 0x0000640013137a24 */ /* 0x010fe400078e02ff */
[----:B------:R-:W-:-:S03]  /*b370*/  IMAD R20, R20, c[0x0][0x190], RZ ;  /* 0x0000640014147a24 */ /* 0x000fc600078e02ff */
[----:B------:R-:W-:Y:S01]  /*b380*/  STL [R1+0x23f4], R19 ;  /* 0x0023f41301007387 */ /* 0x000fe20000100800 */
[----:B------:R-:W-:-:S03]  /*b390*/  IMAD R21, R21, c[0x0][0x190], RZ ;  /* 0x0000640015157a24 */ /* 0x000fc600078e02ff */
[----:B------:R-:W-:Y:S04]  /*b3a0*/  STL [R1+0x23f8], R20 ;  /* 0x0023f81401007387 */ /* 0x000fe80000100800 */
[----:B------:R-:W2:Y:S04]  /*b3b0*/  LDL.LU R22, [R1+0x1c4] ;  /* 0x0001c40001167983 */ /* 0x000ea80000300800 */
[----:B------:R-:W-:Y:S04]  /*b3c0*/  STL [R1+0x23fc], R21 ;  /* 0x0023fc1501007387 */ /* 0x000fe80000100800 */
[----:B------:R-:W3:Y:S01]  /*b3d0*/  LDL.LU R26, [R1+0x1c0] ;  /* 0x0001c000011a7983 */ /* 0x000ee20000300800 */
[----:B-1----:R-:W-:-:S03]  /*b3e0*/  IMAD R5, R13, c[0x0][0x190], RZ ;  /* 0x000064000d057a24 */ /* 0x002fc600078e02ff */
[----:B------:R-:W4:Y:S04]  /*b3f0*/  LDL.LU R13, [R1+0x1bc] ;  /* 0x0001bc00010d7983 */ /* 0x000f280000300800 */
[----:B------:R0:W-:Y:S01]  /*b400*/  STL [R1+0x20], R5 ;  /* 0x0000200501007387 */ /* 0x0001e20000100800 */
[----:B------:R-:W-:Y:S02]  /*b410*/  IMAD R6, R4, c[0x0][0x190], RZ ;  /* 0x0000640004067a24 */ /* 0x000fe400078e02ff */
[----:B0-----:R-:W-:Y:S02]  /*b420*/  IMAD R5, R3, c[0x0][0x190], RZ ;  /* 0x0000640003057a24 */ /* 0x001fe400078e02ff */
[----:B------:R-:W-:Y:S01]  /*b430*/  IMAD R4, R29, c[0x0][0x190], RZ ;  /* 0x000064001d047a24 */ /* 0x000fe200078e02ff */
[----:B------:R-:W-:Y:S01]  /*b440*/  STL [R1+0x40], R6 ;  /* 0x0000400601007387 */ /* 0x000fe20000100800 */
[----:B------:R-:W-:-:S03]  /*b450*/  IMAD R3, R28, c[0x0][0x190], RZ ;  /* 0x000064001c037a24 */ /* 0x000fc600078e02ff */
[----:B------:R0:W-:Y:S04]  /*b460*/  STL [R1+0x50], R5 ;  /* 0x0000500501007387 */ /* 0x0001e80000100800 */
[----:B------:R1:W-:Y:S04]  /*b470*/  STL [R1+0x58], R4 ;  /* 0x0000580401007387 */ /* 0x0003e80000100800 */
[----:B------:R1:W-:Y:S01]  /*b480*/  STL [R1+0x60], R3 ;  /* 0x0000600301007387 */ /* 0x0003e20000100800 */
[----:B0-----:R-:W-:Y:S02]  /*b490*/  IMAD R5, R27, c[0x0][0x190], RZ ;  /* 0x000064001b057a24 */ /* 0x001fe400078e02ff */
[----:B-1----:R-:W-:-:S03]  /*b4a0*/  IMAD R4, R2, c[0x0][0x190], RZ ;  /* 0x0000640002047a24 */ /* 0x002fc600078e02ff */
[----:B------:R-:W-:Y:S01]  /*b4b0*/  STL [R1+0x68], R5 ;  /* 0x0000680501007387 */ /* 0x000fe20000100800 */
[----:B------:R-:W-:-:S03]  /*b4c0*/  IMAD R3, R0, c[0x0][0x190], RZ ;  /* 0x0000640000037a24 */ /* 0x000fc600078e02ff */
[----:B------:R-:W4:Y:S01]  /*b4d0*/  LDL.LU R2, [R1+0x1b8] ;  /* 0x0001b80001027983 */ /* 0x000f220000300800 */
[----:B------:R-:W-:-:S03]  /*b4e0*/  IMAD R0, R24, c[0x0][0x190], RZ ;  /* 0x0000640018007a24 */ /* 0x000fc600078e02ff */
[----:B------:R-:W-:Y:S04]  /*b4f0*/  STL [R1+0x70], R4 ;  /* 0x0000700401007387 */ /* 0x000fe80000100800 */
[----:B------:R-:W-:Y:S04]  /*b500*/  STL [R1+0x88], R3 ;  /* 0x0000880301007387 */ /* 0x000fe80000100800 */
[----:B------:R-:W4:Y:S04]  /*b510*/  LDL.LU R21, [R1+0x1b4] ;  /* 0x0001b40001157983 */ /* 0x000f280000300800 */
[----:B------:R-:W4:Y:S04]  /*b520*/  LDL.LU R20, [R1+0x1b0] ;  /* 0x0001b00001147983 */ /* 0x000f280000300800 */
[----:B------:R0:W-:Y:S04]  /*b530*/  STL [R1+0x94], R0 ;  /* 0x0000940001007387 */ /* 0x0001e80000100800 */
[----:B------:R-:W4:Y:S04]  /*b540*/  LDL.LU R19, [R1+0x1ac] ;  /* 0x0001ac0001137983 */ /* 0x000f280000300800 */
        /* <DEDUP_REMOVED lines=12> */
[----:B0-----:R-:W4:Y:S04]  /*b610*/  LDL.LU R0, [R1+0x178] ;  /* 0x0001780001007983 */ /* 0x001f280000300800 */
[----:B------:R-:W4:Y:S04]  /*b620*/  LDL.LU R5, [R1+0x174] ;  /* 0x0001740001057983 */ /* 0x000f280000300800 */
[----:B------:R-:W4:Y:S01]  /*b630*/  LDL.LU R24, [R1+0x170] ;  /* 0x0001700001187983 */ /* 0x000f220000300800 */
[----:B--2---:R-:W-:-:S05]  /*b640*/  IMAD R3, R22, c[0x0][0x190], RZ ;  /* 0x0000640016037a24 */ /* 0x004fca00078e02ff */
[----:B------:R3:W-:Y:S04]  /*b650*/  STL [R1+0xb0], R3 ;  /* 0x0000b00301007387 */ /* 0x0007e80000100800 */
[----:B------:R-:W2:Y:S04]  /*b660*/  LDL.LU R22, [R1+0x16c] ;  /* 0x00016c0001167983 */ /* 0x000ea80000300800 */
[----:B------:R-:W2:Y:S01]  /*b670*/  LDL.LU R4, [R1+0x168] ;  /* 0x0001680001047983 */ /* 0x000ea20000300800 */
[----:B---3--:R-:W-:-:S05]  /*b680*/  IMAD R3, R26, c[0x0][0x190], RZ ;  /* 0x000064001a037a24 */ /* 0x008fca00078e02ff */
[----:B------:R0:W-:Y:S04]  /*b690*/  STL [R1+0xbc], R3 ;  /* 0x0000bc0301007387 */ /* 0x0001e80000100800 */
[----:B0-----:R-:W3:Y:S01]  /*b6a0*/  LDL.LU R3, [R1+0x164] ;  /* 0x0001640001037983 */ /* 0x001ee20000300800 */
[----:B----4-:R-:W-:-:S05]  /*b6b0*/  IMAD R13, R13, c[0x0][0x190], RZ ;  /* 0x000064000d0d7a24 */ /* 0x010fca00078e02ff */
[----:B------:R0:W-:Y:S04]  /*b6c0*/  STL [R1+0xc4], R13 ;  /* 0x0000c40d01007387 */ /* 0x0001e80000100800 */
[----:B------:R-:W4:Y:S04]  /*b6d0*/  LDL.LU R29, [R1+0x160] ;  /* 0x00016000011d7983 */ /* 0x000f280000300800 */
[----:B------:R-:W4:Y:S04]  /*b6e0*/  LDL.LU R28, [R1+0x15c] ;  /* 0x00015c00011c7983 */ /* 0x000f280000300800 */
[----:B------:R-:W4:Y:S04]  /*b6f0*/  LDL.LU R27, [R1+0x158] ;  /* 0x00015800011b7983 */ /* 0x000f280000300800 */
[----:B------:R-:W4:Y:S04]  /*b700*/  LDL.LU R26, [R1+0x154] ;  /* 0x00015400011a7983 */ /* 0x000f280000300800 */
[----:B0-----:R-:W4:Y:S01]  /*b710*/  LDL.LU R13, [R1+0x150] ;  /* 0x00015000010d7983 */ /* 0x001f220000300800 */
[----:B------:R-:W-:-:S05]  /*b720*/  IMAD R2, R2, c[0x0][0x190], RZ ;  /* 0x0000640002027a24 */ /* 0x000fca00078e02ff */
[----:B------:R0:W-:Y:S01]  /*b730*/  STL [R1+0xd0], R2 ;  /* 0x0000d00201007387 */ /* 0x0001e20000100800 */
[----:B------:R-:W-:-:S03]  /*b740*/  IMAD R21, R21, c[0x0][0x190], RZ ;  /* 0x0000640015157a24 */ /* 0x000fc600078e02ff */
[----:B0-----:R-:W4:Y:S04]  /*b750*/  LDL.LU R2, [R1+0x14c] ;  /* 0x00014c0001027983 */ /* 0x001f280000300800 */
[----:B------:R0:W-:Y:S02]  /*b760*/  STL [R1+0xd8], R21 ;  /* 0x0000d81501007387 */ /* 0x0001e40000100800 */
[----:B0-----:R-:W-:Y:S02]  /*b770*/  IMAD R21, R20, c[0x0][0x190], RZ ;  /* 0x0000640014157a24 */ /* 0x001fe400078e02ff */
[----:B------:R-:W-:Y:S02]  /*b780*/  IMAD R20, R19, c[0x0][0x190], RZ ;  /* 0x0000640013147a24 */ /* 0x000fe400078e02ff */
[----:B------:R-:W-:-:S02]  /*b790*/  IMAD R19, R18, c[0x0][0x190], RZ ;  /* 0x0000640012137a24 */ /* 0x000fc400078e02ff */
[----:B------:R-:W-:Y:S01]  /*b7a0*/  IMAD R18, R17, c[0x0][0x190], RZ ;  /* 0x0000640011127a24 */ /* 0x000fe200078e02ff */
[----:B------:R-:W-:Y:S01]  /*b7b0*/  STL [R1+0xec], R21 ;  /* 0x0000ec1501007387 */ /* 0x000fe20000100800 */
[----:B------:R-:W-:Y:S02]  /*b7c0*/  IMAD R17, R16, c[0x0][0x190], RZ ;  /* 0x0000640010117a24 */ /* 0x000fe400078e02ff */
[----:B------:R-:W-:Y:S01]  /*b7d0*/  IMAD R16, R15, c[0x0][0x190], RZ ;  /* 0x000064000f107a24 */ /* 0x000fe200078e02ff */
[----:B------:R-:W-:Y:S01]  /*b7e0*/  STL [R1+0xf4], R20 ;  /* 0x0000f41401007387 */ /* 0x000fe20000100800 */
[----:B------:R-:W-:-:S03]  /*b7f0*/  IMAD R15, R14, c[0x0][0x190], RZ ;  /* 0x000064000e0f7a24 */ /* 0x000fc600078e02ff */
        /* <DEDUP_REMOVED lines=16> */
[----:B------:R-:W-:Y:S04]  /*b900*/  STL [R1+0x188], R10 ;  /* 0x0001880a01007387 */ /* 0x000fe80000100800 */
[----:B------:R-:W-:Y:S04]  /*b910*/  STL [R1+0x184], R9 ;  /* 0x0001840901007387 */ /* 0x000fe80000100800 */
[----:B------:R-:W-:Y:S04]  /*b920*/  STL [R1+0x180], R8 ;  /* 0x0001800801007387 */ /* 0x000fe80000100800 */
[----:B------:R-:W4:Y:S04]  /*b930*/  LDL.LU R0, [R1+0x148] ;  /* 0x0001480001007983 */ /* 0x000f280000300800 */
[----:B------:R0:W-:Y:S04]  /*b940*/  STL [R1+0x17c], R7 ;  /* 0x00017c0701007387 */ /* 0x0001e80000100800 */
[----:B------:R1:W-:Y:S01]  /*b950*/  STL [R1+0x178], R6 ;  /* 0x0001780601007387 */ /* 0x0003e20000100800 */
[----:B0-----:R-:W-:-:S02]  /*b960*/  IMAD R7, R5, c[0x0][0x190], RZ ;  /* 0x0000640005077a24 */ /* 0x001fc400078e02ff */
[----:B-1----:R-:W-:-:S03]  /*b970*/  IMAD R6, R24, c[0x0][0x190], RZ ;  /* 0x0000640018067a24 */ /* 0x002fc600078e02ff */
[----:B------:R-:W-:Y:S04]  /*b980*/  STL [R1+0x174], R7 ;  /* 0x0001740701007387 */ /* 0x000fe80000100800 */
[----:B------:R-:W4:Y:S04]  /*b990*/  LDL.LU R24, [R1+0x144] ;  /* 0x0001440001187983 */ /* 0x000f280000300800 */
[----:B------:R0:W-:Y:S01]  /*b9a0*/  STL [R1+0x170], R6 ;  /* 0x0001700601007387 */ /* 0x0001e20000100800 */
[----:B--2---:R-:W-:-:S03]  /*b9b0*/  IMAD R5, R22, c[0x0][0x190], RZ ;  /* 0x0000640016057a24 */ /* 0x004fc600078e02ff */
[----:B------:R-:W2:Y:S01]  /*b9c0*/  LDL.LU R22, [R1+0x140] ;  /* 0x0001400001167983 */ /* 0x000ea20000300800 */
[----:B0-----:R-:W-:-:S03]  /*b9d0*/  IMAD R6, R4, c[0x0][0x190], RZ ;  /* 0x0000640004067a24 */ /* 0x001fc600078e02ff */
[----:B------:R3:W-:Y:S04]  /*b9e0*/  STL [R1+0x16c], R5 ;  /* 0x00016c0501007387 */ /* 0x0007e80000100800 */
[----:B------:R-:W-:Y:S01]  /*b9f0*/  STL [R1+0x168], R6 ;  /* 0x0001680601007387 */ /* 0x000fe20000100800 */
[----:B---3--:R-:W-:-:S05]  /*ba00*/  IMAD R5, R3, c[0x0][0x190], RZ ;  /* 0x0000640003057a24 */ /* 0x008fca00078e02ff */
[----:B------:R0:W-:Y:S01]  /*ba10*/  STL [R1+0x164], R5 ;  /* 0x0001640501007387 */ /* 0x0001e20000100800 */
[----:B----4-:R-:W-:Y:S02]  /*ba20*/  IMAD R4, R29, c[0x0][0x190], RZ ;  /* 0x000064001d047a24 */ /* 0x010fe400078e02ff */
[----:B------:R-:W-:-:S03]  /*ba30*/  IMAD R3, R28, c[0x0][0x190], RZ ;  /* 0x000064001c037a24 */ /* 0x000fc600078e02ff */
[----:B------:R-:W-:Y:S01]  /*ba40*/  STL [R1+0x160], R4 ;  /* 0x0001600401007387 */ /* 0x000fe20000100800 */
[----:B0-----:R-:W-:-:S03]  /*ba50*/  IMAD R5, R27, c[0x0][0x190], RZ ;  /* 0x000064001b057a24 */ /* 0x001fc600078e02ff */
[----:B------:R0:W-:Y:S04]  /*ba60*/  STL [R1+0x15c], R3 ;  /* 0x00015c0301007387 */ /* 0x0001e80000100800 */
[----:B------:R-:W-:Y:S01]  /*ba70*/  STL [R1+0x158], R5 ;  /* 0x0001580501007387 */ /* 0x000fe20000100800 */
[----:B0-----:R-:W-:-:S03]  /*ba80*/  IMAD R3, R13, c[0x0][0x190], RZ ;  /* 0x000064000d037a24 */ /* 0x001fc600078e02ff */
[----:B------:R-:W3:Y:S01]  /*ba90*/  LDL.LU R13, [R1+0x13c] ;  /* 0x00013c00010d7983 */ /* 0x000ee20000300800 */
[----:B------:R-:W-:-:S05]  /*baa0*/  IMAD R4, R26, c[0x0][0x190], RZ ;  /* 0x000064001a047a24 */ /* 0x000fca00078e02ff */
[----:B------:R-:W-:Y:S04]  /*bab0*/  STL [R1+0x154], R4 ;  /* 0x0001540401007387 */ /* 0x000fe80000100800 */
[----:B------:R-:W-:Y:S04]  /*bac0*/  STL [R1+0x150], R3 ;  /* 0x0001500301007387 */ /* 0x000fe80000100800 */
[----:B------:R-:W4:Y:S04]  /*bad0*/  LDL.LU R21, [R1+0x138] ;  /* 0x0001380001157983 */ /* 0x000f280000300800 */
[----:B------:R-:W4:Y:S01]  /*bae0*/  LDL.LU R20, [R1+0x134] ;  /* 0x0001340001147983 */ /* 0x000f220000300800 */
[----:B------:R-:W-:-:S05]  /*baf0*/  IMAD R2, R2, c[0x0][0x190], RZ ;  /* 0x0000640002027a24 */ /* 0x000fca00078e02ff */
        /* <DEDUP_REMOVED lines=17> */
[----:B------:R-:W-:-:S05]  /*bc10*/  IMAD R0, R0, c[0x0][0x190], RZ ;  /* 0x0000640000007a24 */ /* 0x000fca00078e02ff */
[----:B------:R-:W-:Y:S04]  /*bc20*/  STL [R1+0x148], R0 ;  /* 0x0001480001007387 */ /* 0x000fe80000100800 */
[----:B------:R-:W4:Y:S04]  /*bc30*/  LDL.LU R27, [R1+0xd4] ;  /* 0x0000d400011b7983 */ /* 0x000f280000300800 */
[----:B------:R-:W4:Y:S01]  /*bc40*/  LDL.LU R4, [R1+0xcc] ;  /* 0x0000cc0001047983 */ /* 0x000f220000300800 */
[----:B------:R-:W-:-:S05]  /*bc50*/  IMAD R3, R24, c[0x0][0x190], RZ ;  /* 0x0000640018037a24 */ /* 0x000fca00078e02ff */
[----:B------:R0:W-:Y:S04]  /*bc60*/  STL [R1+0x144], R3 ;  /* 0x0001440301007387 */ /* 0x0001e80000100800 */
[----:B0-----:R-:W4:Y:S01]  /*bc70*/  LDL.LU R3, [R1+0xc8] ;  /* 0x0000c80001037983 */ /* 0x001f220000300800 */
[----:B--2---:R-:W-:-:S05]  /*bc80*/  IMAD R0, R22, c[0x0][0x190], RZ ;  /* 0x0000640016007a24 */ /* 0x004fca00078e02ff */
[----:B------:R0:W-:Y:S04]  /*bc90*/  STL [R1+0x140], R0 ;  /* 0x0001400001007387 */ /* 0x0001e80000100800 */
[----:B------:R-:W2:Y:S04]  /*bca0*/  LDL.LU R29, [R1+0xc0] ;  /* 0x0000c000011d7983 */ /* 0x000ea80000300800 */
[----:B------:R-:W2:Y:S04]  /*bcb0*/  LDL.LU R26, [R1+0xb8] ;  /* 0x0000b800011a7983 */ /* 0x000ea80000300800 */
[----:B0-----:R-:W2:Y:S04]  /*bcc0*/  LDL.LU R0, [R1+0xac] ;  /* 0x0000ac0001007983 */ /* 0x001ea80000300800 */
[----:B------:R-:W2:Y:S04]  /*bcd0*/  LDL.LU R24, [R1+0xa8] ;  /* 0x0000a80001187983 */ /* 0x000ea80000300800 */
[----:B------:R-:W2:Y:S01]  /*bce0*/  LDL.LU R22, [R1+0xa0] ;  /* 0x0000a00001167983 */ /* 0x000ea20000300800 */
[----:B---3--:R-:W-:-:S05]  /*bcf0*/  IMAD R13, R13, c[0x0][0x190], RZ ;  /* 0x000064000d0d7a24 */ /* 0x008fca00078e02ff */
[----:B------:R0:W-:Y:S04]  /*bd00*/  STL [R1+0x13c], R13 ;  /* 0x00013c0d01007387 */ /* 0x0001e80000100800 */
[----:B0-----:R-:W3:Y:S01]  /*bd10*/  LDL.LU R13, [R1+0x9c] ;  /* 0x00009c00010d7983 */ /* 0x001ee20000300800 */
[----:B----4-:R-:W-:-:S05]  /*bd20*/  IMAD R21, R21, c[0x0][0x190], RZ ;  /* 0x0000640015157a24 */ /* 0x010fca00078e02ff */
[----:B------:R0:W-:Y:S02]  /*bd30*/  STL [R1+0x138], R21 ;  /* 0x0001381501007387 */ /* 0x0001e40000100800 */
[----:B0-----:R-:W-:Y:S02]  /*bd40*/  IMAD R21, R20, c[0x0][0x190], RZ ;  /* 0x0000640014157a24 */ /* 0x001fe400078e02ff */
        /* <DEDUP_REMOVED lines=27> */
[----:B------:R-:W4:Y:S04]  /*bf00*/  LDL.LU R2, [R1+0x98] ;  /* 0x0000980001027983 */ /* 0x000f280000300800 */
[----:B------:R0:W-:Y:S04]  /*bf10*/  STL [R1+0xe8], R7 ;  /* 0x0000e80701007387 */ /* 0x0001e80000100800 */
[----:B------:R1:W-:Y:S01]  /*bf20*/  STL [R1+0xe4], R6 ;  /* 0x0000e40601007387 */ /* 0x0003e20000100800 */
[----:B0-----:R-:W-:-:S02]  /*bf30*/  IMAD R7, R5, c[0x0][0x190], RZ ;  /* 0x0000640005077a24 */ /* 0x001fc400078e02ff */
[----:B-1----:R-:W-:-:S03]  /*bf40*/  IMAD R6, R28, c[0x0][0x190], RZ ;  /* 0x000064001c067a24 */ /* 0x002fc600078e02ff */
[----:B------:R-:W-:Y:S01]  /*bf50*/  STL [R1+0xe0], R7 ;  /* 0x0000e00701007387 */ /* 0x000fe20000100800 */
[----:B------:R-:W-:-:S03]  /*bf60*/  IMAD R5, R27, c[0x0][0x190], RZ ;  /* 0x000064001b057a24 */ /* 0x000fc600078e02ff */
[----:B------:R-:W4:Y:S04]  /*bf70*/  LDL.LU R28, [R1+0x90] ;  /* 0x00009000011c7983 */ /* 0x000f280000300800 */
[----:B------:R0:W-:Y:S04]  /*bf80*/  STL [R1+0xdc], R6 ;  /* 0x0000dc0601007387 */ /* 0x0001e80000100800 */
[----:B------:R-:W4:Y:S01]  /*bf90*/  LDL.LU R27, [R1+0x8c] ;  /* 0x00008c00011b7983 */ /* 0x000f220000300800 */
[----:B0-----:R-:W-:-:S03]  /*bfa0*/  IMAD R6, R4, c[0x0][0x190], RZ ;  /* 0x0000640004067a24 */ /* 0x001fc600078e02ff */
[----:B------:R2:W-:Y:S04]  /*bfb0*/  STL [R1+0xd4], R5 ;  /* 0x0000d40501007387 */ /* 0x0005e80000100800 */
[----:B------:R-:W-:Y:S01]  /*bfc0*/  STL [R1+0xcc], R6 ;  /* 0x0000cc0601007387 */ /* 0x000fe20000100800 */
[----:B------:R-:W-:-:S05]  /*bfd0*/  IMAD R4, R3, c[0x0][0x190], RZ ;  /* 0x0000640003047a24 */ /* 0x000fca00078e02ff */
[----:B------:R0:W-:Y:S01]  /*bfe0*/  STL [R1+0xc8], R4 ;  /* 0x0000c80401007387 */ /* 0x0001e20000100800 */
[----:B--2---:R-:W-:Y:S02]  /*bff0*/  IMAD R5, R29, c[0x0][0x190], RZ ;  /* 0x000064001d057a24 */ /* 0x004fe400078e02ff */
[----:B------:R-:W-:-:S03]  /*c000*/  IMAD R3, R26, c[0x0][0x190], RZ ;  /* 0x000064001a037a24 */ /* 0x000fc600078e02ff */
[----:B------:R-:W-:Y:S01]  /*c010*/  STL [R1+0xc0], R5 ;  /* 0x0000c00501007387 */ /* 0x000fe20000100800 */
[----:B0-----:R-:W-:-:S03]  /*c020*/  IMAD R4, R0, c[0x0][0x190], RZ ;  /* 0x0000640000047a24 */ /* 0x001fc600078e02ff */
[----:B------:R0:W-:Y:S01]  /*c030*/  STL [R1+0xb8], R3 ;  /* 0x0000b80301007387 */ /* 0x0001e20000100800 */
[----:B------:R-:W-:-:S03]  /*c040*/  IMAD R0, R24, c[0x0][0x190], RZ ;  /* 0x0000640018007a24 */ /* 0x000fc600078e02ff */
[----:B------:R-:W-:Y:S04]  /*c050*/  STL [R1+0xac], R4 ;  /* 0x0000ac0401007387 */ /* 0x000fe80000100800 */
[----:B------:R-:W2:Y:S01]  /*c060*/  LDL.LU R8, [R1+0x84] ;  /* 0x0000840001087983 */ /* 0x000ea20000300800 */
[----:B0-----:R-:W-:-:S03]  /*c070*/  IMAD R3, R22, c[0x0][0x190], RZ ;  /* 0x0000640016037a24 */ /* 0x001fc600078e02ff */
[----:B------:R3:W-:Y:S04]  /*c080*/  STL [R1+0xa8], R0 ;  /* 0x0000a80001007387 */ /* 0x0007e80000100800 */
[----:B------:R-:W-:Y:S04]  /*c090*/  STL [R1+0xa0], R3 ;  /* 0x0000a00301007387 */ /* 0x000fe80000100800 */
[----:B------:R-:W2:Y:S04]  /*c0a0*/  LDL.LU R21, [R1+0x80] ;  /* 0x0000800001157983 */ /* 0x000ea80000300800 */
[----:B------:R-:W2:Y:S01]  /*c0b0*/  LDL.LU R20, [R1+0x7c] ;  /* 0x00007c0001147983 */ /* 0x000ea20000300800 */
[----:B---3--:R-:W-:-:S05]  /*c0c0*/  IMAD R0, R13, c[0x0][0x190], RZ ;  /* 0x000064000d007a24 */ /* 0x008fca00078e02ff */
[----:B------:R0:W-:Y:S04]  /*c0d0*/  STL [R1+0x9c], R0 ;  /* 0x00009c0001007387 */ /* 0x0001e80000100800 */
        /* <DEDUP_REMOVED lines=10> */
[----:B0-----:R-:W3:Y:S04]  /*c180*/  LDL.LU R0, [R1+0x38] ;  /* 0x0000380001007983 */ /* 0x001ee80000300800 */
[----:B------:R-:W3:Y:S04]  /*c190*/  LDL.LU R24, [R1+0x34] ;  /* 0x0000340001187983 */ /* 0x000ee80000300800 */
[----:B------:R-:W3:Y:S04]  /*c1a0*/  LDL.LU R22, [R1+0x30] ;  /* 0x0000300001167983 */ /* 0x000ee80000300800 */
[----:B------:R-:W3:Y:S01]  /*c1b0*/  LDL.LU R13, [R1+0x2c] ;  /* 0x00002c00010d7983 */ /* 0x000ee20000300800 */
[----:B----4-:R-:W-:-:S03]  /*c1c0*/  IMAD R3, R2, c[0x0][0x190], RZ ;  /* 0x0000640002037a24 */ /* 0x010fc600078e02ff */
[----:B------:R-:W4:Y:S04]  /*c1d0*/  LDL.LU R2, [R1+0x24] ;  /* 0x0000240001027983 */ /* 0x000f280000300800 */
[----:B------:R-:W4:Y:S04]  /*c1e0*/  LDL.LU R10, [R1+0x1c] ;  /* 0x00001c00010a7983 */ /* 0x000f280000300800 */
[----:B------:R0:W-:Y:S04]  /*c1f0*/  STL [R1+0x98], R3 ;  /* 0x0000980301007387 */ /* 0x0001e80000100800 */
[----:B------:R-:W4:Y:S04]  /*c200*/  LDL.LU R11, [R1+0x14] ;  /* 0x00001400010b7983 */ /* 0x000f280000300800 */
[----:B------:R-:W4:Y:S01]  /*c210*/  LDL.LU R6, [R1+0xa4] ;  /* 0x0000a40001067983 */ /* 0x000f220000300800 */
[----:B------:R-:W-:-:S05]  /*c220*/  IMAD R4, R28, c[0x0][0x190], RZ ;  /* 0x000064001c047a24 */ /* 0x000fca00078e02ff */
[----:B------:R-:W-:Y:S01]  /*c230*/  STL [R1+0x90], R4 ;  /* 0x0000900401007387 */ /* 0x000fe20000100800 */
[----:B0-----:R-:W-:-:S03]  /*c240*/  IMAD R3, R27, c[0x0][0x190], RZ ;  /* 0x000064001b037a24 */ /* 0x001fc600078e02ff */
[----:B------:R-:W4:Y:S04]  /*c250*/  LDL.LU R27, [R1+0xb4] ;  /* 0x0000b400011b7983 */ /* 0x000f280000300800 */
[----:B------:R0:W-:Y:S04]  /*c260*/  STL [R1+0x8c], R3 ;  /* 0x00008c0301007387 */ /* 0x0001e80000100800 */
[----:B------:R-:W4:Y:S04]  /*c270*/  LDL.LU R28, [R1+0x18] ;  /* 0x00001800011c7983 */ /* 0x000f280000300800 */
[----:B------:R-:W4:Y:S04]  /*c280*/  LDL.LU R29, [R1+0x10] ;  /* 0x00001000011d7983 */ /* 0x000f280000300800 */
[----:B0-----:R-:W4:Y:S04]  /*c290*/  LDL.LU R3, [R1+0xc] ;  /* 0x00000c0001037983 */ /* 0x001f280000300800 */
[----:B------:R-:W4:Y:S04]  /*c2a0*/  LDL.LU R4, [R1+0x8] ;  /* 0x0000080001047983 */ /* 0x000f280000300800 */
[----:B------:R-:W4:Y:S01]  /*c2b0*/  LDL.LU R5, [R1+0x4] ;  /* 0x0000040001057983 */ /* 0x000f220000300800 */
[----:B--2---:R-:W-:-:S05]  /*c2c0*/  IMAD R8, R8, c[0x0][0x190], RZ ;  /* 0x0000640008087a24 */ /* 0x004fca00078e02ff */
[----:B------:R0:W-:Y:S01]  /*c2d0*/  STL [R1+0x84], R8 ;  /* 0x0000840801007387 */ /* 0x0001e20000100800 */
[----:B------:R-:W-:-:S03]  /*c2e0*/  IMAD R21, R21, c[0x0][0x190], RZ ;  /* 0x0000640015157a24 */ /* 0x000fc600078e02ff */
[----:B0-----:R-:W2:Y:S01]  /*c2f0*/  LDL.LU R8, [R1] ;  /* 0x0000000001087983 */ /* 0x001ea20000300800 */
[----:B------:R-:W-:-:S03]  /*c300*/  IMAD R20, R20, c[0x0][0x190], RZ ;  /* 0x0000640014147a24 */ /* 0x000fc600078e02ff */
[----:B------:R0:W-:Y:S04]  /*c310*/  STL [R1+0x80], R21 ;  /* 0x0000801501007387 */ /* 0x0001e80000100800 */
[----:B0-----:R-:W2:Y:S04]  /*c320*/  LDL.LU R21, [R1+0x23fc] ;  /* 0x0023fc0001157983 */ /* 0x001ea80000300800 */
[----:B------:R0:W-:Y:S04]  /*c330*/  STL [R1+0x7c], R20 ;  /* 0x00007c1401007387 */ /* 0x0001e80000100800 */
[----:B0-----:R-:W2:Y:S01]  /*c340*/  LDL.LU R20, [R1+0x23f8] ;  /* 0x0023f80001147983 */ /* 0x001ea20000300800 */
[----:B---3--:R-:W-:-:S02]  /*c350*/  IMAD R19, R19, c[0x0][0x190], RZ ;  /* 0x0000640013137a24 */ /* 0x008fc400078e02ff */
[----:B------:R-:W-:-:S03]  /*c360*/  IMAD R18, R18, c[0x0][0x190], RZ ;  /* 0x0000640012127a24 */ /* 0x000fc600078e02ff */
[----:B------:R0:W-:Y:S01]  /*c370*/  STL [R1+0x78], R19 ;  /* 0x0000781301007387 */ /* 0x0001e20000100800 */
[----:B------:R-:W-:Y:S02]  /*c380*/  IMAD R17, R17, c[0x0][0x190], RZ ;  /* 0x0000640011117a24 */ /* 0x000fe400078e02ff */
[----:B------:R-:W-:Y:S01]  /*c390*/  IMAD R16, R16, c[0x0][0x190], RZ ;  /* 0x0000640010107a24 */ /* 0x000fe200078e02ff */
[----:B0-----:R-:W3:Y:S01]  /*c3a0*/  LDL.LU R19, [R1+0x23f4] ;  /* 0x0023f40001137983 */ /* 0x001ee20000300800 */
[----:B------:R-:W-:-:S03]  /*c3b0*/  IMAD R15, R15, c[0x0][0x190], RZ ;  /* 0x000064000f0f7a24 */ /* 0x000fc600078e02ff */
[----:B------:R0:W-:Y:S01]  /*c3c0*/  STL [R1+0x74], R18 ;  /* 0x0000741201007387 */ /* 0x0001e20000100800 */
[----:B------:R-:W-:Y:S02]  /*c3d0*/  IMAD R14, R14, c[0x0][0x190], RZ ;  /* 0x000064000e0e7a24 */ /* 0x000fe400078e02ff */
[----:B------:R-:W-:Y:S01]  /*c3e0*/  IMAD R12, R12, c[0x0][0x190], RZ ;  /* 0x000064000c0c7a24 */ /* 0x000fe200078e02ff */
[----:B0-----:R-:W2:Y:S04]  /*c3f0*/  LDL.LU R18, [R1+0x23f0] ;  /* 0x0023f00001127983 */ /* 0x001ea80000300800 */
[----:B------:R0:W-:Y:S01]  /*c400*/  STL [R1+0x6c], R17 ;  /* 0x00006c1101007387 */ /* 0x0001e20000100800 */
[----:B------:R-:W-:Y:S02]  /*c410*/  IMAD R9, R9, c[0x0][0x190], RZ ;  /* 0x0000640009097a24 */ /* 0x000fe400078e02ff */
[----:B------:R-:W-:Y:S01]  /*c420*/  IMAD R7, R7, c[0x0][0x190], RZ ;  /* 0x0000640007077a24 */ /* 0x000fe200078e02ff */
[----:B0-----:R-:W2:Y:S04]  /*c430*/  LDL.LU R17, [R1+0x23ec] ;  /* 0x0023ec0001117983 */ /* 0x001ea80000300800 */
[----:B------:R0:W-:Y:S01]  /*c440*/  STL [R1+0x64], R16 ;  /* 0x0000641001007387 */ /* 0x0001e20000100800 */
[----:B------:R-:W-:-:S03]  /*c450*/  IMAD R26, R26, c[0x0][0x190], RZ ;  /* 0x000064001a1a7a24 */ /* 0x000fc600078e02ff */
        /* <DEDUP_REMOVED lines=24> */
[----:B0-----:R-:W2:Y:S01]  /*c5e0*/  LDL.LU R13, [R1+0x23c0] ;  /* 0x0023c000010d7983 */ /* 0x001ea20000300800 */
[----:B----4-:R-:W-:-:S02]  /*c5f0*/  IMAD R10, R10, c[0x0][0x190], RZ ;  /* 0x000064000a0a7a24 */ /* 0x010fc400078e02ff */
[----:B--2---:R-:W-:-:S05]  /*c600*/  IMAD R13, R13, c[0x0][0x190], RZ ;  /* 0x000064000d0d7a24 */ /* 0x004fca00078e02ff */
[----:B------:R0:W-:Y:S04]  /*c610*/  STL [R1+0x28], R13 ;  /* 0x0000280d01007387 */ /* 0x0001e80000100800 */
[----:B0-----:R-:W2:Y:S04]  /*c620*/  LDL.LU R13, [R1+0x23bc] ;  /* 0x0023bc00010d7983 */ /* 0x001ea80000300800 */
[----:B------:R0:W-:Y:S02]  /*c630*/  STL [R1+0x1c], R10 ;  /* 0x00001c0a01007387 */ /* 0x0001e40000100800 */
[----:B0-----:R-:W-:-:S05]  /*c640*/  IMAD R10, R11, c[0x0][0x190], RZ ;  /* 0x000064000b0a7a24 */ /* 0x001fca00078e02ff */
[----:B------:R0:W-:Y:S02]  /*c650*/  STL [R1+0x14], R10 ;  /* 0x0000140a01007387 */ /* 0x0001e40000100800 */
[----:B0-----:R-:W-:Y:S02]  /*c660*/  LEA R10, P4, R27, c[0x0][0x160], 0x1 ;  /* 0x000058001b0a7a11 */ /* 0x001fe400078808ff */
[----:B--2---:R-:W-:-:S05]  /*c670*/  LEA R11, P5, R6, R13, 0x1 ;  /* 0x0000000d060b7211 */ /* 0x004fca00078a08ff */
[----:B------:R0:W-:Y:S02]  /*c680*/  STL [R1+0x2354], R11 ;  /* 0x0023540b01007387 */ /* 0x0001e40000100800 */
[----:B0-----:R-:W-:-:S05]  /*c690*/  LEA R11, P3, R28, R13, 0x1 ;  /* 0x0000000d1c0b7211 */ /* 0x001fca00078608ff */
        /* <DEDUP_REMOVED lines=9> */
[----:B0-----:R-:W-:Y:S02]  /*c730*/  LEA.HI.X.SX32 R11, R6, R0, 0x1, P5 ;  /* 0x00000000060b7211 */ /* 0x001fe400028f0eff */
[----:B------:R-:W2:Y:S04]  /*c740*/  LDL.LU R6, [R1+0x23b8] ;  /* 0x0023b80001067983 */ /* 0x000ea80000300800 */
[----:B------:R0:W-:Y:S02]  /*c750*/  STL [R1+0x233c], R11 ;  /* 0x00233c0b01007387 */ /* 0x0001e40000100800 */
[----:B0-----:R-:W-:-:S05]  /*c760*/  LEA R11, P5, R8, R13, 0x1 ;  /* 0x0000000d080b7211 */ /* 0x001fca00078a08ff */
[----:B------:R0:W-:Y:S02]  /*c770*/  STL [R1+0x2338], R11 ;  /* 0x0023380b01007387 */ /* 0x0001e40000100800 */
[----:B0-----:R-:W-:Y:S02]  /*c780*/  LEA.HI.X.SX32 R11, R27, c[0x0][0x164], 0x1, P4 ;  /* 0x000059001b0b7a11 */ /* 0x001fe400020f0eff */
[----:B------:R-:W-:-:S05]  /*c790*/  LEA R27, P4, R26, R13, 0x1 ;  /* 0x0000000d1a1b7211 */ /* 0x000fca00078808ff */
[----:B------:R0:W-:Y:S04]  /*c7a0*/  STL [R1+0x2334], R27 ;  /* 0x0023341b01007387 */ /* 0x0001e80000100800 */
[----:B0-----:R-:W4:Y:S01]  /*c7b0*/  LDL.LU R27, [R1+0x23b4] ;  /* 0x0023b400011b7983 */ /* 0x001f220000300800 */
[----:B------:R-:W-:-:S05]  /*c7c0*/  LEA.HI.X.SX32 R28, R28, R0, 0x1, P3 ;  /* 0x000000001c1c7211 */ /* 0x000fca00018f0eff */
[----:B------:R4:W-:Y:S02]  /*c7d0*/  STL [R1+0x232c], R28 ;  /* 0x00232c1c01007387 */ /* 0x0009e40000100800 */
[----:B----4-:R-:W-:-:S05]  /*c7e0*/  LEA R28, P3, R27, R13, 0x1 ;  /* 0x0000000d1b1c7211 */ /* 0x010fca00078608ff */
[----:B------:R0:W-:Y:S04]  /*c7f0*/  STL [R1+0x2330], R28 ;  /* 0x0023301c01007387 */ /* 0x0001e80000100800 */
[----:B0-----:R-:W4:Y:S01]  /*c800*/  LDL.LU R28, [R1+0x23b0] ;  /* 0x0023b000011c7983 */ /* 0x001f220000300800 */
[----:B------:R-:W-:-:S03]  /*c810*/  LEA.HI.X.SX32 R29, R29, R0, 0x1, P2 ;  /* 0x000000001d1d7211 */ /* 0x000fc600010f0eff */
[----:B------:R-:W-:Y:S04]  /*c820*/  STL.64 [R1+0x1738], R10 ;  /* 0x0017380a01007387 */ /* 0x000fe80000100a00 */
[----:B------:R4:W-:Y:S02]  /*c830*/  STL [R1+0x2324], R29 ;  /* 0x0023241d01007387 */ /* 0x0009e40000100800 */
[----:B----4-:R-:W-:-:S05]  /*c840*/  LEA R29, P2, R28, R13, 0x1 ;  /* 0x0000000d1c1d7211 */ /* 0x010fca00078408ff */
[----:B------:R0:W-:Y:S04]  /*c850*/  STL [R1+0x2328], R29 ;  /* 0x0023281d01007387 */ /* 0x0001e80000100800 */
[----:B0-----:R-:W4:Y:S01]  /*c860*/  LDL.LU R29, [R1+0x23ac] ;  /* 0x0023ac00011d7983 */ /* 0x001f220000300800 */
[----:B------:R-:W-:-:S05]  /*c870*/  LEA.HI.X.SX32 R3, R3, R0, 0x1, P1 ;  /* 0x0000000003037211 */ /* 0x000fca00008f0eff */
        /* <DEDUP_REMOVED lines=17> */
[----:B------:R0:W-:Y:S02]  /*c990*/  STL [R1+0x2308], R8 ;  /* 0x0023080801007387 */ /* 0x0001e40000100800 */
[----:B0-----:R-:W-:Y:S02]  /*c9a0*/  LEA.HI.X.SX32 R8, R26, R0, 0x1, P4 ;  /* 0x000000001a087211 */ /* 0x001fe400020f0eff */
[----:B--2---:R-:W-:-:S03]  /*c9b0*/  LEA R26, P4, R6, R13, 0x1 ;  /* 0x0000000d061a7211 */ /* 0x004fc600078808ff */
[----:B------:R0:W-:Y:S04]  /*c9c0*/  STL [R1+0x22fc], R8 ;  /* 0x0022fc0801007387 */ /* 0x0001e80000100800 */
[----:B------:R1:W-:Y:S01]  /*c9d0*/  STL [R1+0x2300], R26 ;  /* 0x0023001a01007387 */ /* 0x0003e20000100800 */
[----:B0-----:R-:W-:Y:S01]  /*c9e0*/  LEA.HI.X.SX32 R8, R27, R0, 0x1, P3 ;  /* 0x000000001b087211 */ /* 0x001fe200018f0eff */
[----:B------:R-:W-:Y:S02]  /*c9f0*/  IMAD.MOV.U32 R27, RZ, RZ, R11 ;  /* 0x000000ffff1b7224 */ /* 0x000fe400078e000b */
[----:B-1----:R-:W-:Y:S02]  /*ca00*/  IMAD.MOV.U32 R26, RZ, RZ, R10 ;  /* 0x000000ffff1a7224 */ /* 0x002fe400078e000a */
[----:B------:R-:W2:Y:S04]  /*ca10*/  LDL.LU.64 R10, [R1+0x2398] ;  /* 0x00239800010a7983 */ /* 0x000ea80000300a00 */
[----:B------:R0:W-:Y:S02]  /*ca20*/  STL [R1+0x22f4], R8 ;  /* 0x0022f40801007387 */ /* 0x0001e40000100800 */
[----:B0-----:R-:W-:-:S05]  /*ca30*/  LEA R8, P3, R7, R13, 0x1 ;  /* 0x0000000d07087211 */ /* 0x001fca00078608ff */
[----:B------:R0:W-:Y:S04]  /*ca40*/  STL [R1+0x22f8], R8 ;  /* 0x0022f80801007387 */ /* 0x0001e80000100800 */
[----:B0-----:R-:W4:Y:S01]  /*ca50*/  LDL.LU R8, [R1+0x2394] ;  /* 0x0023940001087983 */ /* 0x001f220000300800 */
[-C--:B------:R-:W-:Y:S02]  /*ca60*/  LEA.HI.X.SX32 R28, R28, R0.reuse, 0x1, P2 ;  /* 0x000000001c1c7211 */ /* 0x080fe400010f0eff */
[----:B------:R-:W-:-:S03]  /*ca70*/  LEA.HI.X.SX32 R29, R29, R0, 0x1, P1 ;  /* 0x000000001d1d7211 */ /* 0x000fc600008f0eff */
[----:B------:R-:W-:Y:S04]  /*ca80*/  STL [R1+0x22ec], R28 ;  /* 0x0022ec1c01007387 */ /* 0x000fe80000100800 */
[----:B------:R0:W-:Y:S02]  /*ca90*/  STL [R1+0x22e4], R29 ;  /* 0x0022e41d01007387 */ /* 0x0001e40000100800 */
[----:B0-----:R-:W-:Y:S01]  /*caa0*/  IMAD.MOV.U32 R29, RZ, RZ, R27 ;  /* 0x000000ffff1d7224 */ /* 0x001fe200078e001b */
[-C--:B------:R-:W-:Y:S01]  /*cab0*/  LEA R27, P1, R9, R13.reuse, 0x1 ;  /* 0x0000000d091b7211 */ /* 0x080fe200078208ff */
[----:B------:R-:W-:Y:S02]  /*cac0*/  IMAD R23, R23, c[0x0][0x190], RZ ;  /* 0x0000640017177a24 */ /* 0x000fe400078e02ff */
[----:B------:R-:W-:Y:S01]  /*cad0*/  IMAD R25, R25, c[0x0][0x190], RZ ;  /* 0x0000640019197a24 */ /* 0x000fe200078e02ff */
[----:B----4-:R-:W-:-:S05]  /*cae0*/  LEA R28, P2, R8, R13, 0x1 ;  /* 0x0000000d081c7211 */ /* 0x010fca00078408ff */
[----:B------:R0:W-:Y:S04]  /*caf0*/  STL [R1+0x22f0], R28 ;  /* 0x0022f01c01007387 */ /* 0x0001e80000100800 */
[----:B------:R2:W-:Y:S01]  /*cb00*/  STL [R1+0x22e8], R27 ;  /* 0x0022e81b01007387 */ /* 0x0005e20000100800 */
[----:B0-----:R-:W-:Y:S01]  /*cb10*/  IMAD.MOV.U32 R28, RZ, RZ, R26 ;  /* 0x000000ffff1c7224 */ /* 0x001fe200078e001a */
[-C--:B------:R-:W-:Y:S02]  /*cb20*/  LEA.HI.X.SX32 R26, R3, R0.reuse, 0x1, P0 ;  /* 0x00000000031a7211 */ /* 0x080fe400000f0eff */
[-C--:B------:R-:W-:Y:S02]  /*cb30*/  LEA.HI.X.SX32 R3, R4, R0.reuse, 0x1, P6 ;  /* 0x0000000004037211 */ /* 0x080fe400030f0eff */
[----:B--2---:R-:W-:Y:S01]  /*cb40*/  LEA R27, P0, R10, R13, 0x1 ;  /* 0x0000000d0a1b7211 */ /* 0x004fe200078008ff */
[----:B------:R0:W-:Y:S01]  /*cb50*/  STL [R1+0x22dc], R26 ;  /* 0x0022dc1a01007387 */ /* 0x0001e20000100800 */
[----:B------:R-:W-:-:S03]  /*cb60*/  LEA.HI.X.SX32 R4, R5, R0, 0x1, P5 ;  /* 0x0000000005047211 */ /* 0x000fc600028f0eff */
[----:B------:R-:W-:Y:S01]  /*cb70*/  STL [R1+0x22e0], R27 ;  /* 0x0022e01b01007387 */ /* 0x000fe20000100800 */
[----:B------:R-:W-:-:S03]  /*cb80*/  LEA.HI.X.SX32 R5, R6, R0, 0x1, P4 ;  /* 0x0000000006057211 */ /* 0x000fc600020f0eff */
[----:B------:R1:W-:Y:S01]  /*cb90*/  STL [R1+0x22d4], R3 ;  /* 0x0022d40301007387 */ /* 0x0003e20000100800 */
[----:B0-----:R-:W-:-:S05]  /*cba0*/  LEA R26, P6, R11, R13, 0x1 ;  /* 0x0000000d0b1a7211 */ /* 0x001fca00078c08ff */
[----:B------:R-:W-:Y:S01]  /*cbb0*/  STL [R1+0x22d8], R26 ;  /* 0x0022d81a01007387 */ /* 0x000fe20000100800 */
[----:B-1----:R-:W-:-:S03]  /*cbc0*/  LEA R3, P5, R12, R13, 0x1 ;  /* 0x0000000d0c037211 */ /* 0x002fc600078a08ff */
[----:B------:R0:W-:Y:S04]  /*cbd0*/  STL [R1+0x22cc], R4 ;  /* 0x0022cc0401007387 */ /* 0x0001e80000100800 */
[----:B------:R1:W-:Y:S01]  /*cbe0*/  STL [R1+0x22d0], R3 ;  /* 0x0022d00301007387 */ /* 0x0003e20000100800 */
[----:B0-----:R-:W-:-:S03]  /*cbf0*/  LEA R4, P4, R14, R13, 0x1 ;  /* 0x0000000d0e047211 */ /* 0x001fc600078808ff */
[----:B------:R-:W-:Y:S01]  /*cc00*/  STL [R1+0x22c4], R5 ;  /* 0x0022c40501007387 */ /* 0x000fe20000100800 */
[----:B-1----:R-:W-:-:S03]  /*cc10*/  LEA.HI.X.SX32 R3, R7, R0, 0x1, P3 ;  /* 0x0000000007037211 */ /* 0x002fc600018f0eff */
[----:B------:R-:W2:Y:S04]  /*cc20*/  LDL.LU R7, [R1+0x20] ;  /* 0x0000200001077983 */ /* 0x000ea80000300800 */
[----:B------:R0:W-:Y:S04]  /*cc30*/  STL [R1+0x22c8], R4 ;  /* 0x0022c80401007387 */ /* 0x0001e80000100800 */
[----:B------:R-:W4:Y:S04]  /*cc40*/  LDL.LU R6, [R1+0x40] ;  /* 0x0000400001067983 */ /* 0x000f280000300800 */
[----:B------:R1:W-:Y:S01]  /*cc50*/  STL [R1+0x22bc], R3 ;  /* 0x0022bc0301007387 */ /* 0x0003e20000100800 */
[----:B0-----:R-:W-:-:S03]  /*cc60*/  LEA R4, P3, R15, R13, 0x1 ;  /* 0x0000000d0f047211 */ /* 0x001fc600078608ff */
[----:B------:R-:W4:Y:S01]  /*cc70*/  LDL.LU R27, [R1+0x50] ;  /* 0x00005000011b7983 */ /* 0x000f220000300800 */
[----:B-1----:R-:W-:-:S03]  /*cc80*/  LEA.HI.X.SX32 R3, R8, R0, 0x1, P2 ;  /* 0x0000000008037211 */ /* 0x002fc600010f0eff */
[----:B------:R0:W-:Y:S04]  /*cc90*/  STL [R1+0x22c0], R4 ;  /* 0x0022c00401007387 */ /* 0x0001e80000100800 */
[----:B------:R1:W-:Y:S04]  /*cca0*/  STL [R1+0x22b4], R3 ;  /* 0x0022b40301007387 */ /* 0x0003e80000100800 */
[----:B------:R-:W4:Y:S01]  /*ccb0*/  LDL.LU R5, [R1+0x58] ;  /* 0x0000580001057983 */ /* 0x000f220000300800 */
[----:B0-----:R-:W-:Y:S02]  /*ccc0*/  LEA R4, P2, R16, R13, 0x1 ;  /* 0x0000000d10047211 */ /* 0x001fe400078408ff */
[----:B-1----:R-:W-:-:S03]  /*ccd0*/  LEA.HI.X.SX32 R3, R9, R0, 0x1, P1 ;  /* 0x0000000009037211 */ /* 0x002fc600008f0eff */
[----:B------:R0:W-:Y:S01]  /*cce0*/  STL [R1+0x22b8], R4 ;  /* 0x0022b80401007387 */ /* 0x0001e20000100800 */
[----:B------:R-:W-:-:S03]  /*ccf0*/  LEA R8, P1, R17, R13, 0x1 ;  /* 0x0000000d11087211 */ /* 0x000fc600078208ff */
[----:B------:R1:W-:Y:S04]  /*cd00*/  STL [R1+0x22ac], R3 ;  /* 0x0022ac0301007387 */ /* 0x0003e80000100800 */
[----:B0-----:R-:W4:Y:S01]  /*cd10*/  LDL.LU R4, [R1+0x60] ;  /* 0x0000600001047983 */ /* 0x001f220000300800 */
[----:B-1----:R-:W-:-:S03]  /*cd20*/  LEA.HI.X.SX32 R3, R10, R0, 0x1, P0 ;  /* 0x000000000a037211 */ /* 0x002fc600000f0eff */
[----:B------:R0:W-:Y:S04]  /*cd30*/  STL [R1+0x22b0], R8 ;  /* 0x0022b00801007387 */ /* 0x0001e80000100800 */
[----:B------:R1:W-:Y:S01]  /*cd40*/  STL [R1+0x22a4], R3 ;  /* 0x0022a40301007387 */ /* 0x0003e20000100800 */
[----:B0-----:R-:W-:Y:S02]  /*cd50*/  LEA R8, P0, R18, R13, 0x1 ;  /* 0x0000000d12087211 */ /* 0x001fe400078008ff */
[----:B-1----:R-:W-:-:S03]  /*cd60*/  LEA.HI.X.SX32 R3, R11, R0, 0x1, P6 ;  /* 0x000000000b037211 */ /* 0x002fc600030f0eff */
[----:B------:R0:W-:Y:S01]  /*cd70*/  STL [R1+0x22a8], R8 ;  /* 0x0022a80801007387 */ /* 0x0001e20000100800 */
[----:B---3--:R-:W-:-:S03]  /*cd80*/  LEA R9, P6, R19, R13, 0x1 ;  /* 0x0000000d13097211 */ /* 0x008fc600078c08ff */
[----:B------:R1:W-:Y:S01]  /*cd90*/  STL [R1+0x229c], R3 ;  /* 0x00229c0301007387 */ /* 0x0003e20000100800 */
[----:B0-----:R-:W-:-:S03]  /*cda0*/  LEA.HI.X.SX32 R8, R12, R0, 0x1, P5 ;  /* 0x000000000c087211 */ /* 0x001fc600028f0eff */
[----:B------:R0:W-:Y:S01]  /*cdb0*/  STL [R1+0x22a0], R9 ;  /* 0x0022a00901007387 */ /* 0x0001e20000100800 */
[----:B-1----:R-:W-:-:S03]  /*cdc0*/  LEA R3, P5, R20, R13, 0x1 ;  /* 0x0000000d14037211 */ /* 0x002fc600078a08ff */
[----:B------:R1:W-:Y:S01]  /*cdd0*/  STL [R1+0x2294], R8 ;  /* 0x0022940801007387 */ /* 0x0003e20000100800 */
[----:B0-----:R-:W-:-:S03]  /*cde0*/  LEA.HI.X.SX32 R9, R14, R0, 0x1, P4 ;  /* 0x000000000e097211 */ /* 0x001fc600020f0eff */
[----:B------:R0:W-:Y:S01]  /*cdf0*/  STL [R1+0x2298], R3 ;  /* 0x0022980301007387 */ /* 0x0001e20000100800 */
[----:B-1----:R-:W-:-:S03]  /*ce00*/  LEA R8, P4, R21, R13, 0x1 ;  /* 0x0000000d15087211 */ /* 0x002fc600078808ff */
[----:B------:R-:W-:Y:S04]  /*ce10*/  STL [R1+0x228c], R9 ;  /* 0x00228c0901007387 */ /* 0x000fe80000100800 */
[----:B------:R-:W3:Y:S01]  /*ce20*/  LDL.LU R26, [R1+0x94] ;  /* 0x00009400011a7983 */ /* 0x000ee20000300800 */
[----:B0-----:R-:W-:-:S03]  /*ce30*/  LEA.HI.X.SX32 R3, R15, R0, 0x1, P3 ;  /* 0x000000000f037211 */ /* 0x001fc600018f0eff */
[----:B------:R0:W-:Y:S04]  /*ce40*/  STL [R1+0x2290], R8 ;  /* 0x0022900801007387 */ /* 0x0001e80000100800 */
[----:B------:R1:W-:Y:S01]  /*ce50*/  STL [R1+0x2284], R3 ;  /* 0x0022840301007387 */ /* 0x0003e20000100800 */
[-C--:B0-----:R-:W-:Y:S02]  /*ce60*/  LEA R8, P3, R23, R13.reuse, 0x1 ;  /* 0x0000000d17087211 */ /* 0x081fe400078608ff */
[----:B-1----:R-:W-:Y:S02]  /*ce70*/  LEA.HI.X.SX32 R3, R16, R0, 0x1, P2 ;  /* 0x0000000010037211 */ /* 0x002fe400010f0eff */
[----:B------:R-:W3:Y:S04]  /*ce80*/  LDL.LU R16, [R1+0x88] ;  /* 0x0000880001107983 */ /* 0x000ee80000300800 */
[----:B------:R0:W-:Y:S04]  /*ce90*/  STL [R1+0x2288], R8 ;  /* 0x0022880801007387 */ /* 0x0001e80000100800 */
[----:B------:R-:W3:Y:S04]  /*cea0*/  LDL.LU R15, [R1+0xb0] ;  /* 0x0000b000010f7983 */ /* 0x000ee80000300800 */
[----:B------:R1:W-:Y:S01]  /*ceb0*/  STL [R1+0x227c], R3 ;  /* 0x00227c0301007387 */ /* 0x0003e20000100800 */
[----:B0-----:R-:W-:-:S02]  /*cec0*/  LEA R8, P2, R25, R13, 0x1 ;  /* 0x0000000d19087211 */ /* 0x001fc400078408ff */
[-C--:B-1----:R-:W-:Y:S02]  /*ced0*/  LEA.HI.X.SX32 R3, R17, R0.reuse, 0x1, P1 ;  /* 0x0000000011037211 */ /* 0x082fe400008f0eff */
[----:B------:R-:W3:Y:S04]  /*cee0*/  LDL.LU R17, [R1+0x70] ;  /* 0x0000700001117983 */ /* 0x000ee80000300800 */
[----:B------:R-:W-:Y:S04]  /*cef0*/  STL [R1+0x2280], R8 ;  /* 0x0022800801007387 */ /* 0x000fe80000100800 */
[----:B------:R-:W3:Y:S04]  /*cf00*/  LDL.LU R14, [R1+0xbc] ;  /* 0x0000bc00010e7983 */ /* 0x000ee80000300800 */
[----:B------:R0:W-:Y:S02]  /*cf10*/  STL [R1+0x2274], R3 ;  /* 0x0022740301007387 */ /* 0x0001e40000100800 */
[----:B0-----:R-:W-:-:S02]  /*cf20*/  LEA.HI.X.SX32 R3, R18, R0, 0x1, P0 ;  /* 0x0000000012037211 */ /* 0x001fc400000f0eff */
[----:B------:R-:W3:Y:S01]  /*cf30*/  LDL.LU R18, [R1+0x68] ;  /* 0x0000680001127983 */ /* 0x000ee20000300800 */
[-C--:B------:R-:W-:Y:S02]  /*cf40*/  LEA.HI.X.SX32 R9, R19, R0.reuse, 0x1, P6 ;  /* 0x0000000013097211 */ /* 0x080fe400030f0eff */
[----:B------:R-:W-:Y:S02]  /*cf50*/  LEA.HI.X.SX32 R19, R25, R0, 0x1, P2 ;  /* 0x0000000019137211 */ /* 0x000fe400010f0eff */
[----:B--2---:R-:W-:-:S05]  /*cf60*/  LEA R8, P1, R7, R13, 0x1 ;  /* 0x0000000d07087211 */ /* 0x004fca00078208ff */
[----:B------:R4:W-:Y:S04]  /*cf70*/  STL [R1+0x2278], R8 ;  /* 0x0022780801007387 */ /* 0x0009e80000100800 */
[----:B------:R-:W2:Y:S04]  /*cf80*/  LDL.LU R12, [R1+0xc4] ;  /* 0x0000c400010c7983 */ /* 0x000ea80000300800 */
[----:B------:R0:W-:Y:S01]  /*cf90*/  STL [R1+0x226c], R3 ;  /* 0x00226c0301007387 */ /* 0x0001e20000100800 */
[----:B----4-:R-:W-:-:S03]  /*cfa0*/  LEA R8, P0, R6, R13, 0x1 ;  /* 0x0000000d06087211 */ /* 0x010fc600078008ff */
[----:B0-----:R-:W4:Y:S04]  /*cfb0*/  LDL.LU R3, [R1+0xd0] ;  /* 0x0000d00001037983 */ /* 0x001f280000300800 */
[----:B------:R0:W-:Y:S04]  /*cfc0*/  STL [R1+0x2270], R8 ;  /* 0x0022700801007387 */ /* 0x0001e80000100800 */
[----:B------:R1:W-:Y:S04]  /*cfd0*/  STL [R1+0x2264], R9 ;  /* 0x0022640901007387 */ /* 0x0003e80000100800 */
[----:B------:R-:W4:Y:S01]  /*cfe0*/  LDL.LU R11, [R1+0xd8] ;  /* 0x0000d800010b7983 */ /* 0x000f220000300800 */
[----:B0-----:R-:W-:-:S02]  /*cff0*/  LEA R8, P6, R27, R13, 0x1 ;  /* 0x0000000d1b087211 */ /* 0x001fc400078c08ff */
[----:B-1----:R-:W-:-:S03]  /*d000*/  LEA.HI.X.SX32 R9, R20, R0, 0x1, P5 ;  /* 0x0000000014097211 */ /* 0x002fc600028f0eff */
[----:B------:R0:W-:Y:S04]  /*d010*/  STL [R1+0x2268], R8 ;  /* 0x0022680801007387 */ /* 0x0001e80000100800 */
[----:B------:R1:W-:Y:S04]  /*d020*/  STL [R1+0x225c], R9 ;  /* 0x00225c0901007387 */ /* 0x0003e80000100800 */
[----:B------:R-:W4:Y:S01]  /*d030*/  LDL.LU R10, [R1+0xec] ;  /* 0x0000ec00010a7983 */ /* 0x000f220000300800 */
[----:B0-----:R-:W-:Y:S02]  /*d040*/  LEA R8, P5, R5, R13, 0x1 ;  /* 0x0000000d05087211 */ /* 0x001fe400078a08ff */
[----:B-1----:R-:W-:-:S03]  /*d050*/  LEA.HI.X.SX32 R9, R21, R0, 0x1, P4 ;  /* 0x0000000015097211 */ /* 0x002fc600020f0eff */
[----:B------:R0:W-:Y:S04]  /*d060*/  STL [R1+0x2260], R8 ;  /* 0x0022600801007387 */ /* 0x0001e80000100800 */
[----:B------:R1:W-:Y:S01]  /*d070*/  STL [R1+0x2254], R9 ;  /* 0x0022540901007387 */ /* 0x0003e20000100800 */
[----:B0-----:R-:W-:Y:S02]  /*d080*/  LEA R8, P4, R4, R13, 0x1 ;  /* 0x0000000d04087211 */ /* 0x001fe400078808ff */
[----:B-1----:R-:W-:-:S03]  /*d090*/  LEA.HI.X.SX32 R9, R23, R0, 0x1, P3 ;  /* 0x0000000017097211 */ /* 0x002fc600018f0eff */
[----:B------:R-:W-:Y:S04]  /*d0a0*/  STL [R1+0x2258], R8 ;  /* 0x0022580801007387 */ /* 0x000fe80000100800 */
[----:B------:R0:W-:Y:S04]  /*d0b0*/  STL [R1+0x224c], R9 ;  /* 0x00224c0901007387 */ /* 0x0001e80000100800 */
[----:B0-----:R-:W4:Y:S01]  /*d0c0*/  LDL.LU R9, [R1+0xf4] ;  /* 0x0000f40001097983 */ /* 0x001f220000300800 */
[-C--:B---3--:R-:W-:Y:S02]  /*d0d0*/  LEA R20, P2, R17, R13.reuse, 0x1 ;  /* 0x0000000d11147211 */ /* 0x088fe400078408ff */
[----:B------:R-:W-:-:S05]  /*d0e0*/  LEA R8, P3, R18, R13, 0x1 ;  /* 0x0000000d12087211 */ /* 0x000fca00078608ff */
[----:B------:R0:W-:Y:S04]  /*d0f0*/  STL [R1+0x2250], R8 ;  /* 0x0022500801007387 */ /* 0x0001e80000100800 */
[----:B0-----:R-:W3:Y:S04]  /*d100*/  LDL.LU R8, [R1+0xfc] ;  /* 0x0000fc0001087983 */ /* 0x001ee80000300800 */
[----:B------:R0:W-:Y:S04]  /*d110*/  STL [R1+0x1f78], R19 ;  /* 0x001f781301007387 */ /* 0x0001e80000100800 */
[----:B------:R1:W-:Y:S01]  /*d120*/  STL [R1+0x1f98], R20 ;  /* 0x001f981401007387 */ /* 0x0003e20000100800 */
[----:B0-----:R-:W-:-:S03]  /*d130*/  LEA.HI.X.SX32 R19, R7, R0, 0x1, P1 ;  /* 0x0000000007137211 */ /* 0x001fc600008f0eff */
[----:B------:R-:W3:Y:S01]  /*d140*/  LDL.LU R7, [R1+0x108] ;  /* 0x0001080001077983 */ /* 0x000ee20000300800 */
[----:B-1----:R-:W-:-:S03]  /*d150*/  LEA R20, P1, R16, R13, 0x1 ;  /* 0x0000000d10147211 */ /* 0x002fc600078208ff */
        /* <DEDUP_REMOVED lines=10> */
[----:B------:R0:W-:Y:S02]  /*d200*/  STL [R1+0x1f84], R19 ;  /* 0x001f841301007387 */ /* 0x0001e40000100800 */
[----:B0-----:R-:W-:Y:S02]  /*d210*/  LEA.HI.X.SX32 R19, R5, R0, 0x1, P5 ;  /* 0x0000000005137211 */ /* 0x001fe400028f0eff */
[----:B------:R-:W3:Y:S04]  /*d220*/  LDL.LU R5, [R1+0x198] ;  /* 0x0001980001057983 */ /* 0x000ee80000300800 */
[----:B------:R0:W-:Y:S04]  /*d230*/  STL [R1+0x1fb0], R20 ;  /* 0x001fb01401007387 */ /* 0x0001e80000100800 */
[----:B------:R1:W-:Y:S01]  /*d240*/  STL [R1+0x1f88], R19 ;  /* 0x001f881301007387 */ /* 0x0003e20000100800 */
[----:B0-----:R-:W-:-:S02]  /*d250*/  LEA R20, P5, R14, R13, 0x1 ;  /* 0x0000000d0e147211 */ /* 0x001fc400078a08ff */
[-C--:B-1----:R-:W-:Y:S02]  /*d260*/  LEA.HI.X.SX32 R19, R4, R0.reuse, 0x1, P4 ;  /* 0x0000000004137211 */ /* 0x082fe400020f0eff */
[----:B------:R-:W3:Y:S04]  /*d270*/  LDL.LU R4, [R1+0x194] ;  /* 0x0001940001047983 */ /* 0x000ee80000300800 */
[----:B------:R-:W-:Y:S04]  /*d280*/  STL [R1+0x1fb8], R20 ;  /* 0x001fb81401007387 */ /* 0x000fe80000100800 */
[----:B------:R0:W-:Y:S02]  /*d290*/  STL [R1+0x1f8c], R19 ;  /* 0x001f8c1301007387 */ /* 0x0001e40000100800 */
[----:B0-----:R-:W-:-:S02]  /*d2a0*/  LEA.HI.X.SX32 R19, R18, R0, 0x1, P3 ;  /* 0x0000000012137211 */ /* 0x001fc400018f0eff */
[----:B------:R-:W3:Y:S01]  /*d2b0*/  LDL.LU R18, [R1+0x190] ;  /* 0x0001900001127983 */ /* 0x000ee20000300800 */
[----:B--2---:R-:W-:-:S05]  /*d2c0*/  LEA R20, P4, R12, R13, 0x1 ;  /* 0x0000000d0c147211 */ /* 0x004fca00078808ff */
[----:B------:R4:W-:Y:S04]  /*d2d0*/  STL [R1+0x1fc0], R20 ;  /* 0x001fc01401007387 */ /* 0x0009e80000100800 */
[----:B------:R0:W-:Y:S01]  /*d2e0*/  STL [R1+0x1f90], R19 ;  /* 0x001f901301007387 */ /* 0x0001e20000100800 */
[-C--:B----4-:R-:W-:Y:S02]  /*d2f0*/  LEA R20, P3, R3, R13.reuse, 0x1 ;  /* 0x0000000d03147211 */ /* 0x090fe400078608ff */
[----:B0-----:R-:W-:Y:S02]  /*d300*/  LEA.HI.X.SX32 R19, R17, R0, 0x1, P2 ;  /* 0x0000000011137211 */ /* 0x001fe400010f0eff */
[----:B------:R-:W2:Y:S04]  /*d310*/  LDL.LU R17, [R1+0x18c] ;  /* 0x00018c0001117983 */ /* 0x000ea80000300800 */
[----:B------:R0:W-:Y:S04]  /*d320*/  STL [R1+0x1fc8], R20 ;  /* 0x001fc81401007387 */ /* 0x0001e80000100800 */
[----:B------:R1:W-:Y:S01]  /*d330*/  STL [R1+0x1f94], R19 ;  /* 0x001f941301007387 */ /* 0x0003e20000100800 */
[----:B0-----:R-:W-:-:S02]  /*d340*/  LEA R20, P2, R11, R13, 0x1 ;  /* 0x0000000d0b147211 */ /* 0x001fc400078408ff */
[----:B-1----:R-:W-:Y:S02]  /*d350*/  LEA.HI.X.SX32 R19, R16, R0, 0x1, P1 ;  /* 0x0000000010137211 */ /* 0x002fe400008f0eff */
[----:B------:R-:W4:Y:S04]  /*d360*/  LDL.LU R16, [R1+0x188] ;  /* 0x0001880001107983 */ /* 0x000f280000300800 */
[----:B------:R0:W-:Y:S04]  /*d370*/  STL [R1+0x1fd0], R20 ;  /* 0x001fd01401007387 */ /* 0x0001e80000100800 */
[----:B------:R1:W-:Y:S01]  /*d380*/  STL [R1+0x1f9c], R19 ;  /* 0x001f9c1301007387 */ /* 0x0003e20000100800 */
[----:B0-----:R-:W-:-:S02]  /*d390*/  LEA R20, P1, R10, R13, 0x1 ;  /* 0x0000000d0a147211 */ /* 0x001fc400078208ff */
[----:B-1----:R-:W-:-:S03]  /*d3a0*/  LEA.HI.X.SX32 R19, R26, R0, 0x1, P0 ;  /* 0x000000001a137211 */ /* 0x002fc600000f0eff */
[----:B------:R0:W-:Y:S04]  /*d3b0*/  STL [R1+0x1fd8], R20 ;  /* 0x001fd81401007387 */ /* 0x0001e80000100800 */
[----:B------:R-:W4:Y:S04]  /*d3c0*/  LDL.LU R26, [R1+0x184] ;  /* 0x00018400011a7983 */ /* 0x000f280000300800 */
[----:B------:R1:W-:Y:S01]  /*d3d0*/  STL [R1+0x1fa4], R19 ;  /* 0x001fa41301007387 */ /* 0x0003e20000100800 */
[----:B0-----:R-:W-:-:S03]  /*d3e0*/  LEA.HI.X.SX32 R20, R15, R0, 0x1, P6 ;  /* 0x000000000f147211 */ /* 0x001fc600030f0eff */
[----:B------:R-:W4:Y:S01]  /*d3f0*/  LDL.LU R15, [R1+0x180] ;  /* 0x00018000010f7983 */ /* 0x000f220000300800 */
[----:B-1----:R-:W-:-:S05]  /*d400*/  LEA R19, P0, R9, R13, 0x1 ;  /* 0x0000000d09137211 */ /* 0x002fca00078008ff */
[----:B------:R-:W-:Y:S04]  /*d410*/  STL [R1+0x1fe0], R19 ;  /* 0x001fe01301007387 */ /* 0x000fe80000100800 */
[----:B------:R0:W-:Y:S02]  /*d420*/  STL [R1+0x1fac], R20 ;  /* 0x001fac1401007387 */ /* 0x0001e40000100800 */
[----:B0-----:R-:W-:Y:S02]  /*d430*/  LEA.HI.X.SX32 R20, R14, R0, 0x1, P5 ;  /* 0x000000000e147211 */ /* 0x001fe400028f0eff */
[----:B------:R-:W4:Y:S01]  /*d440*/  LDL.LU R14, [R1+0x17c] ;  /* 0x00017c00010e7983 */ /* 0x000f220000300800 */
[----:B---3--:R-:W-:-:S05]  /*d450*/  LEA R19, P6, R8, R13, 0x1 ;  /* 0x0000000d08137211 */ /* 0x008fca00078c08ff */
[----:B------:R0:W-:Y:S04]  /*d460*/  STL [R1+0x1fe8], R19 ;  /* 0x001fe81301007387 */ /* 0x0001e80000100800 */
[----:B------:R1:W-:Y:S01]  /*d470*/  STL [R1+0x1fb4], R20 ;  /* 0x001fb41401007387 */ /* 0x0003e20000100800 */
[-C--:B0-----:R-:W-:Y:S02]  /*d480*/  LEA R19, P5, R7, R13.reuse, 0x1 ;  /* 0x0000000d07137211 */ /* 0x081fe400078a08ff */
[----:B-1----:R-:W-:Y:S02]  /*d490*/  LEA.HI.X.SX32 R20, R12, R0, 0x1, P4 ;  /* 0x000000000c147211 */ /* 0x002fe400020f0eff */
[----:B------:R-:W3:Y:S04]  /*d4a0*/  LDL.LU R12, [R1+0x178] ;  /* 0x00017800010c7983 */ /* 0x000ee80000300800 */
[----:B------:R0:W-:Y:S04]  /*d4b0*/  STL [R1+0x1ff0], R19 ;  /* 0x001ff01301007387 */ /* 0x0001e80000100800 */
[----:B------:R1:W-:Y:S01]  /*d4c0*/  STL [R1+0x1fbc], R20 ;  /* 0x001fbc1401007387 */ /* 0x0003e20000100800 */
[----:B0-----:R-:W-:-:S02]  /*d4d0*/  LEA R19, P4, R6, R13, 0x1 ;  /* 0x0000000d06137211 */ /* 0x001fc400078808ff */
        /* <DEDUP_REMOVED lines=26> */
[----:B------:R-:W-:Y:S02]  /*d680*/  LEA.HI.X.SX32 R6, R6, R0, 0x1, P4 ;  /* 0x0000000006067211 */ /* 0x000fe400020f0eff */
[----:B--2---:R-:W-:-:S05]  /*d690*/  LEA R19, P6, R17, R13, 0x1 ;  /* 0x0000000d11137211 */ /* 0x004fca00078c08ff */
[----:B------:R4:W-:Y:S04]  /*d6a0*/  STL [R1+0x2020], R19 ;  /* 0x0020201301007387 */ /* 0x0009e80000100800 */
[----:B------:R-:W-:Y:S01]  /*d6b0*/  STL [R1+0x1fec], R20 ;  /* 0x001fec1401007387 */ /* 0x000fe20000100800 */
[----:B----4-:R-:W-:-:S05]  /*d6c0*/  LEA R19, P5, R16, R13, 0x1 ;  /* 0x0000000d10137211 */ /* 0x010fca00078a08ff */
[----:B------:R0:W-:Y:S04]  /*d6d0*/  STL [R1+0x2028], R19 ;  /* 0x0020281301007387 */ /* 0x0001e80000100800 */
[----:B------:R1:W-:Y:S01]  /*d6e0*/  STL [R1+0x1ff4], R6 ;  /* 0x001ff40601007387 */ /* 0x0003e20000100800 */
[----:B0-----:R-:W-:-:S03]  /*d6f0*/  LEA.HI.X.SX32 R19, R27, R0, 0x1, P3 ;  /* 0x000000001b137211 */ /* 0x001fc600018f0eff */
[----:B-1----:R-:W2:Y:S01]  /*d700*/  LDL.LU R6, [R1+0x15c] ;  /* 0x00015c0001067983 */ /* 0x002ea20000300800 */
[----:B------:R-:W-:-:S05]  /*d710*/  LEA R20, P4, R26, R13, 0x1 ;  /* 0x0000000d1a147211 */ /* 0x000fca00078808ff */
[----:B------:R0:W-:Y:S04]  /*d720*/  STL [R1+0x2030], R20 ;  /* 0x0020301401007387 */ /* 0x0001e80000100800 */
[----:B------:R-:W4:Y:S01]  /*d730*/  LDL.LU R27, [R1+0x158] ;  /* 0x00015800011b7983 */ /* 0x000f220000300800 */
[----:B0-----:R-:W-:-:S03]  /*d740*/  LEA R20, P3, R15, R13, 0x1 ;  /* 0x0000000d0f147211 */ /* 0x001fc600078608ff */
[----:B------:R0:W-:Y:S04]  /*d750*/  STL [R1+0x1ffc], R19 ;  /* 0x001ffc1301007387 */ /* 0x0001e80000100800 */
[----:B------:R1:W-:Y:S01]  /*d760*/  STL [R1+0x2038], R20 ;  /* 0x0020381401007387 */ /* 0x0003e20000100800 */
[----:B0-----:R-:W-:-:S03]  /*d770*/  LEA.HI.X.SX32 R19, R5, R0, 0x1, P2 ;  /* 0x0000000005137211 */ /* 0x001fc600010f0eff */
[----:B------:R-:W4:Y:S04]  /*d780*/  LDL.LU R5, [R1+0x154] ;  /* 0x0001540001057983 */ /* 0x000f280000300800 */
[----:B------:R0:W-:Y:S01]  /*d790*/  STL [R1+0x2004], R19 ;  /* 0x0020041301007387 */ /* 0x0001e20000100800 */
[----:B-1----:R-:W-:-:S05]  /*d7a0*/  LEA R20, P2, R14, R13, 0x1 ;  /* 0x0000000d0e147211 */ /* 0x002fca00078408ff */
[----:B------:R-:W-:Y:S01]  /*d7b0*/  STL [R1+0x2040], R20 ;  /* 0x0020401401007387 */ /* 0x000fe20000100800 */
[----:B0-----:R-:W-:-:S03]  /*d7c0*/  LEA.HI.X.SX32 R19, R4, R0, 0x1, P1 ;  /* 0x0000000004137211 */ /* 0x001fc600008f0eff */
[----:B------:R-:W4:Y:S04]  /*d7d0*/  LDL.LU R4, [R1+0x150] ;  /* 0x0001500001047983 */ /* 0x000f280000300800 */
[----:B------:R0:W-:Y:S02]  /*d7e0*/  STL [R1+0x200c], R19 ;  /* 0x00200c1301007387 */ /* 0x0001e40000100800 */
[----:B0-----:R-:W-:Y:S02]  /*d7f0*/  LEA.HI.X.SX32 R19, R18, R0, 0x1, P0 ;  /* 0x0000000012137211 */ /* 0x001fe400000f0eff */
[----:B---3--:R-:W-:-:S05]  /*d800*/  LEA R20, P1, R12, R13, 0x1 ;  /* 0x0000000d0c147211 */ /* 0x008fca00078208ff */
[----:B------:R0:W-:Y:S04]  /*d810*/  STL [R1+0x2048], R20 ;  /* 0x0020481401007387 */ /* 0x0001e80000100800 */
[----:B------:R-:W3:Y:S04]  /*d820*/  LDL.LU R18, [R1+0x14c] ;  /* 0x00014c0001127983 */ /* 0x000ee80000300800 */
[----:B------:R1:W-:Y:S01]  /*d830*/  STL [R1+0x2014], R19 ;  /* 0x0020141301007387 */ /* 0x0003e20000100800 */
[----:B0-----:R-:W-:Y:S02]  /*d840*/  LEA R20, P0, R3, R13, 0x1 ;  /* 0x0000000d03147211 */ /* 0x001fe400078008ff */
[----:B-1----:R-:W-:-:S02]  /*d850*/  LEA.HI.X.SX32 R19, R17, R0, 0x1, P6 ;  /* 0x0000000011137211 */ /* 0x002fc400030f0eff */
[----:B------:R-:W3:Y:S04]  /*d860*/  LDL.LU R17, [R1+0x148] ;  /* 0x0001480001117983 */ /* 0x000ee80000300800 */
[----:B------:R0:W-:Y:S04]  /*d870*/  STL [R1+0x2050], R20 ;  /* 0x0020501401007387 */ /* 0x0001e80000100800 */
        /* <DEDUP_REMOVED lines=22> */
[----:B-1----:R-:W-:-:S03]  /*d9e0*/  LEA.HI.X.SX32 R19, R12, R0, 0x1, P1 ;  /* 0x000000000c137211 */ /* 0x002fc600008f0eff */
[----:B------:R0:W-:Y:S04]  /*d9f0*/  STL [R1+0x2078], R20 ;  /* 0x0020781401007387 */ /* 0x0001e80000100800 */
[----:B------:R-:W3:Y:S04]  /*da00*/  LDL.LU R12, [R1+0x134] ;  /* 0x00013400010c7983 */ /* 0x000ee80000300800 */
[----:B------:R2:W-:Y:S01]  /*da10*/  STL [R1+0x2044], R19 ;  /* 0x0020441301007387 */ /* 0x0005e20000100800 */
[----:B0-----:R-:W-:-:S03]  /*da20*/  LEA.HI.X.SX32 R20, R3, R0, 0x1, P0 ;  /* 0x0000000003147211 */ /* 0x001fc600000f0eff */
        /* <DEDUP_REMOVED lines=15> */
[-C--:B-1----:R-:W-:Y:S02]  /*db20*/  LEA.HI.X.SX32 R20, R9, R0.reuse, 0x1, P4 ;  /* 0x0000000009147211 */ /* 0x082fe400020f0eff */
[----:B------:R-:W4:Y:S04]  /*db30*/  LDL.LU R9, [R1+0x120] ;  /* 0x0001200001097983 */ /* 0x000f280000300800 */
[----:B------:R-:W-:Y:S04]  /*db40*/  STL [R1+0x2098], R19 ;  /* 0x0020981301007387 */ /* 0x000fe80000100800 */
[----:B------:R0:W-:Y:S02]  /*db50*/  STL [R1+0x2064], R20 ;  /* 0x0020641401007387 */ /* 0x0001e40000100800 */
[----:B0-----:R-:W-:-:S02]  /*db60*/  LEA.HI.X.SX32 R20, R8, R0, 0x1, P3 ;  /* 0x0000000008147211 */ /* 0x001fc400018f0eff */
[----:B------:R-:W4:Y:S01]  /*db70*/  LDL.LU R8, [R1+0x11c] ;  /* 0x00011c0001087983 */ /* 0x000f220000300800 */
[----:B------:R-:W-:Y:S02]  /*db80*/  LEA.HI.X.SX32 R4, R4, R0, 0x1, P5 ;  /* 0x0000000004047211 */ /* 0x000fe400028f0eff */
        /* <DEDUP_REMOVED lines=23> */
[----:B0-----:R-:W-:-:S05]  /*dd00*/  LEA R19, P6, R14, R13, 0x1 ;  /* 0x0000000d0e137211 */ /* 0x001fca00078c08ff */
[----:B------:R-:W-:Y:S04]  /*dd10*/  STL [R1+0x20c8], R19 ;  /* 0x0020c81301007387 */ /* 0x000fe80000100800 */
[----:B------:R0:W-:Y:S01]  /*dd20*/  STL [R1+0x2094], R4 ;  /* 0x0020940401007387 */ /* 0x0001e20000100800 */
[----:B-1----:R-:W-:-:S03]  /*dd30*/  LEA.HI.X.SX32 R20, R18, R0, 0x1, P4 ;  /* 0x0000000012147211 */ /* 0x002fc600020f0eff */
[----:B0-----:R-:W3:Y:S01]  /*dd40*/  LDL.LU R4, [R1+0x100] ;  /* 0x0001000001047983 */ /* 0x001ee20000300800 */
[----:B------:R-:W-:-:S05]  /*dd50*/  LEA R19, P5, R12, R13, 0x1 ;  /* 0x0000000d0c137211 */ /* 0x000fca00078a08ff */
[----:B------:R0:W-:Y:S01]  /*dd60*/  STL [R1+0x20d0], R19 ;  /* 0x0020d01301007387 */ /* 0x0001e20000100800 */
[----:B------:R-:W-:-:S03]  /*dd70*/  LEA R18, P4, R3, R13, 0x1 ;  /* 0x0000000d03127211 */ /* 0x000fc600078808ff */
[----:B0-----:R-:W3:Y:S04]  /*dd80*/  LDL.LU R19, [R1+0xf8] ;  /* 0x0000f80001137983 */ /* 0x001ee80000300800 */
[----:B------:R-:W-:Y:S04]  /*dd90*/  STL [R1+0x209c], R20 ;  /* 0x00209c1401007387 */ /* 0x000fe80000100800 */
[----:B------:R0:W-:Y:S04]  /*dda0*/  STL [R1+0x20d8], R18 ;  /* 0x0020d81201007387 */ /* 0x0001e80000100800 */
[----:B0-----:R-:W3:Y:S01]  /*ddb0*/  LDL.LU R18, [R1+0xf0] ;  /* 0x0000f00001127983 */ /* 0x001ee20000300800 */
[----:B------:R-:W-:-:S05]  /*ddc0*/  LEA.HI.X.SX32 R17, R17, R0, 0x1, P3 ;  /* 0x0000000011117211 */ /* 0x000fca00018f0eff */
[----:B------:R0:W-:Y:S02]  /*ddd0*/  STL [R1+0x20a4], R17 ;  /* 0x0020a41101007387 */ /* 0x0001e40000100800 */
[----:B0-----:R-:W-:Y:S02]  /*dde0*/  LEA.HI.X.SX32 R17, R16, R0, 0x1, P2 ;  /* 0x0000000010117211 */ /* 0x001fe400010f0eff */
[----:B--2---:R-:W-:-:S05]  /*ddf0*/  LEA R20, P3, R11, R13, 0x1 ;  /* 0x0000000d0b147211 */ /* 0x004fca00078608ff */
[----:B------:R-:W-:Y:S04]  /*de00*/  STL [R1+0x20e0], R20 ;  /* 0x0020e01401007387 */ /* 0x000fe80000100800 */
[----:B------:R0:W-:Y:S01]  /*de10*/  STL [R1+0x20ac], R17 ;  /* 0x0020ac1101007387 */ /* 0x0001e20000100800 */
[----:B------:R-:W-:-:S03]  /*de20*/  LEA.HI.X.SX32 R16, R26, R0, 0x1, P1 ;  /* 0x000000001a107211 */ /* 0x000fc600008f0eff */
[----:B0-----:R-:W2:Y:S01]  /*de30*/  LDL.LU R17, [R1+0xe8] ;  /* 0x0000e80001117983 */ /* 0x001ea20000300800 */
[----:B----4-:R-:W-:-:S05]  /*de40*/  LEA R20, P2, R10, R13, 0x1 ;  /* 0x0000000d0a147211 */ /* 0x010fca00078408ff */
[----:B------:R0:W-:Y:S04]  /*de50*/  STL [R1+0x20e8], R20 ;  /* 0x0020e81401007387 */ /* 0x0001e80000100800 */
[----:B------:R-:W4:Y:S01]  /*de60*/  LDL.LU R26, [R1+0xe4] ;  /* 0x0000e400011a7983 */ /* 0x000f220000300800 */
[----:B------:R-:W-:-:S03]  /*de70*/  LEA.HI.X.SX32 R15, R15, R0, 0x1, P0 ;  /* 0x000000000f0f7211 */ /* 0x000fc600000f0eff */
[----:B------:R1:W-:Y:S01]  /*de80*/  STL [R1+0x20b4], R16 ;  /* 0x0020b41001007387 */ /* 0x0003e20000100800 */
[----:B0-----:R-:W-:-:S03]  /*de90*/  LEA R20, P1, R9, R13, 0x1 ;  /* 0x0000000d09147211 */ /* 0x001fc600078208ff */
[----:B-1----:R-:W4:Y:S04]  /*dea0*/  LDL.LU R16, [R1+0xe0] ;  /* 0x0000e00001107983 */ /* 0x002f280000300800 */
[----:B------:R0:W-:Y:S01]  /*deb0*/  STL [R1+0x20f0], R20 ;  /* 0x0020f01401007387 */ /* 0x0001e20000100800 */
[----:B------:R-:W-:-:S03]  /*dec0*/  LEA.HI.X.SX32 R14, R14, R0, 0x1, P6 ;  /* 0x000000000e0e7211 */ /* 0x000fc600030f0eff */
[----:B------:R1:W-:Y:S01]  /*ded0*/  STL [R1+0x20bc], R15 ;  /* 0x0020bc0f01007387 */ /* 0x0003e20000100800 */
[-C--:B------:R-:W-:Y:S02]  /*dee0*/  LEA.HI.X.SX32 R12, R12, R0.reuse, 0x1, P5 ;  /* 0x000000000c0c7211 */ /* 0x080fe400028f0eff */
[----:B0-----:R-:W-:Y:S01]  /*def0*/  LEA R20, P0, R8, R13, 0x1 ;  /* 0x0000000d08147211 */ /* 0x001fe200078008ff */
[----:B-1----:R-:W4:Y:S04]  /*df00*/  LDL.LU R15, [R1+0xdc] ;  /* 0x0000dc00010f7983 */ /* 0x002f280000300800 */
[----:B------:R-:W-:Y:S04]  /*df10*/  STL [R1+0x20f8], R20 ;  /* 0x0020f81401007387 */ /* 0x000fe80000100800 */
[----:B------:R0:W-:Y:S04]  /*df20*/  STL [R1+0x20c4], R14 ;  /* 0x0020c40e01007387 */ /* 0x0001e80000100800 */
[----:B0-----:R-:W4:Y:S01]  /*df30*/  LDL.LU R14, [R1+0xd4] ;  /* 0x0000d400010e7983 */ /* 0x001f220000300800 */
[----:B------:R-:W-:-:S02]  /*df40*/  LEA.HI.X.SX32 R10, R10, R0, 0x1, P2 ;  /* 0x000000000a0a7211 */ /* 0x000fc400010f0eff */
[-C--:B------:R-:W-:Y:S02]  /*df50*/  LEA.HI.X.SX32 R9, R9, R0.reuse, 0x1, P1 ;  /* 0x0000000009097211 */ /* 0x080fe400008f0eff */
[----:B------:R-:W-:Y:S02]  /*df60*/  LEA.HI.X.SX32 R8, R8, R0, 0x1, P0 ;  /* 0x0000000008087211 */ /* 0x000fe400000f0eff */
[----:B---3--:R-:W-:-:S05]  /*df70*/  LEA R20, P6, R7, R13, 0x1 ;  /* 0x0000000d07147211 */ /* 0x008fca00078c08ff */
[----:B------:R-:W-:Y:S04]  /*df80*/  STL [R1+0x2100], R20 ;  /* 0x0021001401007387 */ /* 0x000fe80000100800 */
[----:B------:R0:W-:Y:S02]  /*df90*/  STL [R1+0x20cc], R12 ;  /* 0x0020cc0c01007387 */ /* 0x0001e40000100800 */
[-C--:B0-----:R-:W-:Y:S02]  /*dfa0*/  LEA.HI.X.SX32 R12, R3, R0.reuse, 0x1, P4 ;  /* 0x00000000030c7211 */ /* 0x081fe400020f0eff */
[----:B------:R-:W-:Y:S01]  /*dfb0*/  LEA R20, P5, R6, R13, 0x1 ;  /* 0x0000000d06147211 */ /* 0x000fe200078a08ff */
[----:B------:R-:W3:Y:S04]  /*dfc0*/  LDL.LU R3, [R1+0xcc] ;  /* 0x0000cc0001037983 */ /* 0x000ee80000300800 */
[----:B------:R0:W-:Y:S04]  /*dfd0*/  STL [R1+0x2108], R20 ;  /* 0x0021081401007387 */ /* 0x0001e80000100800 */
[----:B------:R1:W-:Y:S01]  /*dfe0*/  STL [R1+0x20d4], R12 ;  /* 0x0020d40c01007387 */ /* 0x0003e20000100800 */
[----:B0-----:R-:W-:-:S02]  /*dff0*/  LEA.HI.X.SX32 R20, R11, R0, 0x1, P3 ;  /* 0x000000000b147211 */ /* 0x001fc400018f0eff */
[-C--:B------:R-:W-:Y:S01]  /*e000*/  LEA R21, P4, R27, R13.reuse, 0x1 ;  /* 0x0000000d1b157211 */ /* 0x080fe200078808ff */
[----:B-1----:R-:W3:Y:S04]  /*e010*/  LDL.LU R12, [R1+0xc8] ;  /* 0x0000c800010c7983 */ /* 0x002ee80000300800 */
[----:B------:R-:W-:Y:S04]  /*e020*/  STL [R1+0x2110], R21 ;  /* 0x0021101501007387 */ /* 0x000fe80000100800 */
[----:B------:R-:W-:Y:S01]  /*e030*/  STL [R1+0x20dc], R20 ;  /* 0x0020dc1401007387 */ /* 0x000fe20000100800 */
[----:B------:R-:W-:-:S05]  /*e040*/  LEA R11, P3, R5, R13, 0x1 ;  /* 0x0000000d050b7211 */ /* 0x000fca00078608ff */
[----:B------:R0:W-:Y:S04]  /*e050*/  STL [R1+0x2118], R11 ;  /* 0x0021180b01007387 */ /* 0x0001e80000100800 */
[----:B0-----:R-:W3:Y:S04]  /*e060*/  LDL.LU R11, [R1+0xc0] ;  /* 0x0000c000010b7983 */ /* 0x001ee80000300800 */
[----:B------:R0:W-:Y:S04]  /*e070*/  STL [R1+0x20e4], R10 ;  /* 0x0020e40a01007387 */ /* 0x0001e80000100800 */
[----:B0-----:R-:W3:Y:S01]  /*e080*/  LDL.LU R10, [R1+0xb8] ;  /* 0x0000b800010a7983 */ /* 0x001ee20000300800 */
[----:B------:R-:W-:-:S05]  /*e090*/  LEA R20, P2, R4, R13, 0x1 ;  /* 0x0000000d04147211 */ /* 0x000fca00078408ff */
[----:B------:R-:W-:Y:S04]  /*e0a0*/  STL [R1+0x2120], R20 ;  /* 0x0021201401007387 */ /* 0x000fe80000100800 */
[----:B------:R0:W-:Y:S04]  /*e0b0*/  STL [R1+0x20ec], R9 ;  /* 0x0020ec0901007387 */ /* 0x0001e80000100800 */
[----:B0-----:R-:W3:Y:S01]  /*e0c0*/  LDL.LU R9, [R1+0xac] ;  /* 0x0000ac0001097983 */ /* 0x001ee20000300800 */
[----:B------:R-:W-:-:S05]  /*e0d0*/  LEA R20, P1, R19, R13, 0x1 ;  /* 0x0000000d13147211 */ /* 0x000fca00078208ff */
[----:B------:R-:W-:Y:S04]  /*e0e0*/  STL [R1+0x2128], R20 ;  /* 0x0021281401007387 */ /* 0x000fe80000100800 */
[----:B------:R0:W-:Y:S01]  /*e0f0*/  STL [R1+0x20f4], R8 ;  /* 0x0020f40801007387 */ /* 0x0001e20000100800 */
[----:B------:R-:W-:-:S03]  /*e100*/  LEA R21, P0, R18, R13, 0x1 ;  /* 0x0000000d12157211 */ /* 0x000fc600078008ff */
[----:B0-----:R-:W3:Y:S01]  /*e110*/  LDL.LU R8, [R1+0xa8] ;  /* 0x0000a80001087983 */ /* 0x001ee20000300800 */
[----:B------:R-:W-:-:S03]  /*e120*/  LEA.HI.X.SX32 R20, R7, R0, 0x1, P6 ;  /* 0x0000000007147211 */ /* 0x000fc600030f0eff */
[----:B------:R0:W-:Y:S04]  /*e130*/  STL [R1+0x2130], R21 ;  /* 0x0021301501007387 */ /* 0x0001e80000100800 */
[----:B------:R-:W3:Y:S04]  /*e140*/  LDL.LU R7, [R1+0xa0] ;  /* 0x0000a00001077983 */ /* 0x000ee80000300800 */
[----:B------:R4:W-:Y:S01]  /*e150*/  STL [R1+0x20fc], R20 ;  /* 0x0020fc1401007387 */ /* 0x0009e20000100800 */
[----:B0-----:R-:W-:Y:S02]  /*e160*/  LEA.HI.X.SX32 R21, R6, R0, 0x1, P5 ;  /* 0x0000000006157211 */ /* 0x001fe400028f0eff */
[----:B--2---:R-:W-:-:S05]  /*e170*/  LEA R23, P6, R17, R13, 0x1 ;  /* 0x0000000d11177211 */ /* 0x004fca00078c08ff */
[----:B------:R-:W-:Y:S04]  /*e180*/  STL [R1+0x2138], R23 ;  /* 0x0021381701007387 */ /* 0x000fe80000100800 */
[----:B------:R-:W2:Y:S01]  /*e190*/  LDL.LU R6, [R1+0x9c] ;  /* 0x00009c0001067983 */ /* 0x000ea20000300800 */
[----:B----4-:R-:W-:-:S03]  /*e1a0*/  LEA R20, P5, R26, R13, 0x1 ;  /* 0x0000000d1a147211 */ /* 0x010fc600078a08ff */
[----:B------:R0:W-:Y:S04]  /*e1b0*/  STL [R1+0x2104], R21 ;  /* 0x0021041501007387 */ /* 0x0001e80000100800 */
[----:B------:R1:W-:Y:S01]  /*e1c0*/  STL [R1+0x2140], R20 ;  /* 0x0021401401007387 */ /* 0x0003e20000100800 */
[----:B0-----:R-:W-:-:S03]  /*e1d0*/  LEA.HI.X.SX32 R21, R27, R0, 0x1, P4 ;  /* 0x000000001b157211 */ /* 0x001fc600020f0eff */
[----:B------:R-:W4:Y:S01]  /*e1e0*/  LDL.LU R27, [R1+0x98] ;  /* 0x00009800011b7983 */ /* 0x000f220000300800 */
[----:B-1----:R-:W-:-:S03]  /*e1f0*/  LEA R20, P4, R16, R13, 0x1 ;  /* 0x0000000d10147211 */ /* 0x002fc600078808ff */
        /* <DEDUP_REMOVED lines=11> */
[----:B------:R-:W-:Y:S01]  /*e2b0*/  STL [R1+0x2158], R20 ;  /* 0x0021581401007387 */ /* 0x000fe20000100800 */
[-C--:B0-----:R-:W-:Y:S02]  /*e2c0*/  LEA.HI.X.SX32 R21, R19, R0.reuse, 0x1, P1 ;  /* 0x0000000013157211 */ /* 0x081fe400008f0eff */
[-C--:B------:R-:W-:Y:S02]  /*e2d0*/  LEA.HI.X.SX32 R19, R18, R0.reuse, 0x1, P0 ;  /* 0x0000000012137211 */ /* 0x080fe400000f0eff */
[-C--:B------:R-:W-:Y:S01]  /*e2e0*/  LEA.HI.X.SX32 R17, R17, R0.reuse, 0x1, P6 ;  /* 0x0000000011117211 */ /* 0x080fe200030f0eff */
[----:B------:R0:W-:Y:S04]  /*e2f0*/  STL [R1+0x2124], R21 ;  /* 0x0021241501007387 */ /* 0x0001e80000100800 */
[----:B0-----:R-:W4:Y:S01]  /*e300*/  LDL.LU R21, [R1+0x84] ;  /* 0x0000840001157983 */ /* 0x001f220000300800 */
[----:B------:R-:W-:-:S02]  /*e310*/  LEA.HI.X.SX32 R15, R15, R0, 0x1, P3 ;  /* 0x000000000f0f7211 */ /* 0x000fc400018f0eff */
[----:B---3--:R-:W-:-:S05]  /*e320*/  LEA R20, P1, R3, R13, 0x1 ;  /* 0x0000000d03147211 */ /* 0x008fca00078208ff */
[----:B------:R0:W-:Y:S04]  /*e330*/  STL [R1+0x2160], R20 ;  /* 0x0021601401007387 */ /* 0x0001e80000100800 */
[----:B------:R-:W-:Y:S01]  /*e340*/  STL [R1+0x212c], R19 ;  /* 0x00212c1301007387 */ /* 0x000fe20000100800 */
[----:B------:R-:W-:-:S05]  /*e350*/  LEA R18, P0, R12, R13, 0x1 ;  /* 0x0000000d0c127211 */ /* 0x000fca00078008ff */
[----:B------:R-:W-:Y:S04]  /*e360*/  STL [R1+0x2168], R18 ;  /* 0x0021681201007387 */ /* 0x000fe80000100800 */
[----:B------:R1:W-:Y:S04]  /*e370*/  STL [R1+0x2134], R17 ;  /* 0x0021341101007387 */ /* 0x0003e80000100800 */
[----:B0-----:R-:W3:Y:S01]  /*e380*/  LDL.LU R20, [R1+0x80] ;  /* 0x0000800001147983 */ /* 0x001ee20000300800 */
[----:B-1----:R-:W-:Y:S02]  /*e390*/  LEA.HI.X.SX32 R17, R26, R0, 0x1, P5 ;  /* 0x000000001a117211 */ /* 0x002fe400028f0eff */
[----:B------:R-:W-:-:S05]  /*e3a0*/  LEA R18, P6, R11, R13, 0x1 ;  /* 0x0000000d0b127211 */ /* 0x000fca00078c08ff */
[----:B------:R0:W-:Y:S04]  /*e3b0*/  STL [R1+0x2170], R18 ;  /* 0x0021701201007387 */ /* 0x0001e80000100800 */
[----:B------:R-:W3:Y:S04]  /*e3c0*/  LDL.LU R26, [R1+0x7c] ;  /* 0x00007c00011a7983 */ /* 0x000ee80000300800 */
[----:B------:R1:W-:Y:S01]  /*e3d0*/  STL [R1+0x213c], R17 ;  /* 0x00213c1101007387 */ /* 0x0003e20000100800 */
[----:B0-----:R-:W-:Y:S02]  /*e3e0*/  LEA R18, P5, R10, R13, 0x1 ;  /* 0x0000000d0a127211 */ /* 0x001fe400078a08ff */
[----:B-1----:R-:W-:-:S03]  /*e3f0*/  LEA.HI.X.SX32 R17, R16, R0, 0x1, P4 ;  /* 0x0000000010117211 */ /* 0x002fc600020f0eff */
[----:B------:R-:W-:Y:S04]  /*e400*/  STL [R1+0x2178], R18 ;  /* 0x0021781201007387 */ /* 0x000fe80000100800 */
[----:B------:R-:W-:Y:S04]  /*e410*/  STL [R1+0x2144], R17 ;  /* 0x0021441101007387 */ /* 0x000fe80000100800 */
[----:B------:R-:W3:Y:S01]  /*e420*/  LDL.LU R19, [R1+0x78] ;  /* 0x0000780001137983 */ /* 0x000ee20000300800 */
[----:B------:R-:W-:-:S05]  /*e430*/  LEA R16, P4, R9, R13, 0x1 ;  /* 0x0000000d09107211 */ /* 0x000fca00078808ff */
[----:B------:R0:W-:Y:S04]  /*e440*/  STL [R1+0x2180], R16 ;  /* 0x0021801001007387 */ /* 0x0001e80000100800 */
[----:B------:R1:W-:Y:S01]  /*e450*/  STL [R1+0x214c], R15 ;  /* 0x00214c0f01007387 */ /* 0x0003e20000100800 */
[----:B0-----:R-:W-:Y:S02]  /*e460*/  LEA R16, P3, R8, R13, 0x1 ;  /* 0x0000000d08107211 */ /* 0x001fe400078608ff */
[----:B-1----:R-:W-:-:S03]  /*e470*/  LEA.HI.X.SX32 R15, R14, R0, 0x1, P2 ;  /* 0x000000000e0f7211 */ /* 0x002fc600010f0eff */
[----:B------:R-:W-:Y:S01]  /*e480*/  STL [R1+0x2188], R16 ;  /* 0x0021881001007387 */ /* 0x000fe20000100800 */
[----:B------:R-:W-:-:S03]  /*e490*/  LEA R14, P2, R7, R13, 0x1 ;  /* 0x0000000d070e7211 */ /* 0x000fc600078408ff */
[----:B------:R-:W3:Y:S04]  /*e4a0*/  LDL.LU R18, [R1+0x74] ;  /* 0x0000740001127983 */ /* 0x000ee80000300800 */
[----:B------:R0:W-:Y:S04]  /*e4b0*/  STL [R1+0x2154], R15 ;  /* 0x0021540f01007387 */ /* 0x0001e80000100800 */
[----:B------:R2:W-:Y:S01]  /*e4c0*/  STL [R1+0x2190], R14 ;  /* 0x0021900e01007387 */ /* 0x0005e20000100800 */
[----:B0-----:R-:W-:-:S03]  /*e4d0*/  LEA.HI.X.SX32 R15, R3, R0, 0x1, P1 ;  /* 0x00000000030f7211 */ /* 0x001fc600008f0eff */
[----:B------:R-:W3:Y:S01]  /*e4e0*/  LDL.LU R3, [R1+0x6c] ;  /* 0x00006c0001037983 */ /* 0x000ee20000300800 */
[----:B------:R-:W-:-:S03]  /*e4f0*/  LEA.HI.X.SX32 R12, R12, R0, 0x1, P0 ;  /* 0x000000000c0c7211 */ /* 0x000fc600000f0eff */
[----:B------:R-:W-:Y:S04]  /*e500*/  STL [R1+0x215c], R15 ;  /* 0x00215c0f01007387 */ /* 0x000fe80000100800 */
[----:B------:R-:W3:Y:S01]  /*e510*/  LDL.LU R17, [R1+0x64] ;  /* 0x0000640001117983 */ /* 0x000ee20000300800 */
[----:B------:R-:W-:Y:S02]  /*e520*/  LEA.HI.X.SX32 R10, R10, R0, 0x1, P5 ;  /* 0x000000000a0a7211 */ /* 0x000fe400028f0eff */
[----:B--2---:R-:W-:-:S05]  /*e530*/  LEA R14, P1, R6, R13, 0x1 ;  /* 0x0000000d060e7211 */ /* 0x004fca00078208ff */
[----:B------:R4:W-:Y:S04]  /*e540*/  STL [R1+0x2198], R14 ;  /* 0x0021980e01007387 */ /* 0x0009e80000100800 */
[----:B------:R0:W-:Y:S04]  /*e550*/  STL [R1+0x2164], R12 ;  /* 0x0021640c01007387 */ /* 0x0001e80000100800 */
[----:B------:R-:W2:Y:S01]  /*e560*/  LDL.LU R16, [R1+0x5c] ;  /* 0x00005c0001107983 */ /* 0x000ea20000300800 */
[----:B----4-:R-:W-:Y:S02]  /*e570*/  LEA R14, P0, R27, R13, 0x1 ;  /* 0x0000000d1b0e7211 */ /* 0x010fe400078008ff */
[----:B0-----:R-:W-:-:S03]  /*e580*/  LEA.HI.X.SX32 R12, R11, R0, 0x1, P6 ;  /* 0x000000000b0c7211 */ /* 0x001fc600030f0eff */
[----:B------:R0:W-:Y:S04]  /*e590*/  STL [R1+0x21a0], R14 ;  /* 0x0021a00e01007387 */ /* 0x0001e80000100800 */
[----:B------:R-:W-:Y:S04]  /*e5a0*/  STL [R1+0x216c], R12 ;  /* 0x00216c0c01007387 */ /* 0x000fe80000100800 */
[----:B------:R-:W4:Y:S01]  /*e5b0*/  LDL.LU R15, [R1+0x54] ;  /* 0x00005400010f7983 */ /* 0x000f220000300800 */
[----:B------:R-:W-:-:S05]  /*e5c0*/  LEA R11, P6, R5, R13, 0x1 ;  /* 0x0000000d050b7211 */ /* 0x000fca00078c08ff */
[----:B------:R1:W-:Y:S04]  /*e5d0*/  STL [R1+0x21a8], R11 ;  /* 0x0021a80b01007387 */ /* 0x0003e80000100800 */
[----:B0-----:R-:W4:Y:S04]  /*e5e0*/  LDL.LU R14, [R1+0x4c] ;  /* 0x00004c00010e7983 */ /* 0x001f280000300800 */
[----:B------:R0:W-:Y:S01]  /*e5f0*/  STL [R1+0x2174], R10 ;  /* 0x0021740a01007387 */ /* 0x0001e20000100800 */
[----:B-1----:R-:W-:Y:S02]  /*e600*/  LEA R11, P5, R4, R13, 0x1 ;  /* 0x0000000d040b7211 */ /* 0x002fe400078a08ff */
[----:B------:R-:W-:-:S03]  /*e610*/  LEA.HI.X.SX32 R8, R8, R0, 0x1, P3 ;  /* 0x0000000008087211 */ /* 0x000fc600018f0eff */
[----:B------:R1:W-:Y:S01]  /*e620*/  STL [R1+0x21b0], R11 ;  /* 0x0021b00b01007387 */ /* 0x0003e20000100800 */
[----:B0-----:R-:W-:-:S03]  /*e630*/  LEA.HI.X.SX32 R10, R9, R0, 0x1, P4 ;  /* 0x00000000090a7211 */ /* 0x001fc600020f0eff */
[----:B------:R-:W4:Y:S04]  /*e640*/  LDL.LU R12, [R1+0x48] ;  /* 0x00004800010c7983 */ /* 0x000f280000300800 */
[----:B------:R0:W-:Y:S01]  /*e650*/  STL [R1+0x217c], R10 ;  /* 0x00217c0a01007387 */ /* 0x0001e20000100800 */
[----:B------:R-:W-:Y:S02]  /*e660*/  LEA.HI.X.SX32 R6, R6, R0, 0x1, P1 ;  /* 0x0000000006067211 */ /* 0x000fe400008f0eff */
[----:B------:R-:W-:-:S05]  /*e670*/  LEA R9, P4, R21, R13, 0x1 ;  /* 0x0000000d15097211 */ /* 0x000fca00078808ff */
[----:B------:R-:W-:Y:S04]  /*e680*/  STL [R1+0x21b8], R9 ;  /* 0x0021b80901007387 */ /* 0x000fe80000100800 */
[----:B-1----:R-:W4:Y:S04]  /*e690*/  LDL.LU R11, [R1+0x44] ;  /* 0x00004400010b7983 */ /* 0x002f280000300800 */
[----:B------:R1:W-:Y:S04]  /*e6a0*/  STL [R1+0x2184], R8 ;  /* 0x0021840801007387 */ /* 0x0003e80000100800 */
[----:B0-----:R-:W4:Y:S01]  /*e6b0*/  LDL.LU R10, [R1+0x3c] ;  /* 0x00003c00010a7983 */ /* 0x001f220000300800 */
[----:B-1----:R-:W-:-:S02]  /*e6c0*/  LEA.HI.X.SX32 R8, R7, R0, 0x1, P2 ;  /* 0x0000000007087211 */ /* 0x002fc400010f0eff */
[-C--:B------:R-:W-:Y:S02]  /*e6d0*/  LEA.HI.X.SX32 R5, R5, R0.reuse, 0x1, P6 ;  /* 0x0000000005057211 */ /* 0x080fe400030f0eff */
[----:B------:R-:W-:Y:S02]  /*e6e0*/  LEA.HI.X.SX32 R4, R4, R0, 0x1, P5 ;  /* 0x0000000004047211 */ /* 0x000fe400028f0eff */
[----:B---3--:R-:W-:-:S05]  /*e6f0*/  LEA R9, P3, R20, R13, 0x1 ;  /* 0x0000000d14097211 */ /* 0x008fca00078608ff */
[----:B------:R0:W-:Y:S04]  /*e700*/  STL [R1+0x21c0], R9 ;  /* 0x0021c00901007387 */ /* 0x0001e80000100800 */
[----:B0-----:R-:W3:Y:S04]  /*e710*/  LDL.LU R9, [R1+0x38] ;  /* 0x0000380001097983 */ /* 0x001ee80000300800 */
[----:B------:R0:W-:Y:S01]  /*e720*/  STL [R1+0x218c], R8 ;  /* 0x00218c0801007387 */ /* 0x0001e20000100800 */
[----:B------:R-:W-:-:S05]  /*e730*/  LEA R7, P2, R26, R13, 0x1 ;  /* 0x0000000d1a077211 */ /* 0x000fca00078408ff */
[----:B------:R1:W-:Y:S04]  /*e740*/  STL [R1+0x21c8], R7 ;  /* 0x0021c80701007387 */ /* 0x0003e80000100800 */
[----:B0-----:R-:W3:Y:S04]  /*e750*/  LDL.LU R8, [R1+0x34] ;  /* 0x0000340001087983 */ /* 0x001ee80000300800 */
[----:B------:R0:W-:Y:S04]  /*e760*/  STL [R1+0x2194], R6 ;  /* 0x0021940601007387 */ /* 0x0001e80000100800 */
[----:B-1----:R-:W3:Y:S01]  /*e770*/  LDL.LU R7, [R1+0x30] ;  /* 0x0000300001077983 */ /* 0x002ee20000300800 */
[----:B------:R-:W-:-:S02]  /*e780*/  LEA R23, P1, R19, R13, 0x1 ;  /* 0x0000000d13177211 */ /* 0x000fc400078208ff */
[----:B0-----:R-:W-:-:S03]  /*e790*/  LEA.HI.X.SX32 R6, R27, R0, 0x1, P0 ;  /* 0x000000001b067211 */ /* 0x001fc600000f0eff */
[----:B------:R-:W-:Y:S04]  /*e7a0*/  STL [R1+0x21d0], R23 ;  /* 0x0021d01701007387 */ /* 0x000fe80000100800 */
[----:B------:R-:W3:Y:S04]  /*e7b0*/  LDL.LU R27, [R1+0x2c] ;  /* 0x00002c00011b7983 */ /* 0x000ee80000300800 */
[----:B------:R0:W-:Y:S04]  /*e7c0*/  STL [R1+0x219c], R6 ;  /* 0x00219c0601007387 */ /* 0x0001e80000100800 */
[----:B0-----:R-:W3:Y:S01]  /*e7d0*/  LDL.LU R6, [R1+0x28] ;  /* 0x0000280001067983 */ /* 0x001ee20000300800 */
[----:B------:R-:W-:-:S05]  /*e7e0*/  LEA R23, P0, R18, R13, 0x1 ;  /* 0x0000000d12177211 */ /* 0x000fca00078008ff */
[----:B------:R0:W-:Y:S04]  /*e7f0*/  STL [R1+0x21d8], R23 ;  /* 0x0021d81701007387 */ /* 0x0001e80000100800 */
[----:B------:R1:W-:Y:S01]  /*e800*/  STL [R1+0x21a4], R5 ;  /* 0x0021a40501007387 */ /* 0x0003e20000100800 */
[----:B0-----:R-:W-:-:S03]  /*e810*/  LEA R23, P6, R3, R13, 0x1 ;  /* 0x0000000d03177211 */ /* 0x001fc600078c08ff */
[----:B-1----:R-:W3:Y:S04]  /*e820*/  LDL.LU R5, [R1+0x1c] ;  /* 0x00001c0001057983 */ /* 0x002ee80000300800 */
[----:B------:R-:W-:Y:S04]  /*e830*/  STL [R1+0x21e0], R23 ;  /* 0x0021e01701007387 */ /* 0x000fe80000100800 */
[----:B------:R0:W-:Y:S04]  /*e840*/  STL [R1+0x21ac], R4 ;  /* 0x0021ac0401007387 */ /* 0x0001e80000100800 */
[----:B0-----:R-:W3:Y:S01]  /*e850*/  LDL.LU R4, [R1+0x14] ;  /* 0x0000140001047983 */ /* 0x001ee20000300800 */
[----:B------:R-:W-:-:S02]  /*e860*/  LEA R23, P5, R17, R13, 0x1 ;  /* 0x0000000d11177211 */ /* 0x000fc400078a08ff */
[----:B------:R-:W-:-:S03]  /*e870*/  LEA.HI.X.SX32 R21, R21, R0, 0x1, P4 ;  /* 0x0000000015157211 */ /* 0x000fc600020f0eff */
[----:B------:R0:W-:Y:S04]  /*e880*/  STL [R1+0x21e8], R23 ;  /* 0x0021e81701007387 */ /* 0x0001e80000100800 */
[----:B------:R4:W-:Y:S01]  /*e890*/  STL [R1+0x21b4], R21 ;  /* 0x0021b41501007387 */ /* 0x0009e20000100800 */
[-C--:B0-----:R-:W-:Y:S02]  /*e8a0*/  LEA.HI.X.SX32 R23, R20, R0.reuse, 0x1, P3 ;  /* 0x0000000014177211 */ /* 0x081fe400018f0eff */
[----:B--2---:R-:W-:Y:S02]  /*e8b0*/  LEA R25, P4, R16, R13, 0x1 ;  /* 0x0000000d10197211 */ /* 0x004fe400078808ff */
[----:B------:R-:W-:-:S03]  /*e8c0*/  LEA.HI.X.SX32 R20, R26, R0, 0x1, P2 ;  /* 0x000000001a147211 */ /* 0x000fc600010f0eff */
[----:B------:R-:W-:Y:S04]  /*e8d0*/  STL [R1+0x21f0], R25 ;  /* 0x0021f01901007387 */ /* 0x000fe80000100800 */
[----:B------:R-:W-:Y:S04]  /*e8e0*/  STL [R1+0x21bc], R23 ;  /* 0x0021bc1701007387 */ /* 0x000fe80000100800 */
[----:B------:R-:W2:Y:S01]  /*e8f0*/  LDL.LU R26, [R1+0x1ec] ;  /* 0x0001ec00011a7983 */ /* 0x000ea20000300800 */
[----:B----4-:R-:W-:-:S05]  /*e900*/  LEA R21, P3, R15, R13, 0x1 ;  /* 0x0000000d0f157211 */ /* 0x010fca00078608ff */
[----:B------:R0:W-:Y:S04]  /*e910*/  STL [R1+0x21f8], R21 ;  /* 0x0021f81501007387 */ /* 0x0001e80000100800 */
[----:B------:R1:W-:Y:S01]  /*e920*/  STL [R1+0x21c4], R20 ;  /* 0x0021c41401007387 */ /* 0x0003e20000100800 */
[-C--:B------:R-:W-:Y:S02]  /*e930*/  LEA.HI.X.SX32 R18, R18, R0.reuse, 0x1, P0 ;  /* 0x0000000012127211 */ /* 0x080fe400000f0eff */
[----:B0-----:R-:W-:Y:S02]  /*e940*/  LEA R21, P2, R14, R13, 0x1 ;  /* 0x0000000d0e157211 */ /* 0x001fe400078408ff */
[----:B-1----:R-:W-:-:S03]  /*e950*/  LEA.HI.X.SX32 R20, R19, R0, 0x1, P1 ;  /* 0x0000000013147211 */ /* 0x002fc600008f0eff */
[----:B------:R-:W-:Y:S04]  /*e960*/  STL [R1+0x2200], R21 ;  /* 0x0022001501007387 */ /* 0x000fe80000100800 */
[----:B------:R-:W-:Y:S01]  /*e970*/  STL [R1+0x21cc], R20 ;  /* 0x0021cc1401007387 */ /* 0x000fe20000100800 */
[----:B------:R-:W-:-:S05]  /*e980*/  LEA R19, P1, R12, R13, 0x1 ;  /* 0x0000000d0c137211 */ /* 0x000fca00078208ff */
[----:B------:R0:W-:Y:S04]  /*e990*/  STL [R1+0x2208], R19 ;  /* 0x0022081301007387 */ /* 0x0001e80000100800 */
[----:B------:R1:W-:Y:S01]  /*e9a0*/  STL [R1+0x21d4], R18 ;  /* 0x0021d41201007387 */ /* 0x0003e20000100800 */
[-C--:B0-----:R-:W-:Y:S02]  /*e9b0*/  LEA.HI.X.SX32 R19, R3, R0.reuse, 0x1, P6 ;  /* 0x0000000003137211 */ /* 0x081fe400030f0eff */
[----:B------:R-:W-:Y:S02]  /*e9c0*/  LEA.HI.X.SX32 R15, R15, R0, 0x1, P3 ;  /* 0x000000000f0f7211 */ /* 0x000fe400018f0eff */
[----:B------:R-:W-:-:S05]  /*e9d0*/  LEA R20, P0, R11, R13, 0x1 ;  /* 0x0000000d0b147211 */ /* 0x000fca00078008ff */
[----:B------:R-:W-:Y:S01]  /*e9e0*/  STL [R1+0x2210], R20 ;  /* 0x0022101401007387 */ /* 0x000fe20000100800 */
[----:B-1----:R-:W-:-:S03]  /*e9f0*/  LEA R18, P6, R10, R13, 0x1 ;  /* 0x0000000d0a127211 */ /* 0x002fc600078c08ff */
[----:B------:R-:W4:Y:S04]  /*ea00*/  LDL.LU R3, [R1+0x1f4] ;  /* 0x0001f40001037983 */ /* 0x000f280000300800 */
[----:B------:R0:W-:Y:S04]  /*ea10*/  STL [R1+0x21dc], R19 ;  /* 0x0021dc1301007387 */ /* 0x0001e80000100800 */
[----:B------:R3:W-:Y:S01]  /*ea20*/  STL [R1+0x2218], R18 ;  /* 0x0022181201007387 */ /* 0x0007e20000100800 */
[-C--:B0-----:R-:W-:Y:S02]  /*ea30*/  LEA.HI.X.SX32 R19, R17, R0.reuse, 0x1, P5 ;  /* 0x0000000011137211 */ /* 0x081fe400028f0eff */
[----:B------:R-:W-:-:S03]  /*ea40*/  LEA.HI.X.SX32 R17, R16, R0, 0x1, P4 ;  /* 0x0000000010117211 */ /* 0x000fc600020f0eff */
[----:B------:R-:W-:Y:S01]  /*ea50*/  STL [R1+0x21e4], R19 ;  /* 0x0021e41301007387 */ /* 0x000fe20000100800 */
[----:B------:R-:W-:Y:S01]  /*ea60*/  IMAD R2, R2, c[0x0][0x190], RZ ;  /* 0x0000640002027a24 */ /* 0x000fe200078e02ff */
[----:B------:R-:W-:Y:S01]  /*ea70*/  LEA.HI.X.SX32 R11, R11, R0, 0x1, P0 ;  /* 0x000000000b0b7211 */ /* 0x000fe200000f0eff */
[----:B------:R-:W-:Y:S02]  /*ea80*/  IMAD R22, R22, c[0x0][0x190], RZ ;  /* 0x0000640016167a24 */ /* 0x000fe400078e02ff */
[----:B------:R-:W-:Y:S01]  /*ea90*/  IMAD R24, R24, c[0x0][0x190], RZ ;  /* 0x0000640018187a24 */ /* 0x000fe200078e02ff */
[----:B---3--:R-:W-:-:S05]  /*eaa0*/  LEA R18, P5, R9, R13, 0x1 ;  /* 0x0000000d09127211 */ /* 0x008fca00078a08ff */
[----:B------:R-:W-:Y:S04]  /*eab0*/  STL [R1+0x2220], R18 ;  /* 0x0022201201007387 */ /* 0x000fe80000100800 */
[----:B------:R0:W-:Y:S01]  /*eac0*/  STL [R1+0x21ec], R17 ;  /* 0x0021ec1101007387 */ /* 0x0001e20000100800 */
[----:B------:R-:W-:-:S05]  /*ead0*/  LEA R16, P4, R8, R13, 0x1 ;  /* 0x0000000d08107211 */ /* 0x000fca00078808ff */
[----:B------:R1:W-:Y:S01]  /*eae0*/  STL [R1+0x2228], R16 ;  /* 0x0022281001007387 */ /* 0x0003e20000100800 */
[----:B0-----:R-:W-:-:S03]  /*eaf0*/  LEA R17, P3, R7, R13, 0x1 ;  /* 0x0000000d07117211 */ /* 0x001fc600078608ff */
[----:B------:R0:W-:Y:S01]  /*eb00*/  STL [R1+0x21f4], R15 ;  /* 0x0021f40f01007387 */ /* 0x0001e20000100800 */
[-C--:B-1----:R-:W-:Y:S02]  /*eb10*/  LEA.HI.X.SX32 R16, R14, R0.reuse, 0x1, P2 ;  /* 0x000000000e107211 */ /* 0x082fe400010f0eff */
[----:B------:R-:W-:Y:S01]  /*eb20*/  LEA.HI.X.SX32 R14, R12, R0, 0x1, P1 ;  /* 0x000000000c0e7211 */ /* 0x000fe200008f0eff */
[----:B------:R-:W-:Y:S01]  /*eb30*/  STL [R1+0x2230], R17 ;  /* 0x0022301101007387 */ /* 0x000fe20000100800 */
[----:B0-----:R-:W-:-:S03]  /*eb40*/  LEA R15, P2, R27, R13, 0x1 ;  /* 0x0000000d1b0f7211 */ /* 0x001fc600078408ff */
[----:B------:R-:W-:Y:S04]  /*eb50*/  STL [R1+0x21fc], R16 ;  /* 0x0021fc1001007387 */ /* 0x000fe80000100800 */
[----:B------:R-:W-:Y:S04]  /*eb60*/  STL [R1+0x2234], R15 ;  /* 0x0022340f01007387 */ /* 0x000fe80000100800 */
[----:B------:R0:W-:Y:S01]  /*eb70*/  STL [R1+0x2204], R14 ;  /* 0x0022040e01007387 */ /* 0x0001e20000100800 */
[-C--:B------:R-:W-:Y:S02]  /*eb80*/  LEA R12, P1, R6, R13.reuse, 0x1 ;  /* 0x0000000d060c7211 */ /* 0x080fe400078208ff */
[----:B0-----:R-:W-:-:S03]  /*eb90*/  LEA R14, P0, R2, R13, 0x1 ;  /* 0x0000000d020e7211 */ /* 0x001fc600078008ff */
[----:B------:R0:W-:Y:S04]  /*eba0*/  STL [R1+0x2238], R12 ;  /* 0x0022380c01007387 */ /* 0x0001e80000100800 */
[----:B------:R1:W-:Y:S01]  /*ebb0*/  STL [R1+0x220c], R11 ;  /* 0x00220c0b01007387 */ /* 0x0003e20000100800 */
[-C--:B------:R-:W-:Y:S02]  /*ebc0*/  LEA.HI.X.SX32 R8, R8, R0.reuse, 0x1, P4 ;  /* 0x0000000008087211 */ /* 0x080fe400020f0eff */
[-C--:B0-----:R-:W-:Y:S02]  /*ebd0*/  LEA.HI.X.SX32 R12, R10, R0.reuse, 0x1, P6 ;  /* 0x000000000a0c7211 */ /* 0x081fe400030f0eff */
[----:B------:R-:W-:Y:S01]  /*ebe0*/  LEA.HI.X.SX32 R10, R9, R0, 0x1, P5 ;  /* 0x00000000090a7211 */ /* 0x000fe200028f0eff */
[----:B------:R-:W-:Y:S04]  /*ebf0*/  STL [R1+0x223c], R14 ;  /* 0x00223c0e01007387 */ /* 0x000fe80000100800 */
[----:B------:R-:W-:Y:S01]  /*ec00*/  STL [R1+0x2214], R12 ;  /* 0x0022140c01007387 */ /* 0x000fe20000100800 */
[----:B-1----:R-:W-:-:S05]  /*ec10*/  LEA R11, P6, R5, R13, 0x1 ;  /* 0x0000000d050b7211 */ /* 0x002fca00078c08ff */
[----:B------:R-:W-:Y:S04]  /*ec20*/  STL [R1+0x2240], R11 ;  /* 0x0022400b01007387 */ /* 0x000fe80000100800 */
[----:B------:R0:W-:Y:S01]  /*ec30*/  STL [R1+0x221c], R10 ;  /* 0x00221c0a01007387 */ /* 0x0001e20000100800 */
[-C--:B------:R-:W-:Y:S02]  /*ec40*/  LEA R9, P5, R4, R13.reuse, 0x1 ;  /* 0x0000000d04097211 */ /* 0x080fe400078a08ff */
[----:B0-----:R-:W-:-:S03]  /*ec50*/  LEA R10, P4, R22, R13, 0x1 ;  /* 0x0000000d160a7211 */ /* 0x001fc600078808ff */
[----:B------:R0:W-:Y:S04]  /*ec60*/  STL [R1+0x2244], R9 ;  /* 0x0022440901007387 */ /* 0x0001e80000100800 */
[----:B------:R1:W-:Y:S01]  /*ec70*/  STL [R1+0x2224], R8 ;  /* 0x0022240801007387 */ /* 0x0003e20000100800 */
[-C--:B0-----:R-:W-:Y:S02]  /*ec80*/  LEA.HI.X.SX32 R9, R7, R0.reuse, 0x1, P3 ;  /* 0x0000000007097211 */ /* 0x081fe400018f0eff */
[-C--:B------:R-:W-:Y:S02]  /*ec90*/  LEA.HI.X.SX32 R7, R27, R0.reuse, 0x1, P2 ;  /* 0x000000001b077211 */ /* 0x080fe400010f0eff */
[----:B-1----:R-:W-:Y:S01]  /*eca0*/  LEA R8, P3, R24, R13, 0x1 ;  /* 0x0000000d18087211 */ /* 0x002fe200078608ff */
[----:B------:R-:W-:Y:S04]  /*ecb0*/  STL [R1+0x2248], R10 ;  /* 0x0022480a01007387 */ /* 0x000fe80000100800 */
[----:B------:R-:W-:Y:S04]  /*ecc0*/  STL [R1+0x222c], R9 ;  /* 0x00222c0901007387 */ /* 0x000fe80000100800 */
[----:B------:R-:W-:Y:S04]  /*ecd0*/  STL [R1+0x1f74], R8 ;  /* 0x001f740801007387 */ /* 0x000fe80000100800 */
[----:B------:R0:W-:Y:S02]  /*ece0*/  STL [R1+0x1f5c], R7 ;  /* 0x001f5c0701007387 */ /* 0x0001e40000100800 */
[----:B0-----:R-:W-:-:S02]  /*ecf0*/  LEA.HI.X.SX32 R7, R6, R0, 0x1, P1 ;  /* 0x0000000006077211 */ /* 0x001fc400008f0eff */
[-C--:B------:R-:W-:Y:S02]  /*ed00*/  LEA.HI.X.SX32 R6, R2, R0.reuse, 0x1, P0 ;  /* 0x0000000002067211 */ /* 0x080fe400000f0eff */
[----:B------:R-:W3:Y:S01]  /*ed10*/  LDL.LU R2, [R1+0x2390] ;  /* 0x0023900001027983 */ /* 0x000ee20000300800 */
[----:B------:R-:W-:Y:S01]  /*ed20*/  IMAD.MOV.U32 R27, RZ, RZ, c[0x0][0x188] ;  /* 0x00006200ff1b7624 */ /* 0x000fe200078e00ff */
[----:B------:R-:W-:Y:S02]  /*ed30*/  LEA.HI.X.SX32 R5, R5, R0, 0x1, P6 ;  /* 0x0000000005057211 */ /* 0x000fe400030f0eff */
[----:B------:R0:W-:Y:S01]  /*ed40*/  STL [R1+0x1f60], R7 ;  /* 0x001f600701007387 */ /* 0x0001e20000100800 */
[----:B------:R-:W-:Y:S01]  /*ed50*/  IMAD R27, R27, 0x3f, RZ ;  /* 0x0000003f1b1b7824 */ /* 0x000fe200078e02ff */
[C---:B--2---:R-:W-:Y:S02]  /*ed60*/  LEA R16, P2, R26.reuse, c[0x0][0x160], 0x1 ;  /* 0x000058001a107a11 */ /* 0x044fe400078408ff */
[----:B------:R1:W-:Y:S02]  /*ed70*/  STL [R1+0x1f64], R6 ;  /* 0x001f640601007387 */ /* 0x0003e40000100800 */
[----:B------:R-:W-:-:S02]  /*ed80*/  LEA.HI.X.SX32 R17, R26, c[0x0][0x164], 0x1, P2 ;  /* 0x000059001a117a11 */ /* 0x000fc400010f0eff */
[----:B------:R2:W-:Y:S01]  /*ed90*/  STL [R1+0x1f68], R5 ;  /* 0x001f680501007387 */ /* 0x0005e20000100800 */
[-C--:B0-----:R-:W-:Y:S02]  /*eda0*/  LEA.HI.X.SX32 R7, R4, R0.reuse, 0x1, P5 ;  /* 0x0000000004077211 */ /* 0x081fe400028f0eff */
[-C--:B-1----:R-:W-:Y:S02]  /*edb0*/  LEA.HI.X.SX32 R6, R22, R0.reuse, 0x1, P4 ;  /* 0x0000000016067211 */ /* 0x082fe400020f0eff */
[----:B------:R-:W-:Y:S01]  /*edc0*/  LEA.HI.X.SX32 R0, R24, R0, 0x1, P3 ;  /* 0x0000000018007211 */ /* 0x000fe200018f0eff */
[----:B--2---:R-:W-:Y:S01]  /*edd0*/  IMAD.WIDE R4, R27, 0x2, R28 ;  /* 0x000000021b047825 */ /* 0x004fe200078e021c */
[----:B------:R-:W-:Y:S04]  /*ede0*/  STL [R1+0x1f6c], R7 ;  /* 0x001f6c0701007387 */ /* 0x000fe80000100800 */
[----:B------:R0:W-:Y:S01]  /*edf0*/  STL [R1+0x1f70], R6 ;  /* 0x001f700601007387 */ /* 0x0001e20000100800 */
[----:B------:R-:W-:-:S03]  /*ee00*/  IMAD.MOV.U32 R26, RZ, RZ, c[0x0][0x188] ;  /* 0x00006200ff1a7624 */ /* 0x000fc600078e00ff */
[----:B------:R1:W-:Y:S04]  /*ee10*/  STL [R1+0x1778], R0 ;  /* 0x0017780001007387 */ /* 0x0003e80000100800 */
[----:B------:R-:W-:Y:S01]  /*ee20*/  STL [R1+0x1f54], R4 ;  /* 0x001f540401007387 */ /* 0x000fe20000100800 */
[----:B0-----:R-:W-:-:S03]  /*ee30*/  IMAD.WIDE R6, R27, 0x2, R16 ;  /* 0x000000021b067825 */ /* 0x001fc600078e0210 */
[----:B------:R0:W-:Y:S04]  /*ee40*/  STL [R1+0x1f50], R5 ;  /* 0x001f500501007387 */ /* 0x0001e80000100800 */
[----:B------:R-:W-:Y:S01]  /*ee50*/  STL.64 [R1+0x1748], R16 ;  /* 0x0017481001007387 */ /* 0x000fe20000100a00 */
[----:B-1----:R-:W-:Y:S01]  /*ee60*/  IMAD R0, R26, 0x3e, RZ ;  /* 0x0000003e1a007824 */ /* 0x002fe200078e02ff */
[----:B----4-:R-:W-:-:S04]  /*ee70*/  LEA R12, P0, R3, c[0x0][0x160], 0x1 ;  /* 0x00005800030c7a11 */ /* 0x010fc800078008ff */
[----:B------:R-:W-:-:S05]  /*ee80*/  LEA.HI.X.SX32 R13, R3, c[0x0][0x164], 0x1, P0 ;  /* 0x00005900030d7a11 */ /* 0x000fca00000f0eff */
[----:B0-----:R-:W-:-:S04]  /*ee90*/  IMAD.WIDE R4, R27, 0x2, R12 ;  /* 0x000000021b047825 */ /* 0x001fc800078e020c */
[----:B------:R-:W-:Y:S01]  /*eea0*/  IMAD R3, R26, 0x3d, RZ ;  /* 0x0000003d1a037824 */ /* 0x000fe200078e02ff */
[----:B---3--:R-:W-:-:S04]  /*eeb0*/  LEA R14, P1, R2, c[0x0][0x160], 0x1 ;  /* 0x00005800020e7a11 */ /* 0x008fc800078208ff */
[----:B------:R-:W-:Y:S02]  /*eec0*/  LEA.HI.X.SX32 R15, R2, c[0x0][0x164], 0x1, P1 ;  /* 0x00005900020f7a11 */ /* 0x000fe400008f0eff */
[----:B------:R0:W5:Y:S03]  /*eed0*/  LDL.LU R2, [R1+0x238c] ;  /* 0x00238c0001027983 */ /* 0x0001660000300800 */
[----:B------:R-:W-:Y:S01]  /*eee0*/  IMAD.WIDE R8, R27, 0x2, R14 ;  /* 0x000000021b087825 */ /* 0x000fe200078e020e */
[----:B------:R-:W-:Y:S04]  /*eef0*/  STL.64 [R1+0x1758], R12 ;  /* 0x0017580c01007387 */ /* 0x000fe80000100a00 */
[----:B------:R-:W-:Y:S04]  /*ef00*/  STL.64 [R1+0x1750], R14 ;  /* 0x0017500e01007387 */ /* 0x000fe80000100a00 */
[----:B------:R-:W-:Y:S04]  /*ef10*/  STL [R1+0x1f58], R6 ;  /* 0x001f580601007387 */ /* 0x000fe80000100800 */
[----:B------:R1:W-:Y:S04]  /*ef20*/  STL [R1+0x1f48], R7 ;  /* 0x001f480701007387 */ /* 0x0003e80000100800 */
[----:B------:R-:W-:Y:S04]  /*ef30*/  STL [R1+0x1f4c], R8 ;  /* 0x001f4c0801007387 */ /* 0x000fe80000100800 */
[----:B------:R2:W-:Y:S01]  /*ef40*/  STL [R1+0x1f30], R9 ;  /* 0x001f300901007387 */ /* 0x0005e20000100800 */
[----:B-1----:R-:W-:-:S03]  /*ef50*/  IMAD.WIDE R6, R0, 0x2, R28 ;  /* 0x0000000200067825 */ /* 0x002fc600078e021c */
[----:B------:R-:W-:Y:S04]  /*ef60*/  STL [R1+0x1f44], R4 ;  /* 0x001f440401007387 */ /* 0x000fe80000100800 */
[----:B------:R1:W-:Y:S01]  /*ef70*/  STL [R1+0x1f3c], R5 ;  /* 0x001f3c0501007387 */ /* 0x0003e20000100800 */
[----:B--2---:R-:W-:-:S03]  /*ef80*/  IMAD.WIDE R8, R0, 0x2, R14 ;  /* 0x0000000200087825 */ /* 0x004fc600078e020e */
[----:B------:R-:W-:Y:S01]  /*ef90*/  STL [R1+0x1f40], R6 ;  /* 0x001f400601007387 */ /* 0x000fe20000100800 */
[----:B-1----:R-:W-:-:S03]  /*efa0*/  IMAD.WIDE R4, R0, 0x2, R16 ;  /* 0x0000000200047825 */ /* 0x002fc600078e0210 */
[----:B------:R1:W-:Y:S04]  /*efb0*/  STL [R1+0x1f34], R7 ;  /* 0x001f340701007387 */ /* 0x0003e80000100800 */
[----:B------:R-:W-:Y:S04]  /*efc0*/  STL [R1+0x1f38], R4 ;  /* 0x001f380401007387 */ /* 0x000fe80000100800 */
[----:B------:R2:W-:Y:S01]  /*efd0*/  STL [R1+0x1f28], R5 ;  /* 0x001f280501007387 */ /* 0x0005e20000100800 */
[----:B-1----:R-:W-:-:S03]  /*efe0*/  IMAD.WIDE R6, R0, 0x2, R12 ;  /* 0x0000000200067825 */ /* 0x002fc600078e020c */
[----:B------:R-:W-:Y:S04]  /*eff0*/  STL [R1+0x1f2c], R8 ;  /* 0x001f2c0801007387 */ /* 0x000fe80000100800 */
[----:B------:R1:W-:Y:S01]  /*f000*/  STL [R1+0x1f10], R9 ;  /* 0x001f100901007387 */ /* 0x0003e20000100800 */
[----:B--2---:R-:W-:-:S03]  /*f010*/  IMAD.WIDE R4, R3, 0x2, R28 ;  /* 0x0000000203047825 */ /* 0x004fc600078e021c */
[----:B------:R-:W-:Y:S04]  /*f020*/  STL [R1+0x1f24], R6 ;  /* 0x001f240601007387 */ /* 0x000fe80000100800 */
[----:B------:R2:W-:Y:S01]  /*f030*/  STL [R1+0x1f1c], R7 ;  /* 0x001f1c0701007387 */ /* 0x0005e20000100800 */
[----:B-1----:R-:W-:-:S03]  /*f040*/  IMAD.WIDE R8, R3, 0x2, R14 ;  /* 0x0000000203087825 */ /* 0x002fc600078e020e */
[----:B------:R-:W-:Y:S01]  /*f050*/  STL [R1+0x1f20], R4 ;  /* 0x001f200401007387 */ /* 0x000fe20000100800 */
[----:B------:R-:W-:Y:S02]  /*f060*/  IMAD R0, R26, 0x3c, RZ ;  /* 0x0000003c1a007824 */ /* 0x000fe400078e02ff */
[C---:B--2---:R-:W-:Y:S01]  /*f070*/  IMAD.WIDE R6, R3.reuse, 0x2, R16 ;  /* 0x0000000203067825 */ /* 0x044fe200078e0210 */
        /* <DEDUP_REMOVED lines=165> */
[----:B------:R-:W-:Y:S02]  /*fad0*/  IMAD R3, R26, 0x2f, RZ ;  /* 0x0000002f1a037824 */ /* 0x000fe400078e02ff */
[C---:B-1----:R-:W-:Y:S01]  /*fae0*/  IMAD.WIDE R8, R0.reuse, 0x2, R14 ;  /* 0x0000000200087825 */ /* 0x042fe200078e020e */
[----:B------:R-:W-:Y:S03]  /*faf0*/  STL [R1+0x1d80], R6 ;  /* 0x001d800601007387 */ /* 0x000fe60000100800 */
        /* <DEDUP_REMOVED lines=10> */
[----:B------:R-:W-:-:S03]  /*fba0*/  IMAD R0, R26, 0x2e, RZ ;  /* 0x0000002e1a007824 */ /* 0x000fc600078e02ff */
[----:B------:R-:W-:Y:S01]  /*fbb0*/  STL [R1+0x1d60], R4 ;  /* 0x001d600401007387 */ /* 0x000fe20000100800 */
[----:B-1----:R-:W-:-:S03]  /*fbc0*/  IMAD.WIDE R8, R3, 0x2, R12 ;  /* 0x0000000203087825 */ /* 0x002fc600078e020c */
[----:B------:R1:W-:Y:S01]  /*fbd0*/  STL [R1+0x1d54], R5 ;  /* 0x001d540501007387 */ /* 0x0003e20000100800 */
[----:B--2---:R-:W-:-:S05]  /*fbe0*/  IMAD.WIDE R6, R3, 0x2, R16 ;  /* 0x0000000203067825 */ /* 0x004fca00078e0210 */
        /* <DEDUP_REMOVED lines=10> */
[----:B------:R-:W-:-:S03]  /*fc90*/  IMAD R3, R26, 0x2d, RZ ;  /* 0x0000002d1a037824 */ /* 0x000fc600078e02ff */
[----:B------:R2:W-:Y:S01]  /*fca0*/  STL [R1+0x1790], R7 ;  /* 0x0017900701007387 */ /* 0x0005e20000100800 */
[----:B-1----:R-:W-:-:S03]  /*fcb0*/  IMAD.WIDE R8, R0, 0x2, R12 ;  /* 0x0000000200087825 */ /* 0x002fc600078e020c */
[----:B------:R-:W-:Y:S01]  /*fcc0*/  STL [R1+0x179c], R4 ;  /* 0x00179c0401007387 */ /* 0x000fe20000100800 */
[----:B------:R-:W-:-:S04]  /*fcd0*/  IMAD.WIDE R10, R3, 0x2, R28 ;  /* 0x00000002030a7825 */ /* 0x000fc800078e021c */
[----:B--2---:R-:W-:Y:S01]  /*fce0*/  IMAD.WIDE R6, R0, 0x2, R14 ;  /* 0x0000000200067825 */ /* 0x004fe200078e020e */
[----:B------:R1:W-:Y:S04]  /*fcf0*/  STL [R1+0x1798], R5 ;  /* 0x0017980501007387 */ /* 0x0003e80000100800 */
[----:B------:R-:W-:Y:S01]  /*fd00*/  STL [R1+0x17a4], R6 ;  /* 0x0017a40601007387 */ /* 0x000fe20000100800 */
[----:B------:R-:W-:-:S03]  /*fd10*/  IMAD R0, R26, 0x2c, RZ ;  /* 0x0000002c1a007824 */ /* 0x000fc600078e02ff */
        /* <DEDUP_REMOVED lines=155> */
[----:B------:R-:W-:-:S03]  /*106d0*/  IMAD.SHL.U32 R0, R26, 0x20, RZ ;  /* 0x000000201a007824 */ /* 0x000fc600078e00ff */
        /* <DEDUP_REMOVED lines=394> */
[----:B------:R2:W-:Y:S04]  /*11f80*/  STL [R1+0x1cf4], R10 ;  /* 0x001cf40a01007387 */ /* 0x0005e80000100800 */
[----:B------:R-:W-:Y:S01]  /*11f90*/  STL [R1+0x1cf0], R11 ;  /* 0x001cf00b01007387 */ /* 0x000fe20000100800 */
[----:B-1----:R-:W-:-:S03]  /*11fa0*/  IMAD.WIDE R8, R3, 0x2, R12 ;  /* 0x0000000203087825 */ /* 0x002fc600078e020c */
[----:B------:R-:W-:Y:S01]  /*11fb0*/  STL [R1+0x1cfc], R4 ;  /* 0x001cfc0401007387 */ /* 0x000fe20000100800 */
[----:B--2---:R-:W-:-:S03]  /*11fc0*/  IMAD.SHL.U32 R10, R26, 0x2, RZ ;  /* 0x000000021a0a7824 */ /* 0x004fc600078e00ff */
[----:B------:R1:W-:Y:S04]  /*11fd0*/  STL [R1+0x1cf8], R5 ;  /* 0x001cf80501007387 */ /* 0x0003e80000100800 */
[----:B------:R-:W-:Y:S04]  /*11fe0*/  STL [R1+0x1d04], R6 ;  /* 0x001d040601007387 */ /* 0x000fe80000100800 */
[----:B------:R2:W-:Y:S01]  /*11ff0*/  STL [R1+0x1d00], R7 ;  /* 0x001d000701007387 */ /* 0x0005e20000100800 */
[----:B-1----:R-:W-:-:S03]  /*12000*/  IMAD.WIDE R4, R10, 0x2, R28 ;  /* 0x000000020a047825 */ /* 0x002fc600078e021c */
[----:B------:R-:W-:Y:S04]  /*12010*/  STL [R1+0x1d0c], R8 ;  /* 0x001d0c0801007387 */ /* 0x000fe80000100800 */
[----:B------:R-:W-:Y:S04]  /*12020*/  STL [R1+0x1d08], R9 ;  /* 0x001d080901007387 */ /* 0x000fe80000100800 */
[----:B------:R-:W-:Y:S04]  /*12030*/  STL [R1+0x1d14], R4 ;  /* 0x001d140401007387 */ /* 0x000fe80000100800 */
[----:B------:R1:W-:Y:S01]  /*12040*/  STL [R1+0x1d10], R5 ;  /* 0x001d100501007387 */ /* 0x0003e20000100800 */
[----:B--2---:R-:W-:-:S04]  /*12050*/  IMAD.WIDE R6, R10, 0x2, R16 ;  /* 0x000000020a067825 */ /* 0x004fc800078e0210 */
[----:B-1----:R-:W-:Y:S02]  /*12060*/  IMAD.WIDE R4, R26, 0x2, R28 ;  /* 0x000000021a047825 */ /* 0x002fe400078e021c */
[----:B------:R-:W1:Y:S02]  /*12070*/  S2R R28, SR_TID.X ;  /* 0x00000000001c7919 */ /* 0x000e640000002100 */
[C---:B------:R-:W-:Y:S02]  /*12080*/  IMAD.WIDE R8, R10.reuse, 0x2, R14 ;  /* 0x000000020a087825 */ /* 0x040fe400078e020e */
[----:B------:R-:W-:Y:S02]  /*12090*/  STL [R1+0x1d1c], R6 ;  /* 0x001d1c0601007387 */ /* 0x000fe40000100800 */
[----:B------:R-:W-:Y:S02]  /*120a0*/  IMAD.WIDE R10, R10, 0x2, R12 ;  /* 0x000000020a0a7825 */ /* 0x000fe400078e020c */
[----:B------:R2:W-:Y:S04]  /*120b0*/  STL [R1+0x1d18], R7 ;  /* 0x001d180701007387 */ /* 0x0005e80000100800 */
[----:B------:R-:W-:Y:S04]  /*120c0*/  STL [R1+0x1d24], R8 ;  /* 0x001d240801007387 */ /* 0x000fe80000100800 */
[----:B------:R3:W-:Y:S01]  /*120d0*/  STL [R1+0x1d20], R9 ;  /* 0x001d200901007387 */ /* 0x0007e20000100800 */
[----:B--2---:R-:W-:-:S03]  /*120e0*/  IMAD.WIDE R6, R26, 0x2, R16 ;  /* 0x000000021a067825 */ /* 0x004fc600078e0210 */
[----:B------:R-:W-:Y:S04]  /*120f0*/  STL [R1+0x1d2c], R10 ;  /* 0x001d2c0a01007387 */ /* 0x000fe80000100800 */
[----:B------:R-:W-:Y:S01]  /*12100*/  STL [R1+0x1d28], R11 ;  /* 0x001d280b01007387 */ /* 0x000fe20000100800 */
[----:B---3--:R-:W-:-:S03]  /*12110*/  IMAD.WIDE R8, R26, 0x2, R14 ;  /* 0x000000021a087825 */ /* 0x008fc600078e020e */
[----:B------:R-:W-:Y:S04]  /*12120*/  STL [R1+0x1d34], R4 ;  /* 0x001d340401007387 */ /* 0x000fe80000100800 */
[----:B------:R2:W-:Y:S04]  /*12130*/  STL [R1+0x1d30], R5 ;  /* 0x001d300501007387 */ /* 0x0005e80000100800 */
[----:B------:R1:W-:Y:S04]  /*12140*/  STL [R1+0x1d3c], R6 ;  /* 0x001d3c0601007387 */ /* 0x0003e80000100800 */
[----:B------:R-:W-:Y:S01]  /*12150*/  STL [R1+0x1d38], R7 ;  /* 0x001d380701007387 */ /* 0x000fe20000100800 */
[----:B--2---:R-:W-:-:S03]  /*12160*/  IMAD.WIDE R4, R26, 0x2, R12 ;  /* 0x000000021a047825 */ /* 0x004fc600078e020c */
[----:B------:R-:W-:Y:S04]  /*12170*/  STL [R1+0x1d44], R8 ;  /* 0x001d440801007387 */ /* 0x000fe80000100800 */
[----:B------:R-:W-:Y:S01]  /*12180*/  STL [R1+0x1d40], R9 ;  /* 0x001d400901007387 */ /* 0x000fe20000100800 */
[----:B-1----:R-:W-:-:S03]  /*12190*/  IMAD.SHL.U32 R6, R28, 0x200, RZ ;  /* 0x000002001c067824 */ /* 0x002fc600078e00ff */
[----:B------:R1:W-:Y:S04]  /*121a0*/  STL [R1+0x1d4c], R4 ;  /* 0x001d4c0401007387 */ /* 0x0003e80000100800 */
[----:B------:R0:W-:Y:S04]  /*121b0*/  STL [R1+0x1d48], R5 ;  /* 0x001d480501007387 */ /* 0x0001e80000100800 */
[----:B------:R0:W-:Y:S01]  /*121c0*/  STL [R1+0x1774], RZ ;  /* 0x001774ff01007387 */ /* 0x0001e20000100800 */
[----:B-1----:R-:W-:-:S03]  /*121d0*/  IMAD.SHL.U32 R4, R28, 0x20, RZ ;  /* 0x000000201c047824 */ /* 0x002fc600078e00ff */
[----:B------:R0:W-:Y:S04]  /*121e0*/  STL [R1+0x2384], R6 ;  /* 0x0023840601007387 */ /* 0x0001e80000100800 */
[----:B------:R0:W-:Y:S04]  /*121f0*/  STL [R1+0x2388], R4 ;  /* 0x0023880401007387 */ /* 0x0001e80000100800 */
        /* <DEDUP_REMOVED lines=928> */
[----:B------:R-:W-:Y:S01]  /*15c00*/  LOP3.LUT R27, R28, 0x7f, RZ, 0xc0, !PT ;  /* 0x0000007f1c1b7812 */ /* 0x000fe200078ec0ff */
[----:B------:R-:W-:Y:S01]  /*15c10*/  IMAD.SHL.U32 R3, R26, 0x40, RZ ;  /* 0x000000401a037824 */ /* 0x000fe200078e00ff */
[----:B------:R-:W-:-:S02]  /*15c20*/  ULDC UR4, c[0x0][0x18c] ;  /* 0x0000630000047ab9 */ /* 0x000fc40000000800 */
[----:B------:R-:W-:Y:S01]  /*15c30*/  USHF.L.U32 UR4, UR4, 0x6, URZ ;  /* 0x0000000604047899 */ /* 0x000fe2000800063f */
[----:B------:R-:W-:Y:S01]  /*15c40*/  IMAD.SHL.U32 R28, R27, 0x2, RZ ;  /* 0x000000021b1c7824 */ /* 0x000fe200078e00ff */
[----:B------:R-:W-:Y:S02]  /*15c50*/  SHF.R.S32.HI R0, RZ, 0x1f, R3 ;  /* 0x0000001fff007819 */ /* 0x000fe40000011403 */
[----:B------:R-:W-:Y:S02]  /*15c60*/  USHF.R.S32.HI UR5, URZ, 0x1f, UR4 ;  /* 0x0000001f3f057899 */ /* 0x000fe40008011404 */
[----:B0-----:R-:W2:Y:S04]  /*15c70*/  LDL.LU R29, [R1+0x318] ;  /* 0x00031800011d7983 */ /* 0x001ea80000300800 */
[----:B------:R-:W3:Y:S04]  /*15c80*/  LDL.LU R27, [R1+0x31c] ;  /* 0x00031c00011b7983 */ /* 0x000ee80000300800 */
[----:B------:R-:W4:Y:S01]  /*15c90*/  LDL.LU R26, [R1+0x314] ;  /* 0x00031400011a7983 */ /* 0x000f220000300800 */
[----:B------:R-:W-:Y:S01]  /*15ca0*/  SHF.L.U64.HI R0, R3, 0x1, R0 ;  /* 0x0000000103007819 */ /* 0x000fe20000010200 */
[----:B------:R-:W-:-:S02]  /*15cb0*/  USHF.L.U32 UR8, UR4, 0x1, URZ ;  /* 0x0000000104087899 */ /* 0x000fc4000800063f */
[----:B------:R-:W-:Y:S01]  /*15cc0*/  USHF.L.U64.HI UR5, UR4, 0x1, UR5 ;  /* 0x0000000104057899 */ /* 0x000fe20008010205 */
[----:B--2---:R-:W-:Y:S02]  /*15cd0*/  SHF.R.S32.HI R5, RZ, 0x6, R29 ;  /* 0x00000006ff057819 */ /* 0x004fe4000001141d */
[----:B---3--:R-:W-:-:S03]  /*15ce0*/  LOP3.LUT R3, R27, 0x400, R4, 0xf8, !PT ;  /* 0x000004001b037812 */ /* 0x008fc600078ef804 */
[----:B------:R0:W-:Y:S01]  /*15cf0*/  STL [R1+0x2380], R5 ;  /* 0x0023800501007387 */ /* 0x0001e20000100800 */
[----:B------:R-:W-:Y:S02]  /*15d00*/  LOP3.LUT R4, R28, 0x20, RZ, 0x3c, !PT ;  /* 0x000000201c047812 */ /* 0x000fe400078e3cff */
[----:B----4-:R-:W-:Y:S01]  /*15d10*/  LOP3.LUT R29, R26, 0x2000, R6, 0xf8, !PT ;  /* 0x000020001a1d7812 */ /* 0x010fe200078ef806 */
[----:B------:R-:W-:Y:S01]  /*15d20*/  STL [R1+0x370], RZ ;  /* 0x000370ff01007387 */ /* 0x000fe20000100800 */
[C---:B------:R-:W-:Y:S02]  /*15d30*/  LOP3.LUT R6, R28.reuse, 0x30, RZ, 0x3c, !PT ;  /* 0x000000301c067812 */ /* 0x040fe400078e3cff */
[C---:B------:R-:W-:Y:S01]  /*15d40*/  LOP3.LUT R4, R28.reuse, 0x50, RZ, 0x3c, !PT ;  /* 0x000000501c047812 */ /* 0x040fe200078e3cff */
[----:B------:R-:W-:Y:S01]  /*15d50*/  STL [R1+0x374], RZ ;  /* 0x000374ff01007387 */ /* 0x000fe20000100800 */
[----:B------:R-:W-:Y:S02]  /*15d60*/  LOP3.LUT R6, R28, 0x60, RZ, 0x3c, !PT ;  /* 0x000000601c067812 */ /* 0x000fe400078e3cff */
[C---:B-----5:R-:W-:Y:S01]  /*15d70*/  LOP3.LUT R4, R2.reuse, 0x20, RZ, 0x3c, !PT ;  /* 0x0000002002047812 */ /* 0x060fe200078e3cff */
[----:B------:R1:W-:Y:S01]  /*15d80*/  STL [R1+0x1744], R3 ;  /* 0x0017440301007387 */ /* 0x0003e20000100800 */
[----:B------:R-:W-:-:S02]  /*15d90*/  LOP3.LUT R6, R2, 0x40, RZ, 0x3c, !PT ;  /* 0x0000004002067812 */ /* 0x000fc400078e3cff */
[----:B------:R-:W-:Y:S01]  /*15da0*/  LOP3.LUT R4, R3, 0x40, RZ, 0x3c, !PT ;  /* 0x0000004003047812 */ /* 0x000fe200078e3cff */
[----:B------:R2:W-:Y:S01]  /*15db0*/  STL [R1+0x378], RZ ;  /* 0x000378ff01007387 */ /* 0x0005e20000100800 */
[C---:B0-----:R-:W-:Y:S02]  /*15dc0*/  LOP3.LUT R5, R28.reuse, 0x10, RZ, 0x3c, !PT ;  /* 0x000000101c057812 */ /* 0x041fe400078e3cff */
[C---:B------:R-:W-:Y:S01]  /*15dd0*/  LOP3.LUT R5, R28.reuse, 0x40, RZ, 0x3c, !PT ;  /* 0x000000401c057812 */ /* 0x040fe200078e3cff */
[----:B------:R2:W-:Y:S01]  /*15de0*/  STL [R1+0x37c], RZ ;  /* 0x00037cff01007387 */ /* 0x0005e20000100800 */
[----:B------:R-:W-:Y:S02]  /*15df0*/  LOP3.LUT R5, R28, 0x70, RZ, 0x3c, !PT ;  /* 0x000000701c057812 */ /* 0x000fe400078e3cff */
[----:B-1----:R-:W-:Y:S01]  /*15e00*/  LOP3.LUT R3, R29, 0x40, RZ, 0x3c, !PT ;  /* 0x000000401d037812 */ /* 0x002fe200078e3cff */
[----:B------:R2:W-:Y:S01]  /*15e10*/  STL [R1+0x360], RZ ;  /* 0x000360ff01007387 */ /* 0x0005e20000100800 */
[----:B------:R-:W-:-:S03]  /*15e20*/  LOP3.LUT R5, R2, 0x60, RZ, 0x3c, !PT ;  /* 0x0000006002057812 */ /* 0x000fc600078e3cff */
        /* <DEDUP_REMOVED lines=91> */
[----:B------:R2:W-:Y:S04]  /*163e0*/  STL [R1+0x235c], R6 ;  /* 0x00235c0601007387 */ /* 0x0005e80000100800 */
[----:B------:R2:W-:Y:S04]  /*163f0*/  STL [R1+0x1730], R3 ;  /* 0x0017300301007387 */ /* 0x0005e80000100800 */
[----:B------:R2:W-:Y:S02]  /*16400*/  STL [R1+0x1764], R4 ;  /* 0x0017640401007387 */ /* 0x0005e40000100800 */
.L_x_3:
[----:B--2--5:R-:W2:Y:S04]  /*16410*/  LDL.64 R4, [R1+0x1758] ;  /* 0x0017580001047983 */ /* 0x024ea80000100a00 */
[----:B--2---:R0:W-:Y:S04]  /*16420*/  STL [R1+0x709c], R5 ;  /* 0x00709c0501007387 */ /* 0x0041e80000100800 */
[----:B0-----:R-:W2:Y:S01]  /*16430*/  LDL R5, [R1+0x1774] ;  /* 0x0017740001057983 */ /* 0x001ea20000100800 */
[----:B------:R-:W-:-:S03]  /*16440*/  IMAD.MOV.U32 R3, RZ, RZ, -0x40 ;  /* 0xffffffc0ff037424 */ /* 0x000fc600078e00ff */
[----:B------:R-:W-:Y:S04]  /*16450*/  STL [R1+0x6db4], R28 ;  /* 0x006db41c01007387 */ /* 0x000fe80000100800 */
        /* <DEDUP_REMOVED lines=73> */
[----:B------:R-:W-:Y:S01]  /*168f0*/  STL [R1+0x6f2c], R28 ;  /* 0x006f2c1c01007387 */ /* 0x000fe20000100800 */
[----:B--2---:R-:W-:-:S03]  /*16900*/  IMAD R3, R5, R3, c[0x0][0x180] ;  /* 0x0000600005037624 */ /* 0x004fc600078e0203 */
        /* <DEDUP_REMOVED lines=111> */
[----:B------:R0:W-:Y:S04]  /*17000*/  STL [R1+0x7098], R27 ;  /* 0x0070981b01007387 */ /* 0x0001e80000100800 */
        /* <DEDUP_REMOVED lines=127> */
[----:B------:R-:W2:Y:S01]  /*17800*/  LDL.LU R5, [R1+0x709c] ;  /* 0x00709c0001057983 */ /* 0x000ea20000300800 */
[----:B------:R-:W-:-:S02]  /*17810*/  ISETP.GT.AND P0, PT, R3, RZ, PT ;  /* 0x000000ff0300720c */ /* 0x000fc40003f04270 */
[----:B0-----:R-:W-:Y:S02]  /*17820*/  PRMT R27, RZ, 0x7610, R27 ;  /* 0x00007610ff1b7816 */ /* 0x001fe4000000001b */
[----:B------:R-:W-:Y:S02]  /*17830*/  PRMT R28, RZ, 0x7610, R28 ;  /* 0x00007610ff1c7816 */ /* 0x000fe4000000001c */
[----:B------:R-:W-:-:S07]  /*17840*/  ISETP.GT.AND P1, PT, R3, 0x1, PT ;  /* 0x000000010300780c */ /* 0x000fce0003f24270 */
[----:B--2---:R-:W2:Y:S04]  /*17850*/  @P0 LDG.E.U16 R27, [R4.64] ;  /* 0x00000006041b0981 */ /* 0x004ea8000c1e1500 */
[----:B--2---:R0:W-:Y:S04]  /*17860*/  STL [R1+0xc08], R27 ;  /* 0x000c081b01007387 */ /* 0x0041e80000100800 */
[----:B0-----:R-:W2:Y:S04]  /*17870*/  LDL.LU R27, [R1+0x7098] ;  /* 0x00709800011b7983 */ /* 0x001ea80000300800 */
[----:B------:R-:W3:Y:S01]  /*17880*/  LDL.64 R4, [R1+0x1750] ;  /* 0x0017500001047983 */ /* 0x000ee20000100a00 */
[----:B--2---:R-:W-:-:S03]  /*17890*/  PRMT R27, RZ, 0x7610, R27 ;  /* 0x00007610ff1b7816 */ /* 0x004fc6000000001b */
[----:B---3--:R-:W2:Y:S04]  /*178a0*/  @P0 LDG.E.U16 R28, [R4.64] ;  /* 0x00000006041c0981 */ /* 0x008ea8000c1e1500 */
        /* <DEDUP_REMOVED lines=12> */
[----:B------:R-:W3:Y:S04]  /*17970*/  LDL R4, [R1+0x1d48] ;  /* 0x001d480001047983 */ /* 0x000ee80000100800 */
[----:B------:R-:W3:Y:S01]  /*17980*/  LDL R5, [R1+0x1d4c] ;  /* 0x001d4c0001057983 */ /* 0x000ee20000100800 */
[----:B------:R-:W-:-:S02]  /*17990*/  ISETP.GT.AND P0, PT, R3, 0x2, PT ;  /* 0x000000020300780c */ /* 0x000fc40003f04270 */
[----:B--2---:R-:W-:Y:S02]  /*179a0*/  PRMT R28, RZ, 0x7610, R28 ;  /* 0x00007610ff1c7816 */ /* 0x004fe4000000001c */
[----:B---3--:R-:W-:-:S04]  /*179b0*/  @P1 LOP3.LUT R5, R5, R4, RZ, 0x3c, !PT ;  /* 0x0000000405051212 */ /* 0x008fc800078e3cff */
[----:B------:R-:W-:-:S04]  /*179c0*/  @P1 LOP3.LUT R4, R5, R4, RZ, 0x3c, !PT ;  /* 0x0000000405041212 */ /* 0x000fc800078e3cff */
[----:B------:R-:W-:-:S05]  /*179d0*/  @P1 LOP3.LUT R5, R5, R4, RZ, 0x3c, !PT ;  /* 0x0000000405051212 */ /* 0x000fca00078e3cff */
[----:B------:R-:W2:Y:S04]  /*179e0*/  @P1 LDG.E.U16 R27, [R4.64] ;  /* 0x00000006041b1981 */ /* 0x000ea8000c1e1500 */
[----:B--2---:R0:W-:Y:S04]  /*179f0*/  STL [R1+0xbf8], R27 ;  /* 0x000bf81b01007387 */ /* 0x0041e80000100800 */
[----:B0-----:R-:W2:Y:S04]  /*17a00*/  LDL.LU R27, [R1+0x7088] ;  /* 0x00708800011b7983 */ /* 0x001ea80000300800 */
[----:B------:R-:W3:Y:S04]  /*17a10*/  LDL R4, [R1+0x1d40] ;  /* 0x001d400001047983 */ /* 0x000ee80000100800 */
[----:B------:R-:W3:Y:S01]  /*17a20*/  LDL R5, [R1+0x1d44] ;  /* 0x001d440001057983 */ /* 0x000ee20000100800 */
[----:B--2---:R-:W-:-:S02]  /*17a30*/  PRMT R27, RZ, 0x7610, R27 ;  /* 0x00007610ff1b7816 */ /* 0x004fc4000000001b */
        /* <DEDUP_REMOVED lines=470> */
[----:B------:R-:W-:-:S02]  /*197a0*/  PRMT R0, RZ, 0x7610, R0 ;  /* 0x00007610ff007816 */ /* 0x000fc40000000000 */
[----:B------:R-:W-:Y:S02]  /*197b0*/  ISETP.GT.AND P1, PT, R3, 0xf, PT ;  /* 0x0000000f0300780c */ /* 0x000fe40003f24270 */
        /* <DEDUP_REMOVED lines=8> */
[----:B------:R-:W3:Y:S02]  /*19840*/  LDL R5, [R1+0x1ba4] ;  /* 0x001ba40001057983 */ /* 0x000ee40000100800 */
[----:B---3--:R-:W-:-:S04]  /*19850*/  @P0 LOP3.LUT R5, R5, R4, RZ, 0x3c, !PT ;  /* 0x0000000405050212 */ /* 0x008fc800078e3cff */
[----:B------:R-:W-:-:S04]  /*19860*/  @P0 LOP3.LUT R4, R5, R4, RZ, 0x3c, !PT ;  /* 0x0000000405040212 */ /* 0x000fc800078e3cff */
[----:B------:R-:W-:-:S05]  /*19870*/  @P0 LOP3.LUT R5, R5, R4, RZ, 0x3c, !PT ;  /* 0x0000000405050212 */ /* 0x000fca00078e3cff */
[----:B------:R-:W3:Y:S04]  /*19880*/  @P0 LDG.E.U16 R28, [R4.64] ;  /* 0x00000006041c0981 */ /* 0x000ee8000c1e1500 */
[----:B---3--:R0:W-:Y:S04]  /*19890*/  STL [R1+0xb10], R28 ;  /* 0x000b101c01007387 */ /* 0x0081e80000100800 */
[----:B0-----:R-:W3:Y:S04]  /*198a0*/  LDL.LU R28, [R1+0x6fb4] ;  /* 0x006fb400011c7983 */ /* 0x001ee80000300800 */
[----:B------:R-:W4:Y:S04]  /*198b0*/  LDL R4, [R1+0x1b98] ;  /* 0x001b980001047983 */ /* 0x000f280000100800 */
[----:B------:R-:W4:Y:S01]  /*198c0*/  LDL R5, [R1+0x1b9c] ;  /* 0x001b9c0001057983 */ /* 0x000f220000100800 */
[----:B--2---:R-:W-:-:S02]  /*198d0*/  PRMT R27, RZ, 0x7610, R27 ;  /* 0x00007610ff1b7816 */ /* 0x004fc4000000001b */
[----:B----4-:R-:W-:-:S04]  /*198e0*/  @P0 LOP3.LUT R5, R5, R4, RZ, 0x3c, !PT ;  /* 0x0000000405050212 */ /* 0x010fc800078e3cff */
[----:B------:R-:W-:-:S04]  /*198f0*/  @P0 LOP3.LUT R4, R5, R4, RZ, 0x3c, !PT ;  /* 0x0000000405040212 */ /* 0x000fc800078e3cff */
[----:B------:R-:W-:-:S05]  /*19900*/  @P0 LOP3.LUT R5, R5, R4, RZ, 0x3c, !PT ;  /* 0x0000000405050212 */ /* 0x000fca00078e3cff */
[----:B------:R0:W2:Y:S04]  /*19910*/  @P0 LDG.E.U16 R0, [R4.64] ;  /* 0x0000000604000981 */ /* 0x0000a8000c1e1500 */
[----:B0-----:R-:W4:Y:S04]  /*19920*/  LDL R4, [R1+0x1b90] ;  /* 0x001b900001047983 */ /* 0x001f280000100800 */
[----:B------:R-:W4:Y:S01]  /*19930*/  LDL R5, [R1+0x1b94] ;  /* 0x001b940001057983 */ /* 0x000f220000100800 */
[----:B---3--:R-:W-:-:S03]  /*19940*/  PRMT R28, RZ, 0x7610, R28 ;  /* 0x00007610ff1c7816 */ /* 0x008fc6000000001c */
[----:B--2---:R-:W-:Y:S01]  /*19950*/  STL [R1+0x6ca4], R0 ;  /* 0x006ca40001007387 */ /* 0x004fe20000100800 */
[----:B----4-:R-:W-:-:S04]  /*19960*/  @P0 LOP3.LUT R5, R5, R4, RZ, 0x3c, !PT ;  /* 0x0000000405050212 */ /* 0x010fc800078e3cff */
        /* <DEDUP_REMOVED lines=264> */
[----:B---3--:R-:W-:Y:S02]  /*1a9f0*/  PRMT R28, RZ, 0x7610, R28 ;  /* 0x00007610ff1c7816 */ /* 0x008fe4000000001c */
[----:B------:R-:W-:Y:S01]  /*1aa00*/  ISETP.GT.AND P1, PT, R3, 0x17, PT ;  /* 0x000000170300780c */ /* 0x000fe20003f24270 */
        /* <DEDUP_REMOVED lines=423> */
[----:B---3--:R-:W-:-:S02]  /*1c480*/  PRMT R28, RZ, 0x7610, R28 ;  /* 0x00007610ff1c7816 */ /* 0x008fc4000000001c */
[----:B----4-:R-:W-:-:S04]  /*1c490*/  @P1 LOP3.LUT R5, R5, R4, RZ, 0x3c, !PT ;  /* 0x0000000405051212 */ /* 0x010fc800078e3cff */
[----:B------:R-:W-:-:S04]  /*1c4a0*/  @P1 LOP3.LUT R4, R5, R4, RZ, 0x3c, !PT ;  /* 0x0000000405041212 */ /* 0x000fc800078e3cff */
[----:B------:R-:W-:-:S05]  /*1c4b0*/  @P1 LOP3.LUT R5, R5, R4, RZ, 0x3c, !PT ;  /* 0x0000000405051212 */ /* 0x000fca00078e3cff */
[----:B------:R-:W3:Y:S04]  /*1c4c0*/  @P1 LDG.E.U16 R28, [R4.64] ;  /* 0x00000006041c1981 */ /* 0x000ee8000c1e1500 */
[----:B---3--:R0:W-:Y:S04]  /*1c4d0*/  STL [R1+0x10c], R28 ;  /* 0x00010c1c01007387 */ /* 0x0081e80000100800 */
[----:B0-----:R-:W3:Y:S04]  /*1c4e0*/  LDL.LU R28, [R1+0x6e88] ;  /* 0x006e8800011c7983 */ /* 0x001ee80000300800 */
[----:B------:R-:W4:Y:S04]  /*1c4f0*/  LDL R4, [R1+0x1930] ;  /* 0x0019300001047983 */ /* 0x000f280000100800 */
[----:B------:R-:W4:Y:S01]  /*1c500*/  LDL R5, [R1+0x1934] ;  /* 0x0019340001057983 */ /* 0x000f220000100800 */
[----:B------:R-:W-:-:S02]  /*1c510*/  ISETP.GT.AND P0, PT, R3, 0x22, PT ;  /* 0x000000220300780c */ /* 0x000fc40003f04270 */
[----:B---3--:R-:W-:Y:S02]  /*1c520*/  PRMT R28, RZ, 0x7610, R28 ;  /* 0x00007610ff1c7816 */ /* 0x008fe4000000001c */
        /* <DEDUP_REMOVED lines=208> */
[----:B0-----:R-:W3:Y:S01]  /*1d230*/  LDL.LU R28, [R1+0x6e2c] ;  /* 0x006e2c00011c7983 */ /* 0x001ee20000300800 */
[----:B------:R-:W4:Y:S02]  /*1d240*/  LDL R4, [R1+0x1878] ;  /* 0x0018780001047983 */ /* 0x000f240000100800 */
        /* <DEDUP_REMOVED lines=186> */
[----:B------:R-:W-:-:S02]  /*1ddf0*/  PRMT R29, RZ, 0x7610, R29 ;  /* 0x00007610ff1d7816 */ /* 0x000fc4000000001d */
[----:B----4-:R-:W-:-:S04]  /*1de00*/  @P0 LOP3.LUT R5, R5, R4, RZ, 0x3c, !PT ;  /* 0x0000000405050212 */ /* 0x010fc800078e3cff */
[----:B------:R-:W-:-:S04]  /*1de10*/  @P0 LOP3.LUT R4, R5, R4, RZ, 0x3c, !PT ;  /* 0x0000000405040212 */ /* 0x000fc800078e3cff */
[----:B------:R-:W-:-:S05]  /*1de20*/  @P0 LOP3.LUT R5, R5, R4, RZ, 0x3c, !PT ;  /* 0x0000000405050212 */ /* 0x000fca00078e3cff */
[----:B------:R0:W4:Y:S04]  /*1de30*/  @P0 LDG.E.U16 R29, [R4.64] ;  /* 0x00000006041d0981 */ /* 0x000128000c1e1500 */
[----:B0-----:R-:W2:Y:S04]  /*1de40*/  LDL R4, [R1+0x17d0] ;  /* 0x0017d00001047983 */ /* 0x001ea80000100800 */
[----:B------:R-:W2:Y:S01]  /*1de50*/  LDL R5, [R1+0x17d4] ;  /* 0x0017d40001057983 */ /* 0x000ea20000100800 */
[----:B---3--:R-:W-:Y:S02]  /*1de60*/  PRMT R28, RZ, 0x7610, R28 ;  /* 0x00007610ff1c7816 */ /* 0x008fe4000000001c */
[----:B------:R-:W-:Y:S01]  /*1de70*/  ISETP.GT.AND P1, PT, R3, 0x2d, PT ;  /* 0x0000002d0300780c */ /* 0x000fe20003f24270 */
[----:B----4-:R-:W-:Y:S01]  /*1de80*/  STL [R1+0x6cfc], R29 ;  /* 0x006cfc1d01007387 */ /* 0x010fe20000100800 */
[----:B--2---:R-:W-:-:S04]  /*1de90*/  @P0 LOP3.LUT R5, R5, R4, RZ, 0x3c, !PT ;  /* 0x0000000405050212 */ /* 0x004fc800078e3cff */
[----:B------:R-:W-:-:S04]  /*1dea0*/  @P0 LOP3.LUT R4, R5, R4, RZ, 0x3c, !PT ;  /* 0x0000000405040212 */ /* 0x000fc800078e3cff */
[----:B------:R-:W-:-:S05]  /*1deb0*/  @P0 LOP3.LUT R5, R5, R4, RZ, 0x3c, !PT ;  /* 0x0000000405050212 */ /* 0x000fca00078e3cff */
[----:B------:R-:W2:Y:S04]  /*1dec0*/  @P0 LDG.E.U16 R28, [R4.64] ;  /* 0x00000006041c0981 */ /* 0x000ea8000c1e1500 */
[----:B--2---:R0:W-:Y:S04]  /*1ded0*/  STL [R1+0x78], R28 ;  /* 0x0000781c01007387 */ /* 0x0041e80000100800 */
[----:B0-----:R-:W2:Y:S01]  /*1dee0*/  LDL.LU R28, [R1+0x6dd8] ;  /* 0x006dd800011c7983 */ /* 0x001ea20000300800 */
[----:B------:R-:W3:Y:S02]  /*1def0*/  LDL R4, [R1+0x17c8] ;  /* 0x0017c80001047983 */ /* 0x000ee40000100800 */
[----:B------:R-:W3:Y:S01]  /*1df00*/  LDL R5, [R1+0x17cc] ;  /* 0x0017cc0001057983 */ /* 0x000ee20000100800 */
[----:B--2---:R-:W-:-:S02]  /*1df10*/  PRMT R28, RZ, 0x7610, R28 ;  /* 0x00007610ff1c7816 */ /* 0x004fc4000000001c */
[----:B---3--:R-:W-:-:S04]  /*1df20*/  @P1 LOP3.LUT R5, R5, R4, RZ, 0x3c, !PT ;  /* 0x0000000405051212 */ /* 0x008fc800078e3cff */
        /* <DEDUP_REMOVED lines=81> */
[----:B------:R-:W-:-:S02]  /*1e440*/  PRMT R27, RZ, 0x7610, R27 ;  /* 0x00007610ff1b7816 */ /* 0x000fc4000000001b */
[----:B---3--:R-:W-:-:S04]  /*1e450*/  @P0 LOP3.LUT R5, R5, R4, RZ, 0x3c, !PT ;  /* 0x0000000405050212 */ /* 0x008fc800078e3cff */
        /* <DEDUP_REMOVED lines=8> */
[----:B------:R-:W-:Y:S02]  /*1e4e0*/  ISETP.GT.AND P1, PT, R3, 0x30, PT ;  /* 0x000000300300780c */ /* 0x000fe40003f24270 */
[----:B----4-:R-:W-:-:S04]  /*1e4f0*/  @P0 LOP3.LUT R5, R5, R4, RZ, 0x3c, !PT ;  /* 0x0000000405050212 */ /* 0x010fc800078e3cff */
[----:B------:R-:W-:-:S04]  /*1e500*/  @P0 LOP3.LUT R4, R5, R4, RZ, 0x3c, !PT ;  /* 0x0000000405040212 */ /* 0x000fc800078e3cff */
[----:B------:R-:W-:-:S05]  /*1e510*/  @P0 LOP3.LUT R5, R5, R4, RZ, 0x3c, !PT ;  /* 0x0000000405050212 */ /* 0x000fca00078e3cff */
[----:B------:R-:W4:Y:S04]  /*1e520*/  @P0 LDG.E.U16 R26, [R4.64] ;  /* 0x00000006041a0981 */ /* 0x000f28000c1e1500 */
[----:B----4-:R0:W-:Y:S04]  /*1e530*/  STL [R1+0xc0c], R26 ;  /* 0x000c0c1a01007387 */ /* 0x0101e80000100800 */
[----:B0-----:R-:W4:Y:S01]  /*1e540*/  LDL.LU R26, [R1+0x6dac] ;  /* 0x006dac00011a7983 */ /* 0x001f220000300800 */
[----:B------:R-:W2:Y:S02]  /*1e550*/  LDL R4, [R1+0x1d5c] ;  /* 0x001d5c0001047983 */ /* 0x000ea40000100800 */
[----:B------:R-:W2:Y:S01]  /*1e560*/  LDL R5, [R1+0x1d64] ;  /* 0x001d640001057983 */ /* 0x000ea20000100800 */
[----:B------:R-:W-:-:S02]  /*1e570*/  PRMT R25, RZ, 0x7610, R25 ;  /* 0x00007610ff197816 */ /* 0x000fc40000000019 */
[----:B--2---:R-:W-:-:S04]  /*1e580*/  @P1 LOP3.LUT R5, R5, R4, RZ, 0x3c, !PT ;  /* 0x0000000405051212 */ /* 0x004fc800078e3cff */
[----:B------:R-:W-:-:S04]  /*1e590*/  @P1 LOP3.LUT R4, R5, R4, RZ, 0x3c, !PT ;  /* 0x0000000405041212 */ /* 0x000fc800078e3cff */
[----:B------:R-:W-:-:S05]  /*1e5a0*/  @P1 LOP3.LUT R5, R5, R4, RZ, 0x3c, !PT ;  /* 0x0000000405051212 */ /* 0x000fca00078e3cff */
[----:B------:R-:W2:Y:S04]  /*1e5b0*/  @P1 LDG.E.U16 R25, [R4.64] ;  /* 0x0000000604191981 */ /* 0x000ea8000c1e1500 */
[----:B--2---:R0:W-:Y:S04]  /*1e5c0*/  STL [R1+0x64], R25 ;  /* 0x0000641901007387 */ /* 0x0041e80000100800 */
[----:B0-----:R-:W2:Y:S01]  /*1e5d0*/  LDL.LU R25, [R1+0x6da8] ;  /* 0x006da80001197983 */ /* 0x001ea20000300800 */
        /* <DEDUP_REMOVED lines=21> */
[----:B------:R-:W-:Y:S02]  /*1e730*/  ISETP.GT.AND P2, PT, R3, 0x31, PT ;  /* 0x000000310300780c */ /* 0x000fe40003f44270 */
        /* <DEDUP_REMOVED lines=114> */
[----:B------:R0:W2:Y:S04]  /*1ee60*/  @P2 LDG.E.U16 R29, [R4.64] ;  /* 0x00000006041d2981 */ /* 0x0000a8000c1e1500 */
[----:B0-----:R-:W3:Y:S04]  /*1ee70*/  LDL R4, [R1+0x1ddc] ;  /* 0x001ddc0001047983 */ /* 0x001ee80000100800 */
[----:B------:R-:W3:Y:S01]  /*1ee80*/  LDL R5, [R1+0x1de4] ;  /* 0x001de40001057983 */ /* 0x000ee20000100800 */
[----:B------:R-:W-:-:S03]  /*1ee90*/  PRMT R10, RZ, 0x7610, R10 ;  /* 0x00007610ff0a7816 */ /* 0x000fc6000000000a */
[----:B--2---:R-:W-:Y:S01]  /*1eea0*/  STL [R1+0x6d0c], R29 ;  /* 0x006d0c1d01007387 */ /* 0x004fe20000100800 */
        /* <DEDUP_REMOVED lines=15> */
[----:B------:R-:W2:Y:S02]  /*1efa0*/  LDL R4, [R1+0x1de8] ;  /* 0x001de80001047983 */ /* 0x000ea40000100800 */
[----:B------:R-:W2:Y:S01]  /*1efb0*/  LDL R5, [R1+0x1df8] ;  /* 0x001df80001057983 */ /* 0x000ea20000100800 */
[----:B------:R-:W-:-:S02]  /*1efc0*/  PRMT R0, RZ, 0x7610, R0 ;  /* 0x00007610ff007816 */ /* 0x000fc40000000000 */
[----:B--2---:R-:W-:-:S04]  /*1efd0*/  @P1 LOP3.LUT R5, R5, R4, RZ, 0x3c, !PT ;  /* 0x0000000405051212 */ /* 0x004fc800078e3cff */
[----:B------:R-:W-:-:S04]  /*1efe0*/  @P1 LOP3.LUT R4, R5, R4, RZ, 0x3c, !PT ;  /* 0x0000000405041212 */ /* 0x000fc800078e3cff */
[----:B------:R-:W-:-:S05]  /*1eff0*/  @P1 LOP3.LUT R5, R5, R4, RZ, 0x3c, !PT ;  /* 0x0000000405051212 */ /* 0x000fca00078e3cff */
[----:B------:R0:W2:Y:S04]  /*1f000*/  @P1 LDG.E.U16 R0, [R4.64] ;  /* 0x0000000604001981 */ /* 0x0000a8000c1e1500 */
[----:B0-----:R-:W3:Y:S04]  /*1f010*/  LDL R4, [R1+0x1df4] ;  /* 0x001df40001047983 */ /* 0x001ee80000100800 */
[----:B------:R-:W3:Y:S01]  /*1f020*/  LDL R5, [R1+0x1e00] ;  /* 0x001e000001057983 */ /* 0x000ee20000100800 */
[----:B------:R-:W-:Y:S02]  /*1f030*/  PRMT R8, RZ, 0x7610, R8 ;  /* 0x00007610ff087816 */ /* 0x000fe40000000008 */
[----:B------:R-:W-:Y:S01]  /*1f040*/  ISETP.GT.AND P2, PT, R3, 0x38, PT ;  /* 0x000000380300780c */ /* 0x000fe20003f44270 */
        /* <DEDUP_REMOVED lines=13> */
[----:B------:R0:W3:Y:S04]  /*1f120*/  @P2 LDG.E.U16 R0, [R4.64] ;  /* 0x0000000604002981 */ /* 0x0000e8000c1e1500 */
[----:B0-----:R-:W2:Y:S04]  /*1f130*/  LDL R4, [R1+0x1e50] ;  /* 0x001e500001047983 */ /* 0x001ea80000100800 */
[----:B------:R-:W2:Y:S01]  /*1f140*/  LDL R5, [R1+0x1e6c] ;  /* 0x001e6c0001057983 */ /* 0x000ea20000100800 */
[----:B------:R-:W-:-:S03]  /*1f150*/  PRMT R29, RZ, 0x7610, R29 ;  /* 0x00007610ff1d7816 */ /* 0x000fc6000000001d */
[----:B---3--:R-:W-:Y:S01]  /*1f160*/  STL [R1+0x6d54], R0 ;  /* 0x006d540001007387 */ /* 0x008fe20000100800 */
        /* <DEDUP_REMOVED lines=17> */
[----:B------:R-:W-:Y:S02]  /*1f280*/  ISETP.GT.AND P1, PT, R3, 0x35, PT ;  /* 0x000000350300780c */ /* 0x000fe40003f24270 */
[----:B---3--:R-:W-:-:S04]  /*1f290*/  @P2 LOP3.LUT R5, R5, R4, RZ, 0x3c, !PT ;  /* 0x0000000405052212 */ /* 0x008fc800078e3cff */
[----:B------:R-:W-:-:S04]  /*1f2a0*/  @P2 LOP3.LUT R4, R5, R4, RZ, 0x3c, !PT ;  /* 0x0000000405042212 */ /* 0x000fc800078e3cff */
[----:B------:R-:W-:-:S05]  /*1f2b0*/  @P2 LOP3.LUT R5, R5, R4, RZ, 0x3c, !PT ;  /* 0x0000000405052212 */ /* 0x000fca00078e3cff */
[----:B------:R0:W3:Y:S04]  /*1f2c0*/  @P2 LDG.E.U16 R29, [R4.64] ;  /* 0x00000006041d2981 */ /* 0x0000e8000c1e1500 */
[----:B0-----:R-:W2:Y:S04]  /*1f2d0*/  LDL R4, [R1+0x1dfc] ;  /* 0x001dfc0001047983 */ /* 0x001ea80000100800 */
[----:B------:R-:W2:Y:S01]  /*1f2e0*/  LDL R5, [R1+0x1e04] ;  /* 0x001e040001057983 */ /* 0x000ea20000100800 */
[----:B------:R-:W-:-:S03]  /*1f2f0*/  PRMT R6, RZ, 0x7610, R6 ;  /* 0x00007610ff067816 */ /* 0x000fc60000000006 */
[----:B---3--:R0:W-:Y:S04]  /*1f300*/  STL [R1+0x8], R29 ;  /* 0x0000081d01007387 */ /* 0x0081e80000100800 */
[----:B0-----:R-:W3:Y:S01]  /*1f310*/  LDL R29, [R1+0x1ea0] ;  /* 0x001ea000011d7983 */ /* 0x001ee20000100800 */
[-C--:B--2---:R-:W-:Y:S02]  /*1f320*/  @P1 LOP3.LUT R5, R5, R4.reuse, RZ, 0x3c, !PT ;  /* 0x0000000405051212 */ /* 0x084fe400078e3cff */
[----:B------:R-:W-:Y:S02]  /*1f330*/  ISETP.GT.AND P2, PT, R3, 0x39, PT ;  /* 0x000000390300780c */ /* 0x000fe40003f44270 */
        /* <DEDUP_REMOVED lines=14> */
[----:B------:R-:W-:-:S03]  /*1f420*/  PRMT R27, RZ, 0x7610, R27 ;  /* 0x00007610ff1b7816 */ /* 0x000fc6000000001b */
[----:B--2---:R0:W-:Y:S01]  /*1f430*/  STL [R1], R28 ;  /* 0x0000001c01007387 */ /* 0x0041e20000100800 */
[----:B----4-:R-:W-:-:S03]  /*1f440*/  PRMT R26, RZ, 0x7610, R26 ;  /* 0x00007610ff1a7816 */ /* 0x010fc6000000001a */
[----:B0-----:R-:W2:Y:S01]  /*1f450*/  LDL R28, [R1+0x1e0c] ;  /* 0x001e0c00011c7983 */ /* 0x001ea20000100800 */
[----:B---3--:R-:W-:-:S04]  /*1f460*/  @P2 LOP3.LUT R5, R5, R4, RZ, 0x3c, !PT ;  /* 0x0000000405052212 */ /* 0x008fc800078e3cff */
[----:B------:R-:W-:-:S04]  /*1f470*/  @P2 LOP3.LUT R4, R5, R4, RZ, 0x3c, !PT ;  /* 0x0000000405042212 */ /* 0x000fc800078e3cff */
[----:B------:R-:W-:-:S05]  /*1f480*/  @P2 LOP3.LUT R5, R5, R4, RZ, 0x3c, !PT ;  /* 0x0000000405052212 */ /* 0x000fca00078e3cff */
[----:B------:R0:W3:Y:S04]  /*1f490*/  @P2 LDG.E.U16 R27, [R4.64] ;  /* 0x00000006041b2981 */ /* 0x0000e8000c1e1500 */
[----:B0-----:R-:W4:Y:S04]  /*1f4a0*/  LDL R4, [R1+0x1e88] ;  /* 0x001e880001047983 */ /* 0x001f280000100800 */
[----:B------:R-:W4:Y:S04]  /*1f4b0*/  LDL R5, [R1+0x1e98] ;  /* 0x001e980001057983 */ /* 0x000f280000100800 */
[----:B---3--:R0:W-:Y:S01]  /*1f4c0*/  STL [R1+0x6d40], R27 ;  /* 0x006d401b01007387 */ /* 0x0081e20000100800 */
[----:B------:R-:W-:-:S03]  /*1f4d0*/  PRMT R25, RZ, 0x7610, R25 ;  /* 0x00007610ff197816 */ /* 0x000fc60000000019 */
[----:B0-----:R-:W3:Y:S01]  /*1f4e0*/  LDL R27, [R1+0x1df0] ;  /* 0x001df000011b7983 */ /* 0x001ee20000100800 */
[----:B----4-:R-:W-:-:S04]  /*1f4f0*/  @P2 LOP3.LUT R5, R5, R4, RZ, 0x3c, !PT ;  /* 0x0000000405052212 */ /* 0x010fc800078e3cff */
[----:B------:R-:W-:-:S04]  /*1f500*/  @P2 LOP3.LUT R4, R5, R4, RZ, 0x3c, !PT ;  /* 0x0000000405042212 */ /* 0x000fc800078e3cff */
[----:B------:R-:W-:-:S05]  /*1f510*/  @P2 LOP3.LUT R5, R5, R4, RZ, 0x3c, !PT ;  /* 0x0000000405052212 */ /* 0x000fca00078e3cff */
[----:B------:R0:W4:Y:S04]  /*1f520*/  @P2 LDG.E.U16 R26, [R4.64] ;  /* 0x00000006041a2981 */ /* 0x000128000c1e1500 */
[----:B0-----:R-:W2:Y:S01]  /*1f530*/  LDL R5, [R1+0x1e94] ;  /* 0x001e940001057983 */ /* 0x001ea20000100800 */
[----:B------:R-:W-:Y:S01]  /*1f540*/  @P2 IMAD.MOV.U32 R4, RZ, RZ, R29 ;  /* 0x000000ffff042224 */ /* 0x000fe200078e001d */
[----:B------:R-:W-:Y:S02]  /*1f550*/  PRMT R24, RZ, 0x7610, R24 ;  /* 0x00007610ff187816 */ /* 0x000fe40000000018 */
[----:B----4-:R0:W-:Y:S01]  /*1f560*/  STL [R1+0x6d44], R26 ;  /* 0x006d441a01007387 */ /* 0x0101e20000100800 */
[----:B------:R-:W4:Y:S03]  /*1f570*/  LDL R29, [R1+0x1eb8] ;  /* 0x001eb800011d7983 */ /* 0x000f260000100800 */
[----:B--2---:R1:W2:Y:S04]  /*1f580*/  @P2 LDG.E.U16 R25, [R4.64] ;  /* 0x0000000604192981 */ /* 0x0042a8000c1e1500 */
[----:B0-----:R-:W4:Y:S01]  /*1f590*/  LDL R26, [R1+0x1eac] ;  /* 0x001eac00011a7983 */ /* 0x001f220000100800 */
[----:B-1----:R-:W-:-:S02]  /*1f5a0*/  @P1 IMAD.MOV.U32 R4, RZ, RZ, R28 ;  /* 0x000000ffff041224 */ /* 0x002fc400078e001c */
[----:B---3--:R-:W-:-:S05]  /*1f5b0*/  @P1 IMAD.MOV.U32 R5, RZ, RZ, R27 ;  /* 0x000000ffff051224 */ /* 0x008fca00078e001b */
[----:B------:R0:W3:Y:S04]  /*1f5c0*/  @P1 LDG.E.U16 R24, [R4.64] ;  /* 0x0000000604181981 */ /* 0x0000e8000c1e1500 */
[----:B--2---:R-:W-:Y:S01]  /*1f5d0*/  STL [R1+0x6d48], R25 ;  /* 0x006d481901007387 */ /* 0x004fe20000100800 */
[----:B0-----:R-:W2:Y:S02]  /*1f5e0*/  LDL R4, [R1+0x1e9c] ;  /* 0x001e9c0001047983 */ /* 0x001ea40000100800 */
[----:B------:R-:W2:Y:S01]  /*1f5f0*/  LDL R5, [R1+0x1ea4] ;  /* 0x001ea40001057983 */ /* 0x000ea20000100800 */
[----:B------:R-:W-:Y:S02]  /*1f600*/  ISETP.GT.AND P2, PT, R3, 0x3a, PT ;  /* 0x0000003a0300780c */ /* 0x000fe40003f44270 */
[----:B------:R-:W-:Y:S01]  /*1f610*/  PRMT R23, RZ, 0x7610, R23 ;  /* 0x00007610ff177816 */ /* 0x000fe20000000017 */
[----:B------:R-:W4:Y:S04]  /*1f620*/  LDL R28, [R1+0x1eb4] ;  /* 0x001eb400011c7983 */ /* 0x000f280000100800 */
[----:B------:R-:W4:Y:S04]  /*1f630*/  LDL R27, [R1+0x1ec0] ;  /* 0x001ec000011b7983 */ /* 0x000f280000100800 */
[----:B---3--:R0:W-:Y:S01]  /*1f640*/  STL [R1+0x6cc0], R24 ;  /* 0x006cc01801007387 */ /* 0x0081e20000100800 */
[----:B------:R-:W-:-:S03]  /*1f650*/  PRMT R22, RZ, 0x7610, R22 ;  /* 0x00007610ff167816 */ /* 0x000fc60000000016 */
[----:B0-----:R-:W3:Y:S01]  /*1f660*/  LDL R24, [R1+0x1ea8] ;  /* 0x001ea80001187983 */ /* 0x001ee20000100800 */
[----:B--2---:R-:W-:-:S04]  /*1f670*/  @P2 LOP3.LUT R5, R5, R4, RZ, 0x3c, !PT ;  /* 0x0000000405052212 */ /* 0x004fc800078e3cff */
[----:B------:R-:W-:-:S04]  /*1f680*/  @P2 LOP3.LUT R4, R5, R4, RZ, 0x3c, !PT ;  /* 0x0000000405042212 */ /* 0x000fc800078e3cff */
[----:B------:R-:W-:-:S05]  /*1f690*/  @P2 LOP3.LUT R5, R5, R4, RZ, 0x3c, !PT ;  /* 0x0000000405052212 */ /* 0x000fca00078e3cff */
[----:B------:R0:W2:Y:S04]  /*1f6a0*/  @P2 LDG.E.U16 R23, [R4.64] ;  /* 0x0000000604172981 */ /* 0x0000a8000c1e1500 */
[----:B0-----:R-:W2:Y:S01]  /*1f6b0*/  LDL R5, [R1+0x1e90] ;  /* 0x001e900001057983 */ /* 0x001ea20000100800 */
[----:B----4-:R-:W-:Y:S01]  /*1f6c0*/  @P2 IMAD.MOV.U32 R4, RZ, RZ, R26 ;  /* 0x000000ffff042224 */ /* 0x010fe200078e001a */
[----:B------:R-:W-:-:S04]  /*1f6d0*/  PRMT R21, RZ, 0x7610, R21 ;  /* 0x00007610ff157816 */ /* 0x000fc80000000015 */
[----:B--2---:R0:W2:Y:S04]  /*1f6e0*/  @P2 LDG.E.U16 R22, [R4.64] ;  /* 0x0000000604162981 */ /* 0x0040a8000c1e1500 */
[----:B------:R-:W-:Y:S01]  /*1f6f0*/  STL [R1+0x6d2c], R23 ;  /* 0x006d2c1701007387 */ /* 0x000fe20000100800 */
[----:B------:R-:W4:Y:S01]  /*1f700*/  LDL R26, [R1+0x1e18] ;  /* 0x001e1800011a7983 */ /* 0x000f220000100800 */
[----:B------:R-:W-:Y:S01]  /*1f710*/  PRMT R20, RZ, 0x7610, R20 ;  /* 0x00007610ff147816 */ /* 0x000fe20000000014 */
[----:B0-----:R-:W-:Y:S02]  /*1f720*/  @P2 IMAD.MOV.U32 R4, RZ, RZ, R29 ;  /* 0x000000ffff042224 */ /* 0x001fe400078e001d */
[----:B---3--:R-:W-:-:S05]  /*1f730*/  @P2 IMAD.MOV.U32 R5, RZ, RZ, R24 ;  /* 0x000000ffff052224 */ /* 0x008fca00078e0018 */
[----:B------:R0:W3:Y:S02]  /*1f740*/  @P2 LDG.E.U16 R21, [R4.64] ;  /* 0x0000000604152981 */ /* 0x0000e4000c1e1500 */
[----:B0-----:R-:W-:Y:S02]  /*1f750*/  @P2 IMAD.MOV.U32 R4, RZ, RZ, R27 ;  /* 0x000000ffff042224 */ /* 0x001fe400078e001b */
[----:B------:R-:W-:-:S05]  /*1f760*/  @P2 IMAD.MOV.U32 R5, RZ, RZ, R28 ;  /* 0x000000ffff052224 */ /* 0x000fca00078e001c */
[----:B------:R4:W3:Y:S04]  /*1f770*/  @P2 LDG.E.U16 R20, [R4.64] ;  /* 0x0000000604142981 */ /* 0x0008e8000c1e1500 */
[----:B--2---:R0:W-:Y:S04]  /*1f780*/  STL [R1+0x6d30], R22 ;  /* 0x006d301601007387 */ /* 0x0041e80000100800 */
[----:B0-----:R-:W2:Y:S01]  /*1f790*/  LDL R22, [R1+0x1e08] ;  /* 0x001e080001167983 */ /* 0x001ea20000100800 */
[----:B------:R-:W-:Y:S01]  /*1f7a0*/  PRMT R19, RZ, 0x7610, R19 ;  /* 0x00007610ff137816 */ /* 0x000fe20000000013 */
[----:B----4-:R-:W-:-:S02]  /*1f7b0*/  @P1 IMAD.MOV.U32 R4, RZ, RZ, R26 ;  /* 0x000000ffff041224 */ /* 0x010fc400078e001a */
[----:B---3--:R-:W-:Y:S01]  /*1f7c0*/  STL [R1+0x6d34], R21 ;  /* 0x006d341501007387 */ /* 0x008fe20000100800 */
[----:B------:R-:W3:Y:S02]  /*1f7d0*/  LDL R29, [R1+0x1eb0] ;  /* 0x001eb000011d7983 */ /* 0x000ee40000100800 */
[----:B------:R-:W4:Y:S02]  /*1f7e0*/  LDL R28, [R1+0x1ecc] ;  /* 0x001ecc00011c7983 */ /* 0x000f240000100800 */
[----:B------:R-:W3:Y:S01]  /*1f7f0*/  LDL R27, [R1+0x1ec8] ;  /* 0x001ec800011b7983 */ /* 0x000ee20000100800 */
[----:B------:R-:W3:Y:S04]  /*1f800*/  LDL R24, [R1+0x1ed8] ;  /* 0x001ed80001187983 */ /* 0x000ee80000100800 */
[----:B------:R-:W-:Y:S01]  /*1f810*/  STL [R1+0x6d38], R20 ;  /* 0x006d381401007387 */ /* 0x000fe20000100800 */
[----:B------:R-:W-:-:S02]  /*1f820*/  ISETP.GT.AND P2, PT, R3, 0x3b, PT ;  /* 0x0000003b0300780c */ /* 0x000fc40003f44270 */
[----:B------:R-:W-:Y:S02]  /*1f830*/  PRMT R18, RZ, 0x7610, R18 ;  /* 0x00007610ff127816 */ /* 0x000fe40000000012 */
[----:B------:R-:W-:Y:S02]  /*1f840*/  PRMT R17, RZ, 0x7610, R17 ;  /* 0x00007610ff117816 */ /* 0x000fe40000000011 */
[----:B------:R-:W-:Y:S01]  /*1f850*/  PRMT R16, RZ, 0x7610, R16 ;  /* 0x00007610ff107816 */ /* 0x000fe20000000010 */
[----:B------:R-:W3:Y:S01]  /*1f860*/  LDL R26, [R1+0x1ed4] ;  /* 0x001ed400011a7983 */ /* 0x000ee20000100800 */
[----:B--2---:R-:W-:-:S03]  /*1f870*/  @P1 IMAD.MOV.U32 R5, RZ, RZ, R22 ;  /* 0x000000ffff051224 */ /* 0x004fc600078e0016 */
[----:B------:R-:W2:Y:S04]  /*1f880*/  LDL R22, [R1+0x1ee0] ;  /* 0x001ee00001167983 */ /* 0x000ea80000100800 */
[----:B------:R0:W2:Y:S04]  /*1f890*/  @P1 LDG.E.U16 R19, [R4.64] ;  /* 0x0000000604131981 */ /* 0x0000a8000c1e1500 */
[----:B0-----:R-:W2:Y:S04]  /*1f8a0*/  LDL R4, [R1+0x1ebc] ;  /* 0x001ebc0001047983 */ /* 0x001ea80000100800 */
[----:B------:R-:W2:Y:S02]  /*1f8b0*/  LDL R5, [R1+0x1ec4] ;  /* 0x001ec40001057983 */ /* 0x000ea40000100800 */
[----:B--2---:R-:W-:-:S04]  /*1f8c0*/  @P2 LOP3.LUT R5, R5, R4, RZ, 0x3c, !PT ;  /* 0x0000000405052212 */ /* 0x004fc800078e3cff */
[----:B------:R-:W-:-:S04]  /*1f8d0*/  @P2 LOP3.LUT R4, R5, R4, RZ, 0x3c, !PT ;  /* 0x0000000405042212 */ /* 0x000fc800078e3cff */
[----:B------:R-:W-:-:S05]  /*1f8e0*/  @P2 LOP3.LUT R5, R5, R4, RZ, 0x3c, !PT ;  /* 0x0000000405052212 */ /* 0x000fca00078e3cff */
[----:B------:R4:W2:Y:S02]  /*1f8f0*/  @P2 LDG.E.U16 R18, [R4.64] ;  /* 0x0000000604122981 */ /* 0x0008a4000c1e1500 */
[----:B----4-:R-:W-:Y:S02]  /*1f900*/  @P2 IMAD.MOV.U32 R4, RZ, RZ, R28 ;  /* 0x000000ffff042224 */ /* 0x010fe400078e001c */
[----:B---3--:R-:W-:-:S05]  /*1f910*/  @P2 IMAD.MOV.U32 R5, RZ, RZ, R29 ;  /* 0x000000ffff052224 */ /* 0x008fca00078e001d */
[----:B------:R0:W3:Y:S02]  /*1f920*/  @P2 LDG.E.U16 R17, [R4.64] ;  /* 0x0000000604112981 */ /* 0x0000e4000c1e1500 */
[----:B0-----:R-:W-:Y:S02]  /*1f930*/  @P2 IMAD.MOV.U32 R4, RZ, RZ, R24 ;  /* 0x000000ffff042224 */ /* 0x001fe400078e0018 */
[----:B------:R-:W-:-:S05]  /*1f940*/  @P2 IMAD.MOV.U32 R5, RZ, RZ, R27 ;  /* 0x000000ffff052224 */ /* 0x000fca00078e001b */
[----:B------:R0:W4:Y:S01]  /*1f950*/  @P2 LDG.E.U16 R16, [R4.64] ;  /* 0x0000000604102981 */ /* 0x000122000c1e1500 */
[----:B------:R-:W-:-:S03]  /*1f960*/  PRMT R15, RZ, 0x7610, R15 ;  /* 0x00007610ff0f7816 */ /* 0x000fc6000000000f */
[----:B------:R-:W-:Y:S01]  /*1f970*/  STL [R1+0x6cc4], R19 ;  /* 0x006cc41301007387 */ /* 0x000fe20000100800 */
[----:B0-----:R-:W-:Y:S02]  /*1f980*/  @P2 IMAD.MOV.U32 R4, RZ, RZ, R22 ;  /* 0x000000ffff042224 */ /* 0x001fe400078e0016 */
[----:B------:R-:W-:-:S05]  /*1f990*/  @P2 IMAD.MOV.U32 R5, RZ, RZ, R26 ;  /* 0x000000ffff052224 */ /* 0x000fca00078e001a */
[----:B------:R0:W4:Y:S04]  /*1f9a0*/  @P2 LDG.E.U16 R15, [R4.64] ;  /* 0x00000006040f2981 */ /* 0x000128000c1e1500 */
[----:B--2---:R-:W-:Y:S04]  /*1f9b0*/  STL [R1+0x6d10], R18 ;  /* 0x006d101201007387 */ /* 0x004fe80000100800 */
[----:B---3--:R-:W-:Y:S01]  /*1f9c0*/  STL [R1+0x6d14], R17 ;  /* 0x006d141101007387 */ /* 0x008fe20000100800 */
[----:B------:R-:W2:Y:S02]  /*1f9d0*/  LDL R29, [R1+0x1edc] ;  /* 0x001edc00011d7983 */ /* 0x000ea40000100800 */
[----:B------:R-:W3:Y:S01]  /*1f9e0*/  LDL R24, [R1+0x1ee4] ;  /* 0x001ee40001187983 */ /* 0x000ee20000100800 */
[----:B----4-:R-:W-:Y:S01]  /*1f9f0*/  STL [R1+0x6d18], R16 ;  /* 0x006d181001007387 */ /* 0x010fe20000100800 */
[----:B0-----:R-:W4:Y:S02]  /*1fa00*/  LDL R4, [R1+0x1e14] ;  /* 0x001e140001047983 */ /* 0x001f240000100800 */
[----:B------:R-:W4:Y:S01]  /*1fa10*/  LDL R5, [R1+0x1e20] ;  /* 0x001e200001057983 */ /* 0x000f220000100800 */
[----:B------:R-:W-:-:S02]  /*1fa20*/  ISETP.GT.AND P2, PT, R3, 0x3c, PT ;  /* 0x0000003c0300780c */ /* 0x000fc40003f44270 */
[----:B------:R-:W-:Y:S02]  /*1fa30*/  PRMT R14, RZ, 0x7610, R14 ;  /* 0x00007610ff0e7816 */ /* 0x000fe4000000000e */
[----:B------:R-:W-:Y:S01]  /*1fa40*/  PRMT R13, RZ, 0x7610, R13 ;  /* 0x00007610ff0d7816 */ /* 0x000fe2000000000d */
[----:B------:R-:W2:Y:S04]  /*1fa50*/  LDL R28, [R1+0x1ed0] ;  /* 0x001ed000011c7983 */ /* 0x000ea80000100800 */
[----:B------:R-:W2:Y:S04]  /*1fa60*/  LDL R27, [R1+0x1eec] ;  /* 0x001eec00011b7983 */ /* 0x000ea80000100800 */
[----:B------:R-:W2:Y:S04]  /*1fa70*/  LDL R26, [R1+0x1ee8] ;  /* 0x001ee800011a7983 */ /* 0x000ea80000100800 */
[----:B------:R-:W2:Y:S01]  /*1fa80*/  LDL R22, [R1+0x1ef8] ;  /* 0x001ef80001167983 */ /* 0x000ea20000100800 */
[----:B----4-:R-:W-:-:S04]  /*1fa90*/  @P1 LOP3.LUT R5, R5, R4, RZ, 0x3c, !PT ;  /* 0x0000000405051212 */ /* 0x010fc800078e3cff */
[----:B------:R-:W-:-:S04]  /*1faa0*/  @P1 LOP3.LUT R4, R5, R4, RZ, 0x3c, !PT ;  /* 0x0000000405041212 */ /* 0x000fc800078e3cff */
[----:B------:R-:W-:-:S05]  /*1fab0*/  @P1 LOP3.LUT R5, R5, R4, RZ, 0x3c, !PT ;  /* 0x0000000405051212 */ /* 0x000fca00078e3cff */
[----:B------:R3:W4:Y:S02]  /*1fac0*/  @P1 LDG.E.U16 R14, [R4.64] ;  /* 0x00000006040e1981 */ /* 0x000724000c1e1500 */
[----:B---3--:R-:W-:Y:S02]  /*1fad0*/  @P2 IMAD.MOV.U32 R4, RZ, RZ, R24 ;  /* 0x000000ffff042224 */ /* 0x008fe400078e0018 */
[----:B--2---:R-:W-:-:S05]  /*1fae0*/  @P2 IMAD.MOV.U32 R5, RZ, RZ, R29 ;  /* 0x000000ffff052224 */ /* 0x004fca00078e001d */
[----:B------:R0:W2:Y:S04]  /*1faf0*/  @P2 LDG.E.U16 R13, [R4.64] ;  /* 0x00000006040d2981 */ /* 0x0000a8000c1e1500 */
[----:B------:R1:W-:Y:S01]  /*1fb00*/  STL [R1+0x6d1c], R15 ;  /* 0x006d1c0f01007387 */ /* 0x0003e20000100800 */
[----:B------:R-:W-:Y:S01]  /*1fb10*/  PRMT R12, RZ, 0x7610, R12 ;  /* 0x00007610ff0c7816 */ /* 0x000fe2000000000c */
[----:B0-----:R-:W-:Y:S02]  /*1fb20*/  @P2 IMAD.MOV.U32 R4, RZ, RZ, R27 ;  /* 0x000000ffff042224 */ /* 0x001fe400078e001b */
[----:B------:R-:W-:-:S05]  /*1fb30*/  @P2 IMAD.MOV.U32 R5, RZ, RZ, R28 ;  /* 0x000000ffff052224 */ /* 0x000fca00078e001c */
[----:B------:R0:W3:Y:S04]  /*1fb40*/  @P2 LDG.E.U16 R12, [R4.64] ;  /* 0x00000006040c2981 */ /* 0x0000e8000c1e1500 */
[----:B----4-:R2:W-:Y:S01]  /*1fb50*/  STL [R1+0x6cc8], R14 ;  /* 0x006cc80e01007387 */ /* 0x0105e20000100800 */
[----:B------:R-:W4:Y:S02]  /*1fb60*/  LDL R29, [R1+0x1ef4] ;  /* 0x001ef400011d7983 */ /* 0x000f240000100800 */
[----:B------:R-:W4:Y:S01]  /*1fb70*/  LDL R24, [R1+0x1f00] ;  /* 0x001f000001187983 */ /* 0x000f220000100800 */
[----:B--2---:R-:W-:Y:S01]  /*1fb80*/  STL [R1+0x6d04], R13 ;  /* 0x006d040d01007387 */ /* 0x004fe20000100800 */
[----:B------:R-:W2:Y:S02]  /*1fb90*/  LDL R28, [R1+0x1efc] ;  /* 0x001efc00011c7983 */ /* 0x000ea40000100800 */
[----:B------:R-:W2:Y:S01]  /*1fba0*/  LDL R27, [R1+0x1f04] ;  /* 0x001f0400011b7983 */ /* 0x000ea20000100800 */
[----:B------:R-:W-:-:S02]  /*1fbb0*/  PRMT R11, RZ, 0x7610, R11 ;  /* 0x00007610ff0b7816 */ /* 0x000fc4000000000b */
[----:B------:R-:W-:Y:S01]  /*1fbc0*/  ISETP.GT.AND P1, PT, R3, 0x3d, PT ;  /* 0x0000003d0300780c */ /* 0x000fe20003f24270 */
[----:B0-----:R-:W-:Y:S02]  /*1fbd0*/  @P2 IMAD.MOV.U32 R4, RZ, RZ, R22 ;  /* 0x000000ffff042224 */ /* 0x001fe400078e0016 */
[----:B------:R-:W-:Y:S01]  /*1fbe0*/  @P2 IMAD.MOV.U32 R5, RZ, RZ, R26 ;  /* 0x000000ffff052224 */ /* 0x000fe200078e001a */
[----:B------:R-:W-:-:S04]  /*1fbf0*/  PRMT R10, RZ, 0x7610, R10 ;  /* 0x00007610ff0a7816 */ /* 0x000fc8000000000a */
[----:B------:R4:W2:Y:S01]  /*1fc00*/  @P2 LDG.E.U16 R11, [R4.64] ;  /* 0x00000006040b2981 */ /* 0x0008a2000c1e1500 */
[----:B------:R-:W-:-:S03]  /*1fc10*/  PRMT R9, RZ, 0x7610, R9 ;  /* 0x00007610ff097816 */ /* 0x000fc60000000009 */
[----:B---3--:R-:W-:Y:S01]  /*1fc20*/  STL [R1+0x6d08], R12 ;  /* 0x006d080c01007387 */ /* 0x008fe20000100800 */
[----:B------:R-:W3:Y:S02]  /*1fc30*/  LDL R26, [R1+0x1ef0] ;  /* 0x001ef000011a7983 */ /* 0x000ee40000100800 */
[----:B------:R-:W3:Y:S02]  /*1fc40*/  LDL R22, [R1+0x1f0c] ;  /* 0x001f0c0001167983 */ /* 0x000ee40000100800 */
[----:B-1----:R-:W3:Y:S01]  /*1fc50*/  LDL R15, [R1+0x1f08] ;  /* 0x001f0800010f7983 */ /* 0x002ee20000100800 */
[----:B------:R-:W3:Y:S01]  /*1fc60*/  LDL R14, [R1+0x1f18] ;  /* 0x001f1800010e7983 */ /* 0x000ee20000100800 */
[----:B----4-:R-:W-:Y:S02]  /*1fc70*/  @P2 IMAD.MOV.U32 R5, RZ, RZ, R29 ;  /* 0x000000ffff052224 */ /* 0x010fe400078e001d */
[----:B------:R-:W-:-:S05]  /*1fc80*/  @P2 IMAD.MOV.U32 R4, RZ, RZ, R24 ;  /* 0x000000ffff042224 */ /* 0x000fca00078e0018 */
[----:B------:R2:W4:Y:S02]  /*1fc90*/  @P2 LDG.E.U16 R10, [R4.64] ;  /* 0x00000006040a2981 */ /* 0x000524000c1e1500 */
[----:B--2---:R-:W-:Y:S02]  /*1fca0*/  @P1 IMAD.MOV.U32 R5, RZ, RZ, R28 ;  /* 0x000000ffff051224 */ /* 0x004fe400078e001c */
[----:B------:R-:W-:-:S05]  /*1fcb0*/  @P1 IMAD.MOV.U32 R4, RZ, RZ, R27 ;  /* 0x000000ffff041224 */ /* 0x000fca00078e001b */
[----:B------:R3:W2:Y:S04]  /*1fcc0*/  @P1 LDG.E.U16 R9, [R4.64] ;  /* 0x0000000604091981 */ /* 0x0006a8000c1e1500 */
[----:B------:R0:W-:Y:S01]  /*1fcd0*/  STL [R1+0x6d20], R11 ;  /* 0x006d200b01007387 */ /* 0x0001e20000100800 */
[----:B------:R-:W2:Y:S03]  /*1fce0*/  LDL R24, [R1+0x1f14] ;  /* 0x001f140001187983 */ /* 0x000ea60000100800 */
[----:B0-----:R-:W2:Y:S01]  /*1fcf0*/  LDL R11, [R1+0x1f20] ;  /* 0x001f2000010b7983 */ /* 0x001ea20000100800 */
[----:B---3--:R-:W-:Y:S02]  /*1fd00*/  @P1 IMAD.MOV.U32 R4, RZ, RZ, R22 ;  /* 0x000000ffff041224 */ /* 0x008fe400078e0016 */
[----:B------:R-:W-:Y:S01]  /*1fd10*/  @P1 IMAD.MOV.U32 R5, RZ, RZ, R26 ;  /* 0x000000ffff051224 */ /* 0x000fe200078e001a */
[----:B----4-:R-:W-:Y:S04]  /*1fd20*/  STL [R1+0x6d24], R10 ;  /* 0x006d240a01007387 */ /* 0x010fe80000100800 */
[----:B--2---:R0:W-:Y:S01]  /*1fd30*/  STL [R1+0x6ccc], R9 ;  /* 0x006ccc0901007387 */ /* 0x0041e20000100800 */
[----:B------:R-:W2:Y:S02]  /*1fd40*/  LDL R26, [R1+0x1d54] ;  /* 0x001d5400011a7983 */ /* 0x000ea40000100800 */
[----:B------:R-:W3:Y:S01]  /*1fd50*/  LDL R22, [R1+0x1d60] ;  /* 0x001d600001167983 */ /* 0x000ee20000100800 */
[----:B------:R-:W-:-:S02]  /*1fd60*/  PRMT R8, RZ, 0x7610, R8 ;  /* 0x00007610ff087816 */ /* 0x000fc40000000008 */
[----:B------:R-:W-:-:S04]  /*1fd70*/  PRMT R7, RZ, 0x7610, R7 ;  /* 0x00007610ff077816 */ /* 0x000fc80000000007 */
[----:B------:R1:W4:Y:S01]  /*1fd80*/  @P1 LDG.E.U16 R8, [R4.64] ;  /* 0x0000000604081981 */ /* 0x000322000c1e1500 */
[----:B------:R-:W-:Y:S01]  /*1fd90*/  PRMT R6, RZ, 0x7610, R6 ;  /* 0x00007610ff067816 */ /* 0x000fe20000000006 */
[----:B-1----:R-:W-:Y:S02]  /*1fda0*/  @P1 IMAD.MOV.U32 R4, RZ, RZ, R14 ;  /* 0x000000ffff041224 */ /* 0x002fe400078e000e */
[----:B------:R-:W-:-:S05]  /*1fdb0*/  @P1 IMAD.MOV.U32 R5, RZ, RZ, R15 ;  /* 0x000000ffff051224 */ /* 0x000fca00078e000f */
[----:B------:R1:W4:Y:S01]  /*1fdc0*/  @P1 LDG.E.U16 R7, [R4.64] ;  /* 0x0000000604071981 */ /* 0x000322000c1e1500 */
[----:B------:R-:W-:Y:S01]  /*1fdd0*/  PRMT R19, RZ, 0x7610, R19 ;  /* 0x00007610ff137816 */ /* 0x000fe20000000013 */
[----:B-1----:R-:W-:Y:S02]  /*1fde0*/  @P1 IMAD.MOV.U32 R4, RZ, RZ, R11 ;  /* 0x000000ffff041224 */ /* 0x002fe400078e000b */
[----:B------:R-:W-:-:S05]  /*1fdf0*/  @P1 IMAD.MOV.U32 R5, RZ, RZ, R24 ;  /* 0x000000ffff051224 */ /* 0x000fca00078e0018 */
[----:B------:R2:W4:Y:S02]  /*1fe00*/  @P1 LDG.E.U16 R6, [R4.64] ;  /* 0x0000000604061981 */ /* 0x000524000c1e1500 */
[----:B--2---:R-:W-:Y:S02]  /*1fe10*/  @P0 IMAD.MOV.U32 R5, RZ, RZ, R26 ;  /* 0x000000ffff050224 */ /* 0x004fe400078e001a */
[----:B---3--:R-:W-:-:S05]  /*1fe20*/  @P0 IMAD.MOV.U32 R4, RZ, RZ, R22 ;  /* 0x000000ffff040224 */ /* 0x008fca00078e0016 */
[----:B------:R-:W2:Y:S04]  /*1fe30*/  @P0 LDG.E.U16 R19, [R4.64] ;  /* 0x0000000604130981 */ /* 0x000ea8000c1e1500 */
[----:B----4-:R-:W-:Y:S01]  /*1fe40*/  STL [R1+0x6cd0], R8 ;  /* 0x006cd00801007387 */ /* 0x010fe20000100800 */
[----:B------:R-:W3:Y:S02]  /*1fe50*/  LDL R15, [R1+0x1e1c] ;  /* 0x001e1c00010f7983 */ /* 0x000ee40000100800 */
[----:B------:R-:W4:Y:S01]  /*1fe60*/  LDL R14, [R1+0x1e24] ;  /* 0x001e2400010e7983 */ /* 0x000f220000100800 */
[----:B------:R1:W-:Y:S01]  /*1fe70*/  STL [R1+0x6cd4], R7 ;  /* 0x006cd40701007387 */ /* 0x0003e20000100800 */
[----:B------:R-:W3:Y:S02]  /*1fe80*/  LDL R24, [R1+0x1e10] ;  /* 0x001e100001187983 */ /* 0x000ee40000100800 */
[----:B------:R-:W3:Y:S02]  /*1fe90*/  LDL R11, [R1+0x1e2c] ;  /* 0x001e2c00010b7983 */ /* 0x000ee40000100800 */
[----:B0-----:R-:W3:Y:S01]  /*1fea0*/  LDL R9, [R1+0x1e28] ;  /* 0x001e280001097983 */ /* 0x001ee20000100800 */
[----:B-1----:R-:W3:Y:S04]  /*1feb0*/  LDL R7, [R1+0x1e38] ;  /* 0x001e380001077983 */ /* 0x002ee80000100800 */
[----:B------:R-:W-:Y:S01]  /*1fec0*/  STL [R1+0x6cd8], R6 ;  /* 0x006cd80601007387 */ /* 0x000fe20000100800 */
[----:B------:R-:W3:Y:S03]  /*1fed0*/  LDL R22, [R1+0x1e34] ;  /* 0x001e340001167983 */ /* 0x000ee60000100800 */
[----:B--2---:R0:W-:Y:S04]  /*1fee0*/  STL [R1+0xb54], R19 ;  /* 0x000b541301007387 */ /* 0x0041e80000100800 */
[----:B0-----:R-:W2:Y:S01]  /*1fef0*/  LDL R19, [R1+0x1e40] ;  /* 0x001e400001137983 */ /* 0x001ea20000100800 */
[----:B------:R-:W-:-:S02]  /*1ff00*/  ISETP.GT.AND P1, PT, R3, 0x36, PT ;  /* 0x000000360300780c */ /* 0x000fc40003f24270 */
[----:B------:R-:W-:Y:S02]  /*1ff10*/  PRMT R25, RZ, 0x7610, R25 ;  /* 0x00007610ff197816 */ /* 0x000fe40000000019 */
[----:B------:R-:W-:-:S09]  /*1ff20*/  PRMT R6, RZ, 0x7610, R6 ;  /* 0x00007610ff067816 */ /* 0x000fd20000000006 */
[----:B----4-:R-:W-:Y:S02]  /*1ff30*/  @P1 IMAD.MOV.U32 R4, RZ, RZ, R14 ;  /* 0x000000ffff041224 */ /* 0x010fe400078e000e */
[----:B---3--:R-:W-:Y:S01]  /*1ff40*/  @P1 IMAD.MOV.U32 R5, RZ, RZ, R15 ;  /* 0x000000ffff051224 */ /* 0x008fe200078e000f */
[----:B------:R-:W-:Y:S02]  /*1ff50*/  PRMT R23, RZ, 0x7610, R23 ;  /* 0x00007610ff177816 */ /* 0x000fe40000000017 */
[----:B------:R-:W-:Y:S01]  /*1ff60*/  PRMT R17, RZ, 0x7610, R17 ;  /* 0x00007610ff117816 */ /* 0x000fe20000000011 */
[----:B------:R-:W3:Y:S04]  /*1ff70*/  LDL R15, [R1+0x1e3c] ;  /* 0x001e3c00010f7983 */ /* 0x000ee80000100800 */
[----:B------:R0:W4:Y:S04]  /*1ff80*/  @P1 LDG.E.U16 R25, [R4.64] ;  /* 0x0000000604191981 */ /* 0x000128000c1e1500 */
[----:B------:R-:W4:Y:S01]  /*1ff90*/  LDL R14, [R1+0x1e44] ;  /* 0x001e4400010e7983 */ /* 0x000f220000100800 */
[----:B0-----:R-:W-:-:S02]  /*1ffa0*/  @P1 IMAD.MOV.U32 R4, RZ, RZ, R11 ;  /* 0x000000ffff041224 */ /* 0x001fc400078e000b */
[----:B------:R-:W-:Y:S01]  /*1ffb0*/  @P1 IMAD.MOV.U32 R5, RZ, RZ, R24 ;  /* 0x000000ffff051224 */ /* 0x000fe200078e0018 */
[----:B------:R-:W4:Y:S04]  /*1ffc0*/  LDL R11, [R1+0x1e30] ;  /* 0x001e3000010b7983 */ /* 0x000f280000100800 */
[----:B------:R0:W4:Y:S02]  /*1ffd0*/  @P1 LDG.E.U16 R6, [R4.64] ;  /* 0x0000000604061981 */ /* 0x000124000c1e1500 */
[----:B0-----:R-:W-:Y:S02]  /*1ffe0*/  @P1 IMAD.MOV.U32 R4, RZ, RZ, R7 ;  /* 0x000000ffff041224 */ /* 0x001fe400078e0007 */
[----:B------:R-:W-:Y:S01]  /*1fff0*/  @P1 IMAD.MOV.U32 R5, RZ, RZ, R9 ;  /* 0x000000ffff051224 */ /* 0x000fe200078e0009 */
[----:B------:R-:W-:Y:S01]  /*20000*/  ISETP.GT.AND P0, PT, R3, 0x37, PT ;  /* 0x000000370300780c */ /* 0x000fe20003f04270 */
[----:B------:R-:W4:Y:S04]  /*20010*/  LDL R9, [R1+0x1e4c] ;  /* 0x001e4c0001097983 */ /* 0x000f280000100800 */
[----:B------:R0:W4:Y:S04]  /*20020*/  @P1 LDG.E.U16 R23, [R4.64] ;  /* 0x0000000604171981 */ /* 0x000128000c1e1500 */
[----:B------:R-:W4:Y:S01]  /*20030*/  LDL R7, [R1+0x1e48] ;  /* 0x001e480001077983 */ /* 0x000f220000100800 */
[----:B0-----:R-:W-:-:S02]  /*20040*/  @P1 IMAD.MOV.U32 R5, RZ, RZ, R22 ;  /* 0x000000ffff051224 */ /* 0x001fc400078e0016 */
[----:B--2---:R-:W-:-:S05]  /*20050*/  @P1 IMAD.MOV.U32 R4, RZ, RZ, R19 ;  /* 0x000000ffff041224 */ /* 0x004fca00078e0013 */
[----:B------:R3:W2:Y:S01]  /*20060*/  @P1 LDG.E.U16 R17, [R4.64] ;  /* 0x0000000604111981 */ /* 0x0006a2000c1e1500 */
[----:B------:R-:W-:Y:S01]  /*20070*/  PRMT R2, RZ, 0x7610, R2 ;  /* 0x00007610ff027816 */ /* 0x000fe20000000002 */
[----:B---3--:R-:W-:Y:S02]  /*20080*/  @P0 IMAD.MOV.U32 R5, RZ, RZ, R15 ;  /* 0x000000ffff050224 */ /* 0x008fe400078e000f */
[----:B----4-:R-:W-:-:S05]  /*20090*/  @P0 IMAD.MOV.U32 R4, RZ, RZ, R14 ;  /* 0x000000ffff040224 */ /* 0x010fca00078e000e */
[----:B------:R0:W3:Y:S04]  /*200a0*/  @P0 LDG.E.U16 R2, [R4.64] ;  /* 0x0000000604020981 */ /* 0x0000e8000c1e1500 */
[----:B------:R1:W-:Y:S01]  /*200b0*/  STL [R1+0xb44], R6 ;  /* 0x000b440601007387 */ /* 0x0003e20000100800 */
[----:B------:R-:W4:Y:S03]  /*200c0*/  LDL R19, [R1+0x1e54] ;  /* 0x001e540001137983 */ /* 0x000f260000100800 */
[----:B-1----:R-:W4:Y:S04]  /*200d0*/  LDL R6, [R1+0x1e58] ;  /* 0x001e580001067983 */ /* 0x002f280000100800 */
[----:B--2---:R1:W-:Y:S01]  /*200e0*/  STL [R1+0xb34], R17 ;  /* 0x000b341101007387 */ /* 0x0043e20000100800 */
[----:B------:R-:W-:Y:S01]  /*200f0*/  PRMT R21, RZ, 0x7610, R21 ;  /* 0x00007610ff157816 */ /* 0x000fe20000000015 */
[----:B0-----:R-:W-:-:S02]  /*20100*/  @P0 IMAD.MOV.U32 R4, RZ, RZ, R9 ;  /* 0x000000ffff040224 */ /* 0x001fc400078e0009 */
[----:B------:R-:W-:Y:S01]  /*20110*/  @P0 IMAD.MOV.U32 R5, RZ, RZ, R11 ;  /* 0x000000ffff050224 */ /* 0x000fe200078e000b */
[----:B------:R-:W-:Y:S02]  /*20120*/  PRMT R20, RZ, 0x7610, R20 ;  /* 0x00007610ff147816 */ /* 0x000fe40000000014 */
[----:B------:R-:W-:Y:S01]  /*20130*/  PRMT R16, RZ, 0x7610, R16 ;  /* 0x00007610ff107816 */ /* 0x000fe20000000010 */
[----:B------:R-:W2:Y:S04]  /*20140*/  LDL R15, [R1+0x1f1c] ;  /* 0x001f1c00010f7983 */ /* 0x000ea80000100800 */
[----:B------:R0:W2:Y:S04]  /*20150*/  @P0 LDG.E.U16 R21, [R4.64] ;  /* 0x0000000604150981 */ /* 0x0000a8000c1e1500 */
[----:B-1----:R-:W2:Y:S04]  /*20160*/  LDL R17, [R1+0x1e60] ;  /* 0x001e600001117983 */ /* 0x002ea80000100800 */
[----:B------:R-:W2:Y:S01]  /*20170*/  LDL R14, [R1+0x1f24] ;  /* 0x001f2400010e7983 */ /* 0x000ea20000100800 */
[----:B0-----:R-:W-:-:S03]  /*20180*/  @P0 IMAD.MOV.U32 R5, RZ, RZ, R7 ;  /* 0x000000ffff050224 */ /* 0x001fc600078e0007 */
[----:B---3--:R-:W-:Y:S01]  /*20190*/  STL [R1+0x6b00], R2 ;  /* 0x006b000201007387 */ /* 0x008fe20000100800 */
[----:B------:R-:W3:Y:S02]  /*201a0*/  LDL R11, [R1+0x1f10] ;  /* 0x001f1000010b7983 */ /* 0x000ee40000100800 */
[----:B------:R-:W3:Y:S02]  /*201b0*/  LDL R9, [R1+0x1f2c] ;  /* 0x001f2c0001097983 */ /* 0x000ee40000100800 */
[----:B----4-:R-:W-:-:S05]  /*201c0*/  @P0 IMAD.MOV.U32 R4, RZ, RZ, R6 ;  /* 0x000000ffff040224 */ /* 0x010fca00078e0006 */
[----:B------:R0:W4:Y:S02]  /*201d0*/  @P0 LDG.E.U16 R20, [R4.64] ;  /* 0x0000000604140981 */ /* 0x000124000c1e1500 */
[----:B0-----:R-:W-:Y:S02]  /*201e0*/  @P0 IMAD.MOV.U32 R5, RZ, RZ, R19 ;  /* 0x000000ffff050224 */ /* 0x001fe400078e0013 */
[----:B--2---:R-:W-:-:S05]  /*201f0*/  @P0 IMAD.MOV.U32 R4, RZ, RZ, R17 ;  /* 0x000000ffff040224 */ /* 0x004fca00078e0011 */
[----:B------:R0:W2:Y:S01]  /*20200*/  @P0 LDG.E.U16 R16, [R4.64] ;  /* 0x0000000604100981 */ /* 0x0000a2000c1e1500 */
[----:B------:R-:W-:-:S03]  /*20210*/  ISETP.GT.AND P1, PT, R3, 0x3e, PT ;  /* 0x0000003e0300780c */ /* 0x000fc60003f24270 */
[----:B------:R-:W-:Y:S01]  /*20220*/  STL [R1+0xb4c], R25 ;  /* 0x000b4c1901007387 */ /* 0x000fe20000100800 */
[----:B------:R-:W4:Y:S02]  /*20230*/  LDL R7, [R1+0x1f28] ;  /* 0x001f280001077983 */ /* 0x000f240000100800 */
[----:B------:R-:W4:Y:S01]  /*20240*/  LDL R6, [R1+0x1f38] ;  /* 0x001f380001067983 */ /* 0x000f220000100800 */
[----:B------:R-:W-:Y:S01]  /*20250*/  PRMT R12, RZ, 0x7610, R12 ;  /* 0x00007610ff0c7816 */ /* 0x000fe2000000000c */
[----:B------:R-:W4:Y:S01]  /*20260*/  LDL R17, [R1+0x1f34] ;  /* 0x001f340001117983 */ /* 0x000f220000100800 */
[----:B------:R-:W-:-:S04]  /*20270*/  PRMT R8, RZ, 0x7610, R8 ;  /* 0x00007610ff087816 */ /* 0x000fc80000000008 */
[----:B0-----:R-:W-:Y:S02]  /*20280*/  @P1 IMAD.MOV.U32 R4, RZ, RZ, R14 ;  /* 0x000000ffff041224 */ /* 0x001fe400078e000e */
[----:B------:R-:W-:-:S05]  /*20290*/  @P1 IMAD.MOV.U32 R5, RZ, RZ, R15 ;  /* 0x000000ffff051224 */ /* 0x000fca00078e000f */
[----:B------:R3:W4:Y:S02]  /*202a0*/  @P1 LDG.E.U16 R12, [R4.64] ;  /* 0x00000006040c1981 */ /* 0x000724000c1e1500 */
[----:B---3--:R-:W-:Y:S02]  /*202b0*/  @P1 IMAD.MOV.U32 R4, RZ, RZ, R9 ;  /* 0x000000ffff041224 */ /* 0x008fe400078e0009 */
[----:B------:R-:W-:-:S05]  /*202c0*/  @P1 IMAD.MOV.U32 R5, RZ, RZ, R11 ;  /* 0x000000ffff051224 */ /* 0x000fca00078e000b */
[----:B------:R4:W3:Y:S04]  /*202d0*/  @P1 LDG.E.U16 R8, [R4.64] ;  /* 0x0000000604081981 */ /* 0x0008e8000c1e1500 */
[----:B--2---:R0:W-:Y:S01]  /*202e0*/  STL [R1+0xb14], R16 ;  /* 0x000b141001007387 */ /* 0x0041e20000100800 */
[----:B------:R-:W-:Y:S01]  /*202f0*/  STL [R1+0xb3c], R23 ;  /* 0x000b3c1701007387 */ /* 0x000fe20000100800 */
[----:B------:R-:W-:Y:S01]  /*20300*/  PRMT R18, RZ, 0x7610, R18 ;  /* 0x00007610ff127816 */ /* 0x000fe20000000012 */
[----:B----4-:R-:W-:Y:S02]  /*20310*/  @P1 IMAD.MOV.U32 R5, RZ, RZ, R7 ;  /* 0x000000ffff051224 */ /* 0x010fe400078e0007 */
[----:B------:R-:W-:Y:S01]  /*20320*/  @P1 IMAD.MOV.U32 R4, RZ, RZ, R6 ;  /* 0x000000ffff041224 */ /* 0x000fe200078e0006 */
[----:B------:R-:W2:Y:S04]  /*20330*/  LDL R15, [R1+0x1f3c] ;  /* 0x001f3c00010f7983 */ /* 0x000ea80000100800 */
[----:B------:R-:W4:Y:S04]  /*20340*/  LDL R14, [R1+0x1f44] ;  /* 0x001f4400010e7983 */ /* 0x000f280000100800 */
[----:B------:R1:W2:Y:S04]  /*20350*/  @P1 LDG.E.U16 R18, [R4.64] ;  /* 0x0000000604121981 */ /* 0x0002a8000c1e1500 */
[----:B0-----:R-:W2:Y:S01]  /*20360*/  LDL R16, [R1+0x1f40] ;  /* 0x001f400001107983 */ /* 0x001ea20000100800 */
[----:B------:R-:W-:Y:S01]  /*20370*/  PRMT R2, RZ, 0x7610, R2 ;  /* 0x00007610ff027816 */ /* 0x000fe20000000002 */
[----:B-1----:R-:W-:-:S02]  /*20380*/  @P1 IMAD.MOV.U32 R5, RZ, RZ, R17 ;  /* 0x000000ffff051224 */ /* 0x002fc400078e0011 */
[----:B------:R0:W-:Y:S01]  /*20390*/  STL [R1+0xb0c], R12 ;  /* 0x000b0c0c01007387 */ /* 0x0001e20000100800 */
[----:B------:R-:W4:Y:S02]  /*203a0*/  LDL R11, [R1+0x1f4c] ;  /* 0x001f4c00010b7983 */ /* 0x000f240000100800 */
[----:B------:R-:W4:Y:S01]  /*203b0*/  LDL R9, [R1+0x1f48] ;  /* 0x001f480001097983 */ /* 0x000f220000100800 */
[----:B0-----:R-:W4:Y:S04]  /*203c0*/  LDL R12, [R1+0x1f30] ;  /* 0x001f3000010c7983 */ /* 0x001f280000100800 */
[----:B---3--:R0:W-:Y:S01]  /*203d0*/  STL [R1+0xb04], R8 ;  /* 0x000b040801007387 */ /* 0x0081e20000100800 */
[----:B------:R-:W3:Y:S02]  /*203e0*/  LDL R7, [R1+0x1f50] ;  /* 0x001f500001077983 */ /* 0x000ee40000100800 */
[----:B------:R-:W3:Y:S01]  /*203f0*/  LDL R6, [R1+0x1f54] ;  /* 0x001f540001067983 */ /* 0x000ee20000100800 */
[----:B0-----:R-:W3:Y:S01]  /*20400*/  LDL R8, [R1+0x1f58] ;  /* 0x001f580001087983 */ /* 0x001ee20000100800 */
[----:B--2---:R-:W-:-:S05]  /*20410*/  @P1 IMAD.MOV.U32 R4, RZ, RZ, R16 ;  /* 0x000000ffff041224 */ /* 0x004fca00078e0010 */
[----:B------:R4:W2:Y:S01]  /*20420*/  @P1 LDG.E.U16 R2, [R4.64] ;  /* 0x0000000604021981 */ /* 0x0008a2000c1e1500 */
[----:B------:R-:W-:Y:S02]  /*20430*/  ISETP.GT.AND P0, PT, R3, 0x3f, PT ;  /* 0x0000003f0300780c */ /* 0x000fe40003f04270 */
[----:B------:R-:W-:Y:S02]  /*20440*/  PRMT R13, RZ, 0x7610, R13 ;  /* 0x00007610ff0d7816 */ /* 0x000fe4000000000d */
[----:B------:R-:W-:Y:S01]  /*20450*/  PRMT R10, RZ, 0x7610, R10 ;  /* 0x00007610ff0a7816 */ /* 0x000fe2000000000a */
[----:B------:R-:W-:Y:S08]  /*20460*/  STL [R1+0xb24], R21 ;  /* 0x000b241501007387 */ /* 0x000ff00000100800 */
[----:B----4-:R-:W-:-:S02]  /*20470*/  @P0 IMAD.MOV.U32 R4, RZ, RZ, R14 ;  /* 0x000000ffff040224 */ /* 0x010fc400078e000e */
[----:B------:R-:W-:-:S05]  /*20480*/  @P0 IMAD.MOV.U32 R5, RZ, RZ, R15 ;  /* 0x000000ffff050224 */ /* 0x000fca00078e000f */
[----:B------:R0:W4:Y:S02]  /*20490*/  @P0 LDG.E.U16 R13, [R4.64] ;  /* 0x00000006040d0981 */ /* 0x000124000c1e1500 */
[----:B0-----:R-:W-:Y:S02]  /*204a0*/  @P0 IMAD.MOV.U32 R4, RZ, RZ, R11 ;  /* 0x000000ffff040224 */ /* 0x001fe400078e000b */
[----:B------:R-:W-:-:S05]  /*204b0*/  @P0 IMAD.MOV.U32 R5, RZ, RZ, R12 ;  /* 0x000000ffff050224 */ /* 0x000fca00078e000c */
[----:B------:R3:W4:Y:S01]  /*204c0*/  @P0 LDG.E.U16 R10, [R4.64] ;  /* 0x00000006040a0981 */ /* 0x000722000c1e1500 */
[----:B------:R-:W-:Y:S01]  /*204d0*/  PRMT R0, RZ, 0x7610, R0 ;  /* 0x00007610ff007816 */ /* 0x000fe20000000000 */
[----:B---3--:R-:W-:Y:S02]  /*204e0*/  @P0 IMAD.MOV.U32 R4, RZ, RZ, R8 ;  /* 0x000000ffff040224 */ /* 0x008fe400078e0008 */
[----:B------:R-:W-:Y:S01]  /*204f0*/  @P0 IMAD.MOV.U32 R5, RZ, RZ, R9 ;  /* 0x000000ffff050224 */ /* 0x000fe200078e0009 */
[----:B--2---:R-:W-:Y:S01]  /*20500*/  STL [R1+0x6c98], R2 ;  /* 0x006c980201007387 */ /* 0x004fe20000100800 */
[----:B------:R-:W-:Y:S02]  /*20510*/  STL [R1+0xb1c], R20 ;  /* 0x000b1c1401007387 */ /* 0x000fe40000100800 */
[----:B------:R0:W-:Y:S02]  /*20520*/  STL [R1+0x6ca8], R2 ;  /* 0x006ca80201007387 */ /* 0x0001e40000100800 */
[----:B------:R-:W2:Y:S01]  /*20530*/  LDL.LU R29, [R1+0xc08] ;  /* 0x000c0800011d7983 */ /* 0x000ea20000300800 */
[----:B0-----:R-:W-:-:S06]  /*20540*/  PRMT R2, RZ, 0x7610, R2 ;  /* 0x00007610ff027816 */ /* 0x001fcc0000000002 */
[----:B------:R0:W3:Y:S02]  /*20550*/  @P0 LDG.E.U16 R2, [R4.64] ;  /* 0x0000000604020981 */ /* 0x0000e4000c1e1500 */
[----:B0-----:R-:W-:Y:S02]  /*20560*/  @P0 IMAD.MOV.U32 R4, RZ, RZ, R6 ;  /* 0x000000ffff040224 */ /* 0x001fe400078e0006 */
[----:B------:R-:W-:-:S05]  /*20570*/  @P0 IMAD.MOV.U32 R5, RZ, RZ, R7 ;  /* 0x000000ffff050224 */ /* 0x000fca00078e0007 */
[----:B------:R-:W2:Y:S04]  /*20580*/  @P0 LDG.E.U16 R0, [R4.64] ;  /* 0x0000000604000981 */ /* 0x000ea8000c1e1500 */
[----:B------:R-:W0:Y:S01]  /*20590*/  S2R R28, SR_TID.X ;  /* 0x00000000001c7919 */ /* 0x000e220000002100 */
[----:B------:R-:W-:Y:S01]  /*205a0*/  BAR.SYNC.DEFER_BLOCKING 0x0 ;  /* 0x0000000000007b1d */ /* 0x000fe20000010000 */
[----:B0-----:R-:W-:-:S04]  /*205b0*/  LOP3.LUT R28, R28, 0x3f, RZ, 0xc0, !PT ;  /* 0x0000003f1c1c7812 */ /* 0x001fc800078ec0ff */
[----:B------:R-:W-:Y:S02]  /*205c0*/  ISETP.GE.AND P0, PT, R28, R3, PT ;  /* 0x000000031c00720c */ /* 0x000fe40003f06270 */
[----:B------:R-:W0:Y:S04]  /*205d0*/  S2R R28, SR_TID.X ;  /* 0x00000000001c7919 */ /* 0x000e280000002100 */
[----:B--2---:R1:W-:Y:S04]  /*205e0*/  STL [R1+0xae4], R0 ;  /* 0x000ae40001007387 */ /* 0x0043e80000100800 */
[----:B-1----:R-:W2:Y:S01]  /*205f0*/  LDL.LU R0, [R1+0xc04] ;  /* 0x000c040001007983 */ /* 0x002ea20000300800 */
[----:B------:R-:W2:Y:S02]  /*20600*/  LDL.LU R4, [R1+0xbfc] ;  /* 0x000bfc0001047983 */ /* 0x000ea40000300800 */
[----:B------:R-:W2:Y:S02]  /*20610*/  LDL.LU R5, [R1+0xb98] ;  /* 0x000b980001057983 */ /* 0x000ea40000300800 */
[----:B---3--:R1:W-:Y:S02]  /*20620*/  STL [R1+0xaec], R2 ;  /* 0x000aec0201007387 */ /* 0x0083e40000100800 */
[----:B-1----:R-:W3:Y:S01]  /*20630*/  LDL.LU R2, [R1+0xb94] ;  /* 0x000b940001027983 */ /* 0x002ee20000300800 */
[----:B------:R-:W3:Y:S02]  /*20640*/  LDL.LU R6, [R1+0xb90] ;  /* 0x000b900001067983 */ /* 0x000ee40000300800 */
[----:B------:R-:W3:Y:S02]  /*20650*/  LDL.LU R7, [R1+0xb8c] ;  /* 0x000b8c0001077983 */ /* 0x000ee40000300800 */
[----:B------:R-:W3:Y:S01]  /*20660*/  LDL.LU R8, [R1+0xae8] ;  /* 0x000ae80001087983 */ /* 0x000ee20000300800 */
[----:B------:R-:W3:Y:S01]  /*20670*/  LDL.LU R9, [R1+0xae0] ;  /* 0x000ae00001097983 */ /* 0x000ee20000300800 */
[----:B----4-:R1:W-:Y:S03]  /*20680*/  STL [R1+0xaf0], R10 ;  /* 0x000af00a01007387 */ /* 0x0103e60000100800 */
[----:B-1----:R-:W4:Y:S01]  /*20690*/  LDL.LU R10, [R1+0xadc] ;  /* 0x000adc00010a7983 */ /* 0x002f220000300800 */
[----:B------:R-:W-:Y:S02]  /*206a0*/  STL [R1+0xafc], R18 ;  /* 0x000afc1201007387 */ /* 0x000fe40000100800 */
[----:B------:R-:W3:Y:S02]  /*206b0*/  LDL.LU R11, [R1+0xad8] ;  /* 0x000ad800010b7983 */ /* 0x000ee40000300800 */
[----:B------:R-:W3:Y:S01]  /*206c0*/  LDL.LU R12, [R1+0xa84] ;  /* 0x000a8400010c7983 */ /* 0x000ee20000300800 */
[----:B------:R1:W-:Y:S01]  /*206d0*/  STL [R1+0xaf4], R13 ;  /* 0x000af40d01007387 */ /* 0x0003e20000100800 */
[----:B0-----:R-:W-:-:S03]  /*206e0*/  LOP3.LUT R28, R28, 0x7f, RZ, 0xc0, !PT ;  /* 0x0000007f1c1c7812 */ /* 0x001fc600078ec0ff */
[----:B-1----:R-:W3:Y:S01]  /*206f0*/  LDL.LU R13, [R1+0xa80] ;  /* 0x000a8000010d7983 */ /* 0x002ee20000300800 */
[----:B------:R-:W3:Y:S02]  /*20700*/  LDL.LU R14, [R1+0xa7c] ;  /* 0x000a7c00010e7983 */ /* 0x000ee40000300800 */
[----:B------:R-:W3:Y:S02]  /*20710*/  LDL.LU R15, [R1+0xa78] ;  /* 0x000a7800010f7983 */ /* 0x000ee40000300800 */
[----:B------:R-:W3:Y:S01]  /*20720*/  LDL.LU R16, [R1+0x124] ;  /* 0x0001240001107983 */ /* 0x000ee20000300800 */
[----:B------:R-:W3:Y:S01]  /*20730*/  LDL.LU R17, [R1+0x120] ;  /* 0x0001200001117983 */ /* 0x000ee20000300800 */
[----:B------:R-:W3:Y:S02]  /*20740*/  LDL.LU R18, [R1+0x11c] ;  /* 0x00011c0001127983 */ /* 0x000ee40000300800 */
[----:B------:R-:W3:Y:S02]  /*20750*/  LDL.LU R19, [R1+0x118] ;  /* 0x0001180001137983 */ /* 0x000ee40000300800 */
[----:B------:R-:W3:Y:S01]  /*20760*/  LDL.LU R20, [R1+0xc4] ;  /* 0x0000c40001147983 */ /* 0x000ee20000300800 */
[----:B------:R-:W3:Y:S01]  /*20770*/  LDL.LU R21, [R1+0xc0] ;  /* 0x0000c00001157983 */ /* 0x000ee20000300800 */
[----:B------:R-:W3:Y:S02]  /*20780*/  LDL.LU R22, [R1+0xbc] ;  /* 0x0000bc0001167983 */ /* 0x000ee40000300800 */
[----:B------:R-:W3:Y:S02]  /*20790*/  LDL.LU R23, [R1+0xb8] ;  /* 0x0000b80001177983 */ /* 0x000ee40000300800 */
[----:B------:R-:W3:Y:S02]  /*207a0*/  LDL.LU R24, [R1+0x64] ;  /* 0x0000640001187983 */ /* 0x000ee40000300800 */
[----:B------:R-:W-:Y:S01]  /*207b0*/  IMAD.SHL.U32 R28, R28, 0x2, RZ ;  /* 0x000000021c1c7824 */ /* 0x000fe200078e00ff */
[----:B------:R-:W4:Y:S01]  /*207c0*/  LDL.LU R25, [R1+0x60] ;  /* 0x0000600001197983 */ /* 0x000f220000300800 */
[----:B------:R-:W4:Y:S02]  /*207d0*/  LDL.LU R26, [R1+0x5c] ;  /* 0x00005c00011a7983 */ /* 0x000f240000300800 */
[----:B------:R-:W4:Y:S02]  /*207e0*/  LDL.LU R27, [R1+0x58] ;  /* 0x00005800011b7983 */ /* 0x000f240000300800 */
[----:B------:R0:W-:Y:S01]  /*207f0*/  STL [R1+0x6cac], R3 ;  /* 0x006cac0301007387 */ /* 0x0001e20000100800 */
[----:B------:R1:W-:Y:S04]  /*20800*/  STS.U16 [R28], R29 ;  /* 0x0000001d1c007388 */ /* 0x0003e80000000400 */
[----:B0-----:R-:W4:Y:S01]  /*20810*/  LDL.LU R3, [R1+0xc00] ;  /* 0x000c000001037983 */ /* 0x001f220000300800 */
[----:B-1----:R-:W4:Y:S03]  /*20820*/  LDL.LU R29, [R1+0x6d58] ;  /* 0x006d5800011d7983 */ /* 0x002f260000300800 */
[----:B--2---:R0:W-:Y:S04]  /*20830*/  STS.U16 [R28+0x100], R0 ;  /* 0x000100001c007388 */ /* 0x0041e80000000400 */
[----:B0-----:R-:W2:Y:S04]  /*20840*/  LDL.LU R0, [R1+0x6d54] ;  /* 0x006d540001007983 */ /* 0x001ea80000300800 */
[----:B---3--:R0:W-:Y:S04]  /*20850*/  STS.U16 [R28+0xc000], R24 ;  /* 0x00c000181c007388 */ /* 0x0081e80000000400 */
[----:B----4-:R-:W-:Y:S04]  /*20860*/  STS.U16 [R28+0xc100], R25 ;  /* 0x00c100191c007388 */ /* 0x010fe80000000400 */
[----:B0-----:R-:W3:Y:S04]  /*20870*/  LDL.LU R24, [R1+0xc] ;  /* 0x00000c0001187983 */ /* 0x001ee80000300800 */
[----:B--2---:R0:W-:Y:S02]  /*20880*/  STS.U16 [R28+0xe000], R0 ;  /* 0x00e000001c007388 */ /* 0x0041e40000000400 */
[----:B0-----:R-:W-:-:S05]  /*20890*/  LOP3.LUT R0, R28, 0x10, RZ, 0x3c, !PT ;  /* 0x000000101c007812 */ /* 0x001fca00078e3cff */
[----:B------:R0:W-:Y:S04]  /*208a0*/  STL [R1+0x6d50], R0 ;  /* 0x006d500001007387 */ /* 0x0001e80000100800 */
[----:B0-----:R-:W2:Y:S01]  /*208b0*/  LDL.LU R0, [R1+0x8] ;  /* 0x0000080001007983 */ /* 0x001ea20000300800 */
[----:B------:R-:W4:Y:S03]  /*208c0*/  LDL.LU R25, [R1+0xbf4] ;  /* 0x000bf40001197983 */ /* 0x000f260000300800 */
[----:B------:R-:W-:Y:S04]  /*208d0*/  STS.U16 [R28+0xc200], R26 ;  /* 0x00c2001a1c007388 */ /* 0x000fe80000000400 */
        /* <DEDUP_REMOVED lines=24> */
[----:B---3--:R-:W-:Y:S04]  /*20a60*/  STS.U16 [R28+0xe200], R24 ;  /* 0x00e200181c007388 */ /* 0x008fe80000000400 */
[----:B----4-:R0:W-:Y:S04]  /*20a70*/  STL [R1+0x6d4c], R25 ;  /* 0x006d4c1901007387 */ /* 0x0101e80000100800 */
[----:B0-----:R-:W3:Y:S01]  /*20a80*/  LDL.LU R25, [R1+0xbf8] ;  /* 0x000bf80001197983 */ /* 0x001ee20000300800 */
[----:B------:R-:W4:Y:S02]  /*20a90*/  LDL.LU R26, [R1+0xbf0] ;  /* 0x000bf000011a7983 */ /* 0x000f240000300800 */
        /* <DEDUP_REMOVED lines=24> */
[----:B------:R-:W3:Y:S01]  /*20c20*/  LDL.LU R24, [R1] ;  /* 0x0000000001187983 */ /* 0x000ee20000300800 */
[----:B--2---:R0:W-:Y:S04]  /*20c30*/  STS.U16 [R28+0xe300], R0 ;  /* 0x00e300001c007388 */ /* 0x0041e80000000400 */
[----:B0-----:R-:W3:Y:S01]  /*20c40*/  LDL.LU R0, [R1+0x6d50] ;  /* 0x006d500001007983 */ /* 0x001ee20000300800 */
[----:B------:R-:W2:Y:S03]  /*20c50*/  LDL.LU R28, [R1+0xb88] ;  /* 0x000b8800011c7983 */ /* 0x000ea60000300800 */
[----:B---3--:R0:W-:Y:S04]  /*20c60*/  STS.U16 [R0+0x400], R25 ;  /* 0x0004001900007388 */ /* 0x0081e80000000400 */
[----:B0-----:R-:W3:Y:S04]  /*20c70*/  LDL.LU R25, [R1+0x6d4c] ;  /* 0x006d4c0001197983 */ /* 0x001ee80000300800 */
[----:B---3--:R0:W-:Y:S01]  /*20c80*/  STS.U16 [R0+0x500], R25 ;  /* 0x0005001900007388 */ /* 0x0081e20000000400 */
[----:B----4-:R1:W-:Y:S02]  /*20c90*/  STS.U16 [R0+0x600], R26 ;  /* 0x0006001a00007388 */ /* 0x0103e40000000400 */
[----:B------:R3:W-:Y:S01]  /*20ca0*/  STS.U16 [R0+0x700], R27 ;  /* 0x0007001b00007388 */ /* 0x0007e20000000400 */
[----:B0-----:R-:W4:Y:S01]  /*20cb0*/  LDL.LU R25, [R1+0x6d48] ;  /* 0x006d480001197983 */ /* 0x001f220000300800 */
[----:B-1----:R-:W4:Y:S02]  /*20cc0*/  LDL.LU R26, [R1+0x6d44] ;  /* 0x006d4400011a7983 */ /* 0x002f240000300800 */
[----:B---3--:R-:W3:Y:S02]  /*20cd0*/  LDL.LU R27, [R1+0x6d40] ;  /* 0x006d4000011b7983 */ /* 0x008ee40000300800 */
[----:B--2---:R-:W-:Y:S01]  /*20ce0*/  STS.U16 [R0+0x2400], R28 ;  /* 0x0024001c00007388 */ /* 0x004fe20000000400 */
[----:B------:R-:W-:Y:S01]  /*20cf0*/  STS.U16 [R0+0x2500], R3 ;  /* 0x0025000300007388 */ /* 0x000fe20000000400 */
[----:B------:R-:W-:Y:S02]  /*20d00*/  STS.U16 [R0+0x2600], R4 ;  /* 0x0026000400007388 */ /* 0x000fe40000000400 */
[----:B------:R-:W-:Y:S02]  /*20d10*/  STS.U16 [R0+0x2700], R5 ;  /* 0x0027000500007388 */ /* 0x000fe40000000400 */
[----:B------:R-:W-:Y:S01]  /*20d20*/  STS.U16 [R0+0x4400], R2 ;  /* 0x0044000200007388 */ /* 0x000fe20000000400 */
        /* <DEDUP_REMOVED lines=16> */
[----:B------:R0:W-:Y:S04]  /*20e30*/  STS.U16 [R0+0xc500], R29 ;  /* 0x00c5001d00007388 */ /* 0x0001e80000000400 */
[----:B0-----:R-:W0:Y:S04]  /*20e40*/  S2R R29, SR_TID.X ;  /* 0x00000000001d7919 */ /* 0x001e280000002100 */
[----:B---3--:R-:W-:Y:S01]  /*20e50*/  STL [R1+0x6cb0], R27 ;  /* 0x006cb01b01007387 */ /* 0x008fe20000100800 */
[----:B------:R-:W2:Y:S01]  /*20e60*/  LDL.LU R20, [R1+0xbe8] ;  /* 0x000be80001147983 */ /* 0x000ea20000300800 */
[----:B0-----:R-:W-:-:S05]  /*20e70*/  LOP3.LUT R29, R29, 0x7f, RZ, 0xc0, !PT ;  /* 0x0000007f1d1d7812 */ /* 0x001fca00078ec0ff */
[----:B------:R-:W-:Y:S02]  /*20e80*/  IMAD.SHL.U32 R2, R29, 0x2, RZ ;  /* 0x000000021d027824 */ /* 0x000fe400078e00ff */
[----:B------:R-:W0:Y:S04]  /*20e90*/  S2R R29, SR_TID.X ;  /* 0x00000000001d7919 */ /* 0x000e280000002100 */
[----:B------:R1:W-:Y:S01]  /*20ea0*/  STS.U16 [R0+0xc600], R22 ;  /* 0x00c6001600007388 */ /* 0x0003e20000000400 */
[----:B------:R3:W-:Y:S02]  /*20eb0*/  STS.U16 [R0+0xc700], R23 ;  /* 0x00c7001700007388 */ /* 0x0007e40000000400 */
[----:B------:R-:W-:Y:S02]  /*20ec0*/  STS.U16 [R0+0xe400], R24 ;  /* 0x00e4001800007388 */ /* 0x000fe40000000400 */
[----:B------:R0:W-:Y:S01]  /*20ed0*/  STS.U16 [R0+0xe500], R27 ;  /* 0x00e5001b00007388 */ /* 0x0001e20000000400 */
[----:B----4-:R-:W-:Y:S04]  /*20ee0*/  STS.U16 [R0+0xe600], R26 ;  /* 0x00e6001a00007388 */ /* 0x010fe80000000400 */
[----:B--2---:R2:W-:Y:S01]  /*20ef0*/  STL [R1+0x6d3c], R20 ;  /* 0x006d3c1401007387 */ /* 0x0045e20000100800 */
[----:B------:R-:W4:Y:S02]  /*20f00*/  LDL.LU R21, [R1+0xbe4] ;  /* 0x000be40001157983 */ /* 0x000f240000300800 */
[----:B-1----:R-:W4:Y:S02]  /*20f10*/  LDL.LU R22, [R1+0xbe0] ;  /* 0x000be00001167983 */ /* 0x002f240000300800 */
[----:B---3--:R-:W3:Y:S01]  /*20f20*/  LDL.LU R23, [R1+0xbdc] ;  /* 0x000bdc0001177983 */ /* 0x008ee20000300800 */
[----:B0-----:R-:W3:Y:S01]  /*20f30*/  LDL.LU R27, [R1+0xb70] ;  /* 0x000b7000011b7983 */ /* 0x001ee20000300800 */
        /* <DEDUP_REMOVED lines=8> */
[----:B--2---:R-:W-:Y:S01]  /*20fc0*/  LOP3.LUT R20, R29, 0x7f, RZ, 0xc0, !PT ;  /* 0x0000007f1d147812 */ /* 0x004fe200078ec0ff */
[----:B------:R-:W2:Y:S02]  /*20fd0*/  LDL.LU R10, [R1+0x158] ;  /* 0x00015800010a7983 */ /* 0x000ea40000300800 */
[----:B------:R-:W2:Y:S01]  /*20fe0*/  LDL.LU R11, [R1+0x104] ;  /* 0x00010400010b7983 */ /* 0x000ea20000300800 */
[----:B------:R-:W2:Y:S01]  /*20ff0*/  LDL.LU R12, [R1+0x100] ;  /* 0x00010000010c7983 */ /* 0x000ea20000300800 */
[----:B------:R-:W2:Y:S02]  /*21000*/  LDL.LU R13, [R1+0xfc] ;  /* 0x0000fc00010d7983 */ /* 0x000ea40000300800 */
[----:B------:R-:W2:Y:S02]  /*21010*/  LDL.LU R14, [R1+0xf8] ;  /* 0x0000f800010e7983 */ /* 0x000ea40000300800 */
[----:B------:R-:W-:Y:S01]  /*21020*/  IMAD.SHL.U32 R20, R20, 0x2, RZ ;  /* 0x0000000214147824 */ /* 0x000fe200078e00ff */
[----:B------:R-:W2:Y:S01]  /*21030*/  LDL.LU R15, [R1+0xa4] ;  /* 0x0000a400010f7983 */ /* 0x000ea20000300800 */
[----:B------:R-:W2:Y:S02]  /*21040*/  LDL.LU R16, [R1+0xa0] ;  /* 0x0000a00001107983 */ /* 0x000ea40000300800 */
[----:B------:R-:W2:Y:S02]  /*21050*/  LDL.LU R17, [R1+0x9c] ;  /* 0x00009c0001117983 */ /* 0x000ea40000300800 */
[----:B------:R-:W2:Y:S01]  /*21060*/  LDL.LU R18, [R1+0x98] ;  /* 0x0000980001127983 */ /* 0x000ea20000300800 */
[----:B------:R-:W2:Y:S01]  /*21070*/  LDL.LU R19, [R1+0x44] ;  /* 0x0000440001137983 */ /* 0x000ea20000300800 */
[----:B------:R-:W-:Y:S01]  /*21080*/  LOP3.LUT R20, R20, 0x10, RZ, 0x3c, !PT ;  /* 0x0000001014147812 */ /* 0x000fe200078e3cff */
[----:B------:R-:W2:Y:S02]  /*21090*/  LDL.LU R24, [R1+0x40] ;  /* 0x0000400001187983 */ /* 0x000ea40000300800 */
[----:B------:R-:W2:Y:S01]  /*210a0*/  LDL.LU R0, [R1+0x3c] ;  /* 0x00003c0001007983 */ /* 0x000ea20000300800 */
[----:B------:R-:W2:Y:S01]  /*210b0*/  LDL.LU R29, [R1+0x38] ;  /* 0x00003800011d7983 */ /* 0x000ea20000300800 */
[----:B------:R0:W-:Y:S03]  /*210c0*/  STL [R1+0x6cb4], R26 ;  /* 0x006cb41a01007387 */ /* 0x0001e60000100800 */
[----:B------:R1:W-:Y:S04]  /*210d0*/  STS.U16 [R20+0xe700], R25 ;  /* 0x00e7001914007388 */ /* 0x0003e80000000400 */
[----:B0-----:R-:W2:Y:S01]  /*210e0*/  LDL.LU R26, [R1+0xb74] ;  /* 0x000b7400011a7983 */ /* 0x001ea20000300800 */
[----:B-1----:R-:W2:Y:S02]  /*210f0*/  LDL.LU R20, [R1+0x6d3c] ;  /* 0x006d3c0001147983 */ /* 0x002ea40000300800 */
[----:B------:R0:W-:Y:S01]  /*21100*/  STL [R1+0x6cb8], R25 ;  /* 0x006cb81901007387 */ /* 0x0001e20000100800 */
[----:B------:R-:W-:Y:S01]  /*21110*/  LOP3.LUT R2, R2, 0x20, RZ, 0x3c, !PT ;  /* 0x0000002002027812 */ /* 0x000fe200078e3cff */
[----:B0-----:R-:W3:Y:S04]  /*21120*/  LDL.LU R25, [R1+0xb78] ;  /* 0x000b780001197983 */ /* 0x001ee80000300800 */
[----:B--2---:R0:W-:Y:S01]  /*21130*/  STS.U16 [R2+0x800], R20 ;  /* 0x0008001402007388 */ /* 0x0041e20000000400 */
[----:B----4-:R1:W-:Y:S02]  /*21140*/  STS.U16 [R2+0x900], R21 ;  /* 0x0009001502007388 */ /* 0x0103e40000000400 */
[----:B------:R2:W-:Y:S02]  /*21150*/  STS.U16 [R2+0xa00], R22 ;  /* 0x000a001602007388 */ /* 0x0005e40000000400 */
[----:B---3--:R3:W-:Y:S01]  /*21160*/  STS.U16 [R2+0xb00], R23 ;  /* 0x000b001702007388 */ /* 0x0087e20000000400 */
[----:B0-----:R-:W4:Y:S01]  /*21170*/  LDL.LU R20, [R1+0x6d38] ;  /* 0x006d380001147983 */ /* 0x001f220000300800 */
[----:B-1----:R-:W4:Y:S02]  /*21180*/  LDL.LU R21, [R1+0x6d34] ;  /* 0x006d340001157983 */ /* 0x002f240000300800 */
[----:B--2---:R-:W2:Y:S01]  /*21190*/  LDL.LU R22, [R1+0x6d30] ;  /* 0x006d300001167983 */ /* 0x004ea20000300800 */
[----:B---3--:R-:W3:Y:S04]  /*211a0*/  LDL.LU R23, [R1+0x6d2c] ;  /* 0x006d2c0001177983 */ /* 0x008ee80000300800 */
        /* <DEDUP_REMOVED lines=11> */
[----:B------:R0:W-:Y:S01]  /*21260*/  STS.U16 [R2+0x6b00], R10 ;  /* 0x006b000a02007388 */ /* 0x0001e20000000400 */
[----:B------:R-:W-:Y:S01]  /*21270*/  STS.U16 [R2+0x8800], R11 ;  /* 0x0088000b02007388 */ /* 0x000fe20000000400 */
[----:B------:R-:W-:Y:S02]  /*21280*/  STS.U16 [R2+0x8900], R12 ;  /* 0x0089000c02007388 */ /* 0x000fe40000000400 */
[----:B------:R-:W-:Y:S02]  /*21290*/  STS.U16 [R2+0x8a00], R13 ;  /* 0x008a000d02007388 */ /* 0x000fe40000000400 */
[----:B------:R-:W-:Y:S01]  /*212a0*/  STS.U16 [R2+0x8b00], R14 ;  /* 0x008b000e02007388 */ /* 0x000fe20000000400 */
[----:B------:R-:W-:Y:S01]  /*212b0*/  STS.U16 [R2+0xa800], R15 ;  /* 0x00a8000f02007388 */ /* 0x000fe20000000400 */
[----:B------:R-:W-:Y:S02]  /*212c0*/  STS.U16 [R2+0xa900], R16 ;  /* 0x00a9001002007388 */ /* 0x000fe40000000400 */
[----:B------:R-:W-:Y:S01]  /*212d0*/  STS.U16 [R2+0xaa00], R17 ;  /* 0x00aa001102007388 */ /* 0x000fe20000000400 */
[----:B---3--:R-:W-:Y:S01]  /*212e0*/  STL [R1+0x6cbc], R23 ;  /* 0x006cbc1701007387 */ /* 0x008fe20000100800 */
[----:B0-----:R-:W3:Y:S02]  /*212f0*/  LDL.LU R10, [R1+0xbd8] ;  /* 0x000bd800010a7983 */ /* 0x001ee40000300800 */
[----:B------:R-:W-:Y:S02]  /*21300*/  STS.U16 [R2+0xab00], R18 ;  /* 0x00ab001202007388 */ /* 0x000fe40000000400 */
[----:B------:R-:W-:Y:S01]  /*21310*/  STS.U16 [R2+0xc800], R19 ;  /* 0x00c8001302007388 */ /* 0x000fe20000000400 */
[----:B------:R-:W-:Y:S01]  /*21320*/  STS.U16 [R2+0xc900], R24 ;  /* 0x00c9001802007388 */ /* 0x000fe20000000400 */
[----:B------:R0:W-:Y:S03]  /*21330*/  STS.U16 [R2+0xca00], R0 ;  /* 0x00ca000002007388 */ /* 0x0001e60000000400 */
[----:B0-----:R-:W0:Y:S01]  /*21340*/  S2R R0, SR_TID.X ;  /* 0x0000000000007919 */ /* 0x001e220000002100 */
[----:B------:R1:W-:Y:S02]  /*21350*/  STS.U16 [R2+0xcb00], R29 ;  /* 0x00cb001d02007388 */ /* 0x0003e40000000400 */
[----:B------:R0:W-:Y:S02]  /*21360*/  STS.U16 [R2+0xe800], R23 ;  /* 0x00e8001702007388 */ /* 0x0001e40000000400 */
[C---:B0-----:R-:W-:Y:S01]  /*21370*/  LOP3.LUT R14, R0.reuse, 0x7f, RZ, 0xc0, !PT ;  /* 0x0000007f000e7812 */ /* 0x041fe200078ec0ff */
[----:B------:R-:W-:Y:S01]  /*21380*/  LOP3.LUT R0, R0, 0x7f, RZ, 0xc0, !PT ;  /* 0x0000007f00007812 */ /* 0x000fe200078ec0ff */
[----:B---3--:R0:W-:Y:S01]  /*21390*/  STL [R1+0x6d28], R10 ;  /* 0x006d280a01007387 */ /* 0x0081e20000100800 */
[----:B------:R-:W3:Y:S02]  /*213a0*/  LDL.LU R11, [R1+0xbd4] ;  /* 0x000bd400010b7983 */ /* 0x000ee40000300800 */
[----:B------:R-:W3:Y:S02]  /*213b0*/  LDL.LU R15, [R1+0xbd0] ;  /* 0x000bd000010f7983 */ /* 0x000ee40000300800 */
[----:B------:R-:W3:Y:S01]  /*213c0*/  LDL.LU R16, [R1+0xbcc] ;  /* 0x000bcc0001107983 */ /* 0x000ee20000300800 */
[----:B------:R-:W3:Y:S01]  /*213d0*/  LDL.LU R17, [R1+0xb68] ;  /* 0x000b680001117983 */ /* 0x000ee20000300800 */
[----:B------:R-:W3:Y:S02]  /*213e0*/  LDL.LU R18, [R1+0xb64] ;  /* 0x000b640001127983 */ /* 0x000ee40000300800 */
[----:B-1----:R-:W3:Y:S02]  /*213f0*/  LDL.LU R29, [R1+0xb60] ;  /* 0x000b6000011d7983 */ /* 0x002ee40000300800 */
        /* <DEDUP_REMOVED lines=8> */
[----:B0-----:R-:W-:Y:S01]  /*21480*/  IMAD.SHL.U32 R10, R0, 0x2, RZ ;  /* 0x00000002000a7824 */ /* 0x001fe200078e00ff */
[----:B------:R-:W3:Y:S01]  /*21490*/  LDL.LU R2, [R1+0xec] ;  /* 0x0000ec0001027983 */ /* 0x000ee20000300800 */
[----:B------:R-:W3:Y:S02]  /*214a0*/  LDL.LU R6, [R1+0xe8] ;  /* 0x0000e80001067983 */ /* 0x000ee40000300800 */
[----:B------:R-:W3:Y:S02]  /*214b0*/  LDL.LU R7, [R1+0x94] ;  /* 0x0000940001077983 */ /* 0x000ee40000300800 */
[----:B------:R-:W3:Y:S01]  /*214c0*/  LDL.LU R8, [R1+0x90] ;  /* 0x0000900001087983 */ /* 0x000ee20000300800 */
[----:B------:R-:W3:Y:S01]  /*214d0*/  LDL.LU R9, [R1+0x8c] ;  /* 0x00008c0001097983 */ /* 0x000ee20000300800 */
[----:B------:R-:W-:Y:S01]  /*214e0*/  LOP3.LUT R10, R10, 0x20, RZ, 0x3c, !PT ;  /* 0x000000200a0a7812 */ /* 0x000fe200078e3cff */
[----:B------:R-:W3:Y:S02]  /*214f0*/  LDL.LU R13, [R1+0x88] ;  /* 0x00008800010d7983 */ /* 0x000ee40000300800 */
[----:B------:R-:W3:Y:S01]  /*21500*/  LDL.LU R19, [R1+0x34] ;  /* 0x0000340001137983 */ /* 0x000ee20000300800 */
[----:B------:R-:W3:Y:S01]  /*21510*/  LDL.LU R24, [R1+0x30] ;  /* 0x0000300001187983 */ /* 0x000ee20000300800 */
[----:B------:R-:W3:Y:S03]  /*21520*/  LDL.LU R0, [R1+0x2c] ;  /* 0x00002c0001007983 */ /* 0x000ee60000300800 */
[----:B--2---:R-:W-:Y:S01]  /*21530*/  STS.U16 [R10+0xe900], R22 ;  /* 0x00e900160a007388 */ /* 0x004fe20000000400 */
[----:B------:R0:W-:Y:S02]  /*21540*/  STL [R1+0x6cdc], R22 ;  /* 0x006cdc1601007387 */ /* 0x0001e40000100800 */
[----:B----4-:R-:W-:Y:S02]  /*21550*/  STS.U16 [R10+0xea00], R21 ;  /* 0x00ea00150a007388 */ /* 0x010fe40000000400 */
[----:B------:R-:W-:Y:S01]  /*21560*/  STS.U16 [R10+0xeb00], R20 ;  /* 0x00eb00140a007388 */ /* 0x000fe20000000400 */
[----:B0-----:R-:W2:Y:S01]  /*21570*/  LDL.LU R22, [R1+0xab0] ;  /* 0x000ab00001167983 */ /* 0x001ea20000300800 */
[----:B------:R0:W-:Y:S03]  /*21580*/  STL [R1+0x6ce0], R21 ;  /* 0x006ce01501007387 */ /* 0x0001e60000100800 */
[----:B0-----:R-:W3:Y:S01]  /*21590*/  LDL.LU R21, [R1+0xab4] ;  /* 0x000ab40001157983 */ /* 0x001ee20000300800 */
[----:B------:R-:W2:Y:S02]  /*215a0*/  LDL.LU R10, [R1+0x6d28] ;  /* 0x006d2800010a7983 */ /* 0x000ea40000300800 */
[----:B------:R0:W-:Y:S02]  /*215b0*/  STL [R1+0x6ce4], R20 ;  /* 0x006ce41401007387 */ /* 0x0001e40000100800 */
[----:B------:R-:W-:Y:S01]  /*215c0*/  IMAD.SHL.U32 R12, R14, 0x2, RZ ;  /* 0x000000020e0c7824 */ /* 0x000fe200078e00ff */
[----:B0-----:R-:W3:Y:S04]  /*215d0*/  LDL.LU R20, [R1+0xb5c] ;  /* 0x000b5c0001147983 */ /* 0x001ee80000300800 */
[----:B------:R-:W-:-:S05]  /*215e0*/  LOP3.LUT R12, R12, 0x30, RZ, 0x3c, !PT ;  /* 0x000000300c0c7812 */ /* 0x000fca00078e3cff */
[----:B--2---:R0:W-:Y:S01]  /*215f0*/  STS.U16 [R12+0xc00], R10 ;  /* 0x000c000a0c007388 */ /* 0x0041e20000000400 */
[----:B---3--:R1:W-:Y:S03]  /*21600*/  STS.U16 [R12+0xd00], R11 ;  /* 0x000d000b0c007388 */ /* 0x0083e60000000400 */
[----:B------:R2:W-:Y:S01]  /*21610*/  STS.U16 [R12+0xe00], R15 ;  /* 0x000e000f0c007388 */ /* 0x0005e20000000400 */
[----:B------:R3:W-:Y:S03]  /*21620*/  STS.U16 [R12+0xf00], R16 ;  /* 0x000f00100c007388 */ /* 0x0007e60000000400 */
[----:B------:R3:W-:Y:S01]  /*21630*/  STS.U16 [R12+0x2c00], R17 ;  /* 0x002c00110c007388 */ /* 0x0007e20000000400 */
[----:B------:R3:W-:Y:S03]  /*21640*/  STS.U16 [R12+0x2d00], R18 ;  /* 0x002d00120c007388 */ /* 0x0007e60000000400 */
[----:B0-----:R-:W4:Y:S04]  /*21650*/  LDL.LU R10, [R1+0x6d24] ;  /* 0x006d2400010a7983 */ /* 0x001f280000300800 */
[----:B-1----:R-:W4:Y:S01]  /*21660*/  LDL.LU R11, [R1+0x6d20] ;  /* 0x006d2000010b7983 */ /* 0x002f220000300800 */
[----:B--2---:R-:W2:Y:S02]  /*21670*/  LDL.LU R15, [R1+0x6d1c] ;  /* 0x006d1c00010f7983 */ /* 0x004ea40000300800 */
[----:B---3--:R-:W3:Y:S01]  /*21680*/  LDL.LU R16, [R1+0x6d18] ;  /* 0x006d180001107983 */ /* 0x008ee20000300800 */
[----:B------:R-:W2:Y:S01]  /*21690*/  LDL.LU R17, [R1+0x6d14] ;  /* 0x006d140001117983 */ /* 0x000ea20000300800 */
[----:B------:R-:W2:Y:S03]  /*216a0*/  LDL.LU R18, [R1+0x6d10] ;  /* 0x006d100001127983 */ /* 0x000ea60000300800 */
[----:B------:R0:W-:Y:S04]  /*216b0*/  STS.U16 [R12+0x2e00], R29 ;  /* 0x002e001d0c007388 */ /* 0x0001e80000000400 */
[----:B0-----:R-:W2:Y:S01]  /*216c0*/  LDL.LU R29, [R1+0x6d0c] ;  /* 0x006d0c00011d7983 */ /* 0x001ea20000300800 */
        /* <DEDUP_REMOVED lines=16> */
[----:B------:R0:W-:Y:S02]  /*217d0*/  STS.U16 [R12+0xaf00], R13 ;  /* 0x00af000d0c007388 */ /* 0x0001e40000000400 */
[----:B------:R-:W-:Y:S02]  /*217e0*/  STS.U16 [R12+0xcc00], R19 ;  /* 0x00cc00130c007388 */ /* 0x000fe40000000400 */
[----:B------:R-:W-:Y:S01]  /*217f0*/  STS.U16 [R12+0xcd00], R24 ;  /* 0x00cd00180c007388 */ /* 0x000fe20000000400 */
[----:B------:R1:W-:Y:S04]  /*21800*/  STS.U16 [R12+0xce00], R0 ;  /* 0x00ce00000c007388 */ /* 0x0003e80000000400 */
[----:B0-----:R-:W3:Y:S01]  /*21810*/  LDL.LU R13, [R1+0xbc8] ;  /* 0x000bc800010d7983 */ /* 0x001ee20000300800 */
[----:B-1----:R-:W3:Y:S03]  /*21820*/  LDL.LU R0, [R1+0xbc4] ;  /* 0x000bc40001007983 */ /* 0x002ee60000300800 */
[----:B--2---:R0:W-:Y:S04]  /*21830*/  STS.U16 [R12+0xcf00], R29 ;  /* 0x00cf001d0c007388 */ /* 0x0041e80000000400 */
[----:B0-----:R-:W2:Y:S01]  /*21840*/  LDL.LU R29, [R1+0xbc0] ;  /* 0x000bc000011d7983 */ /* 0x001ea20000300800 */
[----:B------:R-:W4:Y:S02]  /*21850*/  LDL.LU R20, [R1+0xb40] ;  /* 0x000b400001147983 */ /* 0x000f240000300800 */
[----:B------:R-:W4:Y:S02]  /*21860*/  LDL.LU R19, [R1+0xaa4] ;  /* 0x000aa40001137983 */ /* 0x000f240000300800 */
[----:B------:R-:W4:Y:S01]  /*21870*/  LDL.LU R21, [R1+0xaa0] ;  /* 0x000aa00001157983 */ /* 0x000f220000300800 */
[----:B------:R-:W4:Y:S01]  /*21880*/  LDL.LU R22, [R1+0xa9c] ;  /* 0x000a9c0001167983 */ /* 0x000f220000300800 */
[----:B------:R-:W4:Y:S02]  /*21890*/  LDL.LU R23, [R1+0xa98] ;  /* 0x000a980001177983 */ /* 0x000f240000300800 */
[----:B------:R-:W4:Y:S02]  /*218a0*/  LDL.LU R25, [R1+0x144] ;  /* 0x0001440001197983 */ /* 0x000f240000300800 */
[----:B------:R-:W4:Y:S01]  /*218b0*/  LDL.LU R26, [R1+0x140] ;  /* 0x00014000011a7983 */ /* 0x000f220000300800 */
[----:B------:R-:W4:Y:S04]  /*218c0*/  LDL.LU R24, [R1+0x13c] ;  /* 0x00013c0001187983 */ /* 0x000f280000300800 */
[----:B------:R-:W-:Y:S01]  /*218d0*/  STS.U16 [R12+0xec00], R18 ;  /* 0x00ec00120c007388 */ /* 0x000fe20000000400 */
[----:B------:R0:W-:Y:S02]  /*218e0*/  STL [R1+0x6ce8], R18 ;  /* 0x006ce81201007387 */ /* 0x0001e40000100800 */
[----:B------:R-:W-:Y:S01]  /*218f0*/  STS.U16 [R12+0xed00], R17 ;  /* 0x00ed00110c007388 */ /* 0x000fe20000000400 */
[----:B0-----:R-:W4:Y:S01]  /*21900*/  LDL.LU R18, [R1+0xb48] ;  /* 0x000b480001127983 */ /* 0x001f220000300800 */
[----:B------:R0:W-:Y:S02]  /*21910*/  STL [R1+0x6cf0], R17 ;  /* 0x006cf01101007387 */ /* 0x0001e40000100800 */
[----:B------:R-:W-:Y:S01]  /*21920*/  IMAD.SHL.U32 R4, R14, 0x2, RZ ;  /* 0x000000020e047824 */ /* 0x000fe200078e00ff */
[----:B0-----:R-:W4:Y:S01]  /*21930*/  LDL.LU R17, [R1+0xb50] ;  /* 0x000b500001117983 */ /* 0x001f220000300800 */
[----:B------:R-:W4:Y:S02]  /*21940*/  LDL.LU R27, [R1+0x138] ;  /* 0x00013800011b7983 */ /* 0x000f240000300800 */
[----:B------:R-:W4:Y:S02]  /*21950*/  LDL.LU R28, [R1+0xe4] ;  /* 0x0000e400011c7983 */ /* 0x000f240000300800 */
[----:B------:R-:W4:Y:S01]  /*21960*/  LDL.LU R3, [R1+0xe0] ;  /* 0x0000e00001037983 */ /* 0x000f220000300800 */
[----:B------:R-:W4:Y:S01]  /*21970*/  LDL.LU R5, [R1+0xdc] ;  /* 0x0000dc0001057983 */ /* 0x000f220000300800 */
[----:B------:R-:W4:Y:S02]  /*21980*/  LDL.LU R2, [R1+0xd8] ;  /* 0x0000d80001027983 */ /* 0x000f240000300800 */
[----:B------:R-:W4:Y:S02]  /*21990*/  LDL.LU R6, [R1+0x84] ;  /* 0x0000840001067983 */ /* 0x000f240000300800 */
[----:B------:R-:W4:Y:S01]  /*219a0*/  LDL.LU R7, [R1+0x80] ;  /* 0x0000800001077983 */ /* 0x000f220000300800 */
[----:B------:R-:W4:Y:S01]  /*219b0*/  LDL.LU R8, [R1+0x78] ;  /* 0x0000780001087983 */ /* 0x000f220000300800 */
[----:B------:R-:W4:Y:S02]  /*219c0*/  LDL.LU R9, [R1+0x24] ;  /* 0x0000240001097983 */ /* 0x000f240000300800 */
[----:B------:R-:W4:Y:S01]  /*219d0*/  LDL.LU R14, [R1+0x20] ;  /* 0x00002000010e7983 */ /* 0x000f220000300800 */
[----:B---3--:R-:W-:Y:S01]  /*219e0*/  STS.U16 [R12+0xee00], R16 ;  /* 0x00ee00100c007388 */ /* 0x008fe20000000400 */
[----:B------:R0:W-:Y:S02]  /*219f0*/  STL [R1+0x6cf4], R16 ;  /* 0x006cf41001007387 */ /* 0x0001e40000100800 */
[----:B------:R1:W-:Y:S01]  /*21a00*/  STS.U16 [R12+0xef00], R15 ;  /* 0x00ef000f0c007388 */ /* 0x0003e20000000400 */
[----:B0-----:R-:W3:Y:S01]  /*21a10*/  LDL.LU R16, [R1+0xb58] ;  /* 0x000b580001107983 */ /* 0x001ee20000300800 */
[----:B-1----:R-:W3:Y:S02]  /*21a20*/  LDL.LU R12, [R1+0x6d08] ;  /* 0x006d0800010c7983 */ /* 0x002ee40000300800 */
[----:B------:R0:W-:Y:S02]  /*21a30*/  STL [R1+0x6cf8], R15 ;  /* 0x006cf80f01007387 */ /* 0x0001e40000100800 */
[----:B0-----:R-:W3:Y:S01]  /*21a40*/  LDL.LU R15, [R1+0xbbc] ;  /* 0x000bbc00010f7983 */ /* 0x001ee20000300800 */
[----:B------:R-:W-:-:S05]  /*21a50*/  LOP3.LUT R4, R4, 0x40, RZ, 0x3c, !PT ;  /* 0x0000004004047812 */ /* 0x000fca00078e3cff */
[----:B------:R0:W-:Y:S01]  /*21a60*/  STS.U16 [R4+0x1000], R13 ;  /* 0x0010000d04007388 */ /* 0x0001e20000000400 */
[----:B------:R1:W-:Y:S03]  /*21a70*/  STS.U16 [R4+0x1100], R0 ;  /* 0x0011000004007388 */ /* 0x0003e60000000400 */
[----:B0-----:R-:W4:Y:S01]  /*21a80*/  LDL.LU R13, [R1+0x6d04] ;  /* 0x006d0400010d7983 */ /* 0x001f220000300800 */
[----:B-1----:R-:W4:Y:S03]  /*21a90*/  LDL.LU R0, [R1+0x6d00] ;  /* 0x006d000001007983 */ /* 0x002f260000300800 */
[----:B--2---:R0:W-:Y:S04]  /*21aa0*/  STS.U16 [R4+0x1200], R29 ;  /* 0x0012001d04007388 */ /* 0x0041e80000000400 */
[----:B0-----:R-:W2:Y:S04]  /*21ab0*/  LDL.LU R29, [R1+0x6cfc] ;  /* 0x006cfc00011d7983 */ /* 0x001ea80000300800 */
[----:B---3--:R-:W-:Y:S01]  /*21ac0*/  STS.U16 [R4+0x1300], R15 ;  /* 0x0013000f04007388 */ /* 0x008fe20000000400 */
[----:B------:R-:W-:Y:S02]  /*21ad0*/  STS.U16 [R4+0x3000], R16 ;  /* 0x0030001004007388 */ /* 0x000fe40000000400 */
[----:B----4-:R-:W-:Y:S01]  /*21ae0*/  STS.U16 [R4+0x3100], R17 ;  /* 0x0031001104007388 */ /* 0x010fe20000000400 */
[----:B------:R-:W-:Y:S04]  /*21af0*/  STS.U16 [R4+0x3200], R18 ;  /* 0x0032001204007388 */ /* 0x000fe80000000400 */
[----:B------:R-:W-:Y:S01]  /*21b00*/  STS.U16 [R4+0x3300], R20 ;  /* 0x0033001404007388 */ /* 0x000fe20000000400 */
[----:B------:R0:W-:Y:S02]  /*21b10*/  STS.U16 [R4+0x5000], R19 ;  /* 0x0050001304007388 */ /* 0x0001e40000000400 */
[----:B------:R-:W-:Y:S02]  /*21b20*/  STS.U16 [R4+0x5100], R21 ;  /* 0x0051001504007388 */ /* 0x000fe40000000400 */
[----:B------:R-:W-:Y:S01]  /*21b30*/  STS.U16 [R4+0x5200], R22 ;  /* 0x0052001604007388 */ /* 0x000fe20000000400 */
[----:B------:R-:W-:Y:S01]  /*21b40*/  STS.U16 [R4+0x5300], R23 ;  /* 0x0053001704007388 */ /* 0x000fe20000000400 */
[----:B------:R-:W-:Y:S02]  /*21b50*/  STS.U16 [R4+0x7000], R25 ;  /* 0x0070001904007388 */ /* 0x000fe40000000400 */
[----:B------:R-:W-:Y:S02]  /*21b60*/  STS.U16 [R4+0x7100], R26 ;  /* 0x0071001a04007388 */ /* 0x000fe40000000400 */
[----:B------:R1:W-:Y:S01]  /*21b70*/  STS.U16 [R4+0x7200], R24 ;  /* 0x0072001804007388 */ /* 0x0003e20000000400 */
[----:B------:R-:W-:Y:S04]  /*21b80*/  STS.U16 [R4+0x7300], R27 ;  /* 0x0073001b04007388 */ /* 0x000fe80000000400 */
[----:B0-----:R-:W3:Y:S01]  /*21b90*/  LDL.LU R19, [R1+0x18] ;  /* 0x0000180001137983 */ /* 0x001ee20000300800 */
[----:B------:R-:W-:Y:S02]  /*21ba0*/  STS.U16 [R4+0x9000], R28 ;  /* 0x0090001c04007388 */ /* 0x000fe40000000400 */
[----:B------:R-:W-:Y:S02]  /*21bb0*/  STS.U16 [R4+0x9100], R3 ;  /* 0x0091000304007388 */ /* 0x000fe40000000400 */
[----:B------:R-:W-:Y:S01]  /*21bc0*/  STS.U16 [R4+0x9200], R5 ;  /* 0x0092000504007388 */ /* 0x000fe20000000400 */
[----:B------:R-:W-:Y:S01]  /*21bd0*/  STS.U16 [R4+0x9300], R2 ;  /* 0x0093000204007388 */ /* 0x000fe20000000400 */
[----:B------:R-:W-:Y:S02]  /*21be0*/  STS.U16 [R4+0xb000], R6 ;  /* 0x00b0000604007388 */ /* 0x000fe40000000400 */
[----:B------:R-:W-:Y:S01]  /*21bf0*/  STS.U16 [R4+0xb100], R7 ;  /* 0x00b1000704007388 */ /* 0x000fe20000000400 */
[----:B-1----:R-:W4:Y:S01]  /*21c00*/  LDL.LU R24, [R1+0xbb8] ;  /* 0x000bb80001187983 */ /* 0x002f220000300800 */
[----:B------:R-:W4:Y:S02]  /*21c10*/  LDL.LU R15, [R1+0xbb4] ;  /* 0x000bb400010f7983 */ /* 0x000f240000300800 */
[----:B------:R-:W4:Y:S02]  /*21c20*/  LDL.LU R16, [R1+0xbb0] ;  /* 0x000bb00001107983 */ /* 0x000f240000300800 */
[----:B------:R-:W4:Y:S01]  /*21c30*/  LDL.LU R17, [R1+0xbac] ;  /* 0x000bac0001117983 */ /* 0x000f220000300800 */
[----:B--2---:R-:W-:Y:S01]  /*21c40*/  STS.U16 [R4+0xb200], R29 ;  /* 0x00b2001d04007388 */ /* 0x004fe20000000400 */
[----:B------:R-:W-:Y:S02]  /*21c50*/  STS.U16 [R4+0xb300], R8 ;  /* 0x00b3000804007388 */ /* 0x000fe40000000400 */
[----:B------:R-:W-:Y:S02]  /*21c60*/  STS.U16 [R4+0xd000], R9 ;  /* 0x00d0000904007388 */ /* 0x000fe40000000400 */
[----:B------:R-:W-:Y:S01]  /*21c70*/  STS.U16 [R4+0xd100], R14 ;  /* 0x00d1000e04007388 */ /* 0x000fe20000000400 */
[----:B------:R0:W-:Y:S04]  /*21c80*/  STS.U16 [R4+0xd200], R0 ;  /* 0x00d2000004007388 */ /* 0x0001e80000000400 */
[----:B0-----:R-:W2:Y:S04]  /*21c90*/  LDL.LU R0, [R1+0xb38] ;  /* 0x000b380001007983 */ /* 0x001ea80000300800 */
[----:B------:R-:W0:Y:S01]  /*21ca0*/  S2R R29, SR_TID.X ;  /* 0x00000000001d7919 */ /* 0x000e220000002100 */
[----:B------:R-:W2:Y:S02]  /*21cb0*/  LDL.LU R25, [R1+0xb30] ;  /* 0x000b300001197983 */ /* 0x000ea40000300800 */
[----:B------:R-:W2:Y:S02]  /*21cc0*/  LDL.LU R26, [R1+0xb28] ;  /* 0x000b2800011a7983 */ /* 0x000ea40000300800 */
[----:B------:R-:W2:Y:S01]  /*21cd0*/  LDL.LU R27, [R1+0xb20] ;  /* 0x000b2000011b7983 */ /* 0x000ea20000300800 */
[----:B------:R-:W2:Y:S01]  /*21ce0*/  LDL.LU R3, [R1+0xa94] ;  /* 0x000a940001037983 */ /* 0x000ea20000300800 */
        /* <DEDUP_REMOVED lines=11> */
[----:B0-----:R-:W-:-:S05]  /*21da0*/  LOP3.LUT R29, R29, 0x7f, RZ, 0xc0, !PT ;  /* 0x0000007f1d1d7812 */ /* 0x001fca00078ec0ff */
[----:B------:R-:W-:-:S05]  /*21db0*/  IMAD.SHL.U32 R23, R29, 0x2, RZ ;  /* 0x000000021d177824 */ /* 0x000fca00078e00ff */
[----:B------:R-:W-:Y:S01]  /*21dc0*/  LOP3.LUT R23, R23, 0x50, RZ, 0x3c, !PT ;  /* 0x0000005017177812 */ /* 0x000fe200078e3cff */
[----:B---3--:R0:W-:Y:S01]  /*21dd0*/  STS.U16 [R4+0xd300], R19 ;  /* 0x00d3001304007388 */ /* 0x0081e20000000400 */
[----:B------:R-:W-:Y:S02]  /*21de0*/  STS.U16 [R4+0xf000], R13 ;  /* 0x00f0000d04007388 */ /* 0x000fe40000000400 */
[----:B------:R-:W-:Y:S02]  /*21df0*/  STS.U16 [R4+0xf100], R12 ;  /* 0x00f1000c04007388 */ /* 0x000fe40000000400 */
[----:B------:R-:W-:Y:S01]  /*21e00*/  STS.U16 [R4+0xf200], R11 ;  /* 0x00f2000b04007388 */ /* 0x000fe20000000400 */
[----:B------:R-:W-:Y:S04]  /*21e10*/  STS.U16 [R4+0xf300], R10 ;  /* 0x00f3000a04007388 */ /* 0x000fe80000000400 */
[----:B----4-:R1:W-:Y:S04]  /*21e20*/  STS.U16 [R23+0x1400], R24 ;  /* 0x0014001817007388 */ /* 0x0103e80000000400 */
[----:B0-----:R-:W4:Y:S01]  /*21e30*/  LDL.LU R19, [R1+0x70] ;  /* 0x0000700001137983 */ /* 0x001f220000300800 */
[----:B------:R0:W-:Y:S02]  /*21e40*/  STS.U16 [R23+0x1500], R15 ;  /* 0x0015000f17007388 */ /* 0x0001e40000000400 */
[----:B------:R4:W-:Y:S02]  /*21e50*/  STS.U16 [R23+0x1600], R16 ;  /* 0x0016001017007388 */ /* 0x0009e40000000400 */
[----:B------:R4:W-:Y:S01]  /*21e60*/  STS.U16 [R23+0x1700], R17 ;  /* 0x0017001117007388 */ /* 0x0009e20000000400 */
[----:B-1----:R-:W4:Y:S01]  /*21e70*/  LDL.LU R24, [R1+0x6c] ;  /* 0x00006c0001187983 */ /* 0x002f220000300800 */
[----:B------:R-:W4:Y:S02]  /*21e80*/  LDL.LU R28, [R1+0x68] ;  /* 0x00006800011c7983 */ /* 0x000f240000300800 */
[----:B------:R-:W4:Y:S02]  /*21e90*/  LDL.LU R4, [R1+0x4] ;  /* 0x0000040001047983 */ /* 0x000f240000300800 */
[----:B0-----:R-:W4:Y:S02]  /*21ea0*/  LDL.LU R15, [R1+0x6cf8] ;  /* 0x006cf800010f7983 */ /* 0x001f240000300800 */
[----:B----4-:R-:W4:Y:S01]  /*21eb0*/  LDL.LU R16, [R1+0x6cf4] ;  /* 0x006cf40001107983 */ /* 0x010f220000300800 */
[----:B------:R-:W4:Y:S03]  /*21ec0*/  LDL.LU R17, [R1+0x6cf0] ;  /* 0x006cf00001117983 */ /* 0x000f260000300800 */
[----:B--2---:R0:W-:Y:S04]  /*21ed0*/  STS.U16 [R23+0x3400], R0 ;  /* 0x0034000017007388 */ /* 0x0041e80000000400 */
[----:B0-----:R-:W2:Y:S01]  /*21ee0*/  LDL.LU R0, [R1+0x6cec] ;  /* 0x006cec0001007983 */ /* 0x001ea20000300800 */
[----:B------:R0:W-:Y:S02]  /*21ef0*/  STS.U16 [R23+0x3500], R25 ;  /* 0x0035001917007388 */ /* 0x0001e40000000400 */
[----:B------:R1:W-:Y:S02]  /*21f00*/  STS.U16 [R23+0x3600], R26 ;  /* 0x0036001a17007388 */ /* 0x0003e40000000400 */
[----:B------:R1:W-:Y:S01]  /*21f10*/  STS.U16 [R23+0x3700], R27 ;  /* 0x0037001b17007388 */ /* 0x0003e20000000400 */
[----:B------:R1:W-:Y:S01]  /*21f20*/  STS.U16 [R23+0x5400], R3 ;  /* 0x0054000317007388 */ /* 0x0003e20000000400 */
[----:B------:R-:W-:Y:S02]  /*21f30*/  STS.U16 [R23+0x5500], R5 ;  /* 0x0055000517007388 */ /* 0x000fe40000000400 */
[----:B------:R1:W-:Y:S01]  /*21f40*/  STS.U16 [R23+0x5600], R2 ;  /* 0x0056000217007388 */ /* 0x0003e20000000400 */
[----:B0-----:R-:W4:Y:S01]  /*21f50*/  LDL.LU R25, [R1+0xba8] ;  /* 0x000ba80001197983 */ /* 0x001f220000300800 */
[----:B-1----:R-:W4:Y:S03]  /*21f60*/  LDL.LU R26, [R1+0xba4] ;  /* 0x000ba400011a7983 */ /* 0x002f260000300800 */
[----:B------:R-:W4:Y:S01]  /*21f70*/  LDL.LU R27, [R1+0xba0] ;  /* 0x000ba000011b7983 */ /* 0x000f220000300800 */
[----:B------:R-:W4:Y:S03]  /*21f80*/  LDL.LU R3, [R1+0xb9c] ;  /* 0x000b9c0001037983 */ /* 0x000f260000300800 */
[----:B------:R-:W4:Y:S04]  /*21f90*/  LDL.LU R2, [R1+0xb18] ;  /* 0x000b180001027983 */ /* 0x000f280000300800 */
[----:B--2---:R0:W-:Y:S01]  /*21fa0*/  STS.U16 [R23+0x5700], R0 ;  /* 0x0057000017007388 */ /* 0x0041e20000000400 */
[----:B------:R1:W-:Y:S02]  /*21fb0*/  STS.U16 [R23+0x7400], R18 ;  /* 0x0074001217007388 */ /* 0x0003e40000000400 */
[----:B------:R2:W-:Y:S02]  /*21fc0*/  STS.U16 [R23+0x7500], R20 ;  /* 0x0075001417007388 */ /* 0x0005e40000000400 */
[----:B------:R2:W-:Y:S01]  /*21fd0*/  STS.U16 [R23+0x7600], R21 ;  /* 0x0076001517007388 */ /* 0x0005e20000000400 */
[----:B------:R4:W-:Y:S01]  /*21fe0*/  STS.U16 [R23+0x7700], R22 ;  /* 0x0077001617007388 */ /* 0x0009e20000000400 */
[----:B------:R4:W-:Y:S03]  /*21ff0*/  STS.U16 [R23+0x9400], R6 ;  /* 0x0094000617007388 */ /* 0x0009e60000000400 */
[----:B0-----:R-:W3:Y:S01]  /*22000*/  LDL.LU R0, [R1+0xb10] ;  /* 0x000b100001007983 */ /* 0x001ee20000300800 */
[----:B------:R-:W3:Y:S02]  /*22010*/  LDL.LU R5, [R1+0xb00] ;  /* 0x000b000001057983 */ /* 0x000ee40000300800 */
[----:B-1----:R-:W3:Y:S02]  /*22020*/  LDL.LU R18, [R1+0x6ce8] ;  /* 0x006ce80001127983 */ /* 0x002ee40000300800 */
[----:B--2---:R-:W2:Y:S01]  /*22030*/  LDL.LU R20, [R1+0x6ce4] ;  /* 0x006ce40001147983 */ /* 0x004ea20000300800 */
[----:B------:R-:W2:Y:S01]  /*22040*/  LDL.LU R21, [R1+0x6ce0] ;  /* 0x006ce00001157983 */ /* 0x000ea20000300800 */
[----:B----4-:R-:W3:Y:S02]  /*22050*/  LDL.LU R22, [R1+0x6cdc] ;  /* 0x006cdc0001167983 */ /* 0x010ee40000300800 */
[----:B------:R-:W2:Y:S01]  /*22060*/  LDL.LU R6, [R1+0x6cd8] ;  /* 0x006cd80001067983 */ /* 0x000ea20000300800 */
[----:B------:R0:W-:Y:S01]  /*22070*/  STS.U16 [R23+0x9500], R7 ;  /* 0x0095000717007388 */ /* 0x0001e20000000400 */
[----:B------:R1:W-:Y:S02]  /*22080*/  STS.U16 [R23+0x9600], R8 ;  /* 0x0096000817007388 */ /* 0x0003e40000000400 */
[----:B------:R1:W-:Y:S02]  /*22090*/  STS.U16 [R23+0x9700], R9 ;  /* 0x0097000917007388 */ /* 0x0003e40000000400 */
[----:B------:R1:W-:Y:S01]  /*220a0*/  STS.U16 [R23+0xb400], R14 ;  /* 0x00b4000e17007388 */ /* 0x0003e20000000400 */
[----:B------:R1:W-:Y:S01]  /*220b0*/  STS.U16 [R23+0xb500], R19 ;  /* 0x00b5001317007388 */ /* 0x0003e20000000400 */
[----:B------:R1:W-:Y:S03]  /*220c0*/  STS.U16 [R23+0xb600], R24 ;  /* 0x00b6001817007388 */ /* 0x0003e60000000400 */
[----:B0-----:R-:W2:Y:S01]  /*220d0*/  LDL.LU R7, [R1+0x6cd4] ;  /* 0x006cd40001077983 */ /* 0x001ea20000300800 */
[----:B-1----:R-:W2:Y:S03]  /*220e0*/  LDL.LU R8, [R1+0x6cd0] ;  /* 0x006cd00001087983 */ /* 0x002ea60000300800 */
[----:B------:R-:W2:Y:S01]  /*220f0*/  LDL.LU R9, [R1+0x6ccc] ;  /* 0x006ccc0001097983 */ /* 0x000ea20000300800 */
[----:B------:R-:W2:Y:S03]  /*22100*/  LDL.LU R14, [R1+0x6cc8] ;  /* 0x006cc800010e7983 */ /* 0x000ea60000300800 */
[----:B------:R-:W2:Y:S01]  /*22110*/  LDL.LU R19, [R1+0x6cc4] ;  /* 0x006cc40001137983 */ /* 0x000ea20000300800 */
[----:B------:R-:W2:Y:S02]  /*22120*/  LDL.LU R24, [R1+0x6cc0] ;  /* 0x006cc00001187983 */ /* 0x000ea40000300800 */
[----:B------:R-:W-:Y:S01]  /*22130*/  IMAD.SHL.U32 R29, R29, 0x2, RZ ;  /* 0x000000021d1d7824 */ /* 0x000fe200078e00ff */
[----:B------:R-:W-:Y:S01]  /*22140*/  STS.U16 [R23+0xb700], R28 ;  /* 0x00b7001c17007388 */ /* 0x000fe20000000400 */
[----:B------:R0:W-:Y:S03]  /*22150*/  STS.U16 [R23+0xd400], R4 ;  /* 0x00d4000417007388 */ /* 0x0001e60000000400 */
[----:B------:R-:W-:Y:S01]  /*22160*/  LOP3.LUT R29, R29, 0x60, RZ, 0x3c, !PT ;  /* 0x000000601d1d7812 */ /* 0x000fe200078e3cff */
[----:B0-----:R-:W3:Y:S01]  /*22170*/  LDL R4, [R1+0x2340] ;  /* 0x0023400001047983 */ /* 0x001ee20000100800 */
[----:B------:R-:W3:Y:S03]  /*22180*/  LDL.LU R28, [R1+0x232c] ;  /* 0x00232c00011c7983 */ /* 0x000ee60000300800 */
[----:B--2---:R-:W-:Y:S01]  /*22190*/  STS.U16 [R23+0xd500], R24 ;  /* 0x00d5001817007388 */ /* 0x004fe20000000400 */
[----:B------:R-:W-:Y:S02]  /*221a0*/  STS.U16 [R23+0xd600], R19 ;  /* 0x00d6001317007388 */ /* 0x000fe40000000400 */
[----:B------:R-:W-:Y:S02]  /*221b0*/  STS.U16 [R23+0xd700], R14 ;  /* 0x00d7000e17007388 */ /* 0x000fe40000000400 */
[----:B------:R-:W-:Y:S01]  /*221c0*/  STS.U16 [R23+0xf400], R9 ;  /* 0x00f4000917007388 */ /* 0x000fe20000000400 */
[----:B------:R-:W-:Y:S01]  /*221d0*/  STS.U16 [R23+0xf500], R8 ;  /* 0x00f5000817007388 */ /* 0x000fe20000000400 */
[----:B------:R-:W-:Y:S02]  /*221e0*/  STS.U16 [R23+0xf600], R7 ;  /* 0x00f6000717007388 */ /* 0x000fe40000000400 */
[----:B------:R0:W-:Y:S02]  /*221f0*/  STS.U16 [R23+0xf700], R6 ;  /* 0x00f7000617007388 */ /* 0x0001e40000000400 */
[----:B------:R1:W-:Y:S01]  /*22200*/  STS.U16 [R29+0x1800], R25 ;  /* 0x001800191d007388 */ /* 0x0003e20000000400 */
[----:B------:R2:W-:Y:S01]  /*22210*/  STS.U16 [R29+0x1900], R26 ;  /* 0x0019001a1d007388 */ /* 0x0005e20000000400 */
[----:B------:R3:W-:Y:S02]  /*22220*/  STS.U16 [R29+0x1a00], R27 ;  /* 0x001a001b1d007388 */ /* 0x0007e40000000400 */
[----:B------:R3:W-:Y:S02]  /*22230*/  STS.U16 [R29+0x1b00], R3 ;  /* 0x001b00031d007388 */ /* 0x0007e40000000400 */
[----:B------:R3:W-:Y:S01]  /*22240*/  STS.U16 [R29+0x3800], R2 ;  /* 0x003800021d007388 */ /* 0x0007e20000000400 */
[----:B0-----:R-:W4:Y:S01]  /*22250*/  LDL.LU R23, [R1+0x6cbc] ;  /* 0x006cbc0001177983 */ /* 0x001f220000300800 */
[----:B-1----:R-:W4:Y:S02]  /*22260*/  LDL.LU R25, [R1+0x6cb8] ;  /* 0x006cb80001197983 */ /* 0x002f240000300800 */
[----:B--2---:R-:W2:Y:S02]  /*22270*/  LDL.LU R26, [R1+0x6cb4] ;  /* 0x006cb400011a7983 */ /* 0x004ea40000300800 */
[----:B---3--:R-:W3:Y:S01]  /*22280*/  LDL.LU R27, [R1+0x6cb0] ;  /* 0x006cb000011b7983 */ /* 0x008ee20000300800 */
[----:B------:R-:W2:Y:S01]  /*22290*/  LDL.LU R3, [R1+0x6cac] ;  /* 0x006cac0001037983 */ /* 0x000ea20000300800 */
[----:B------:R-:W2:Y:S03]  /*222a0*/  LDL.LU R2, [R1+0x6ca8] ;  /* 0x006ca80001027983 */ /* 0x000ea60000300800 */
[----:B------:R0:W-:Y:S04]  /*222b0*/  STS.U16 [R29+0x3900], R0 ;  /* 0x003900001d007388 */ /* 0x0001e80000000400 */
[----:B0-----:R-:W3:Y:S01]  /*222c0*/  LDL.LU R0, [R1+0x6ca4] ;  /* 0x006ca40001007983 */ /* 0x001ee20000300800 */
[----:B--2---:R-:W-:-:S03]  /*222d0*/  PRMT R2, RZ, 0x7610, R2 ;  /* 0x00007610ff027816 */ /* 0x004fc60000000002 */
[----:B---3--:R0:W-:Y:S01]  /*222e0*/  STS.U16 [R29+0x3a00], R0 ;  /* 0x003a00001d007388 */ /* 0x0081e20000000400 */
[----:B------:R1:W-:Y:S03]  /*222f0*/  STS.U16 [R29+0x3b00], R5 ;  /* 0x003b00051d007388 */ /* 0x0003e60000000400 */
[----:B0-----:R-:W2:Y:S01]  /*22300*/  LDL.LU R0, [R1+0x6ca0] ;  /* 0x006ca00001007983 */ /* 0x001ea20000300800 */
[----:B-1----:R-:W-:Y:S02]  /*22310*/  @!P0 IMAD.MOV.U32 R5, RZ, RZ, R28 ;  /* 0x000000ffff058224 */ /* 0x002fe400078e001c */
[----:B------:R-:W3:Y:S03]  /*22320*/  LDL.LU R29, [R1+0x6c9c] ;  /* 0x006c9c00011d7983 */ /* 0x000ee60000300800 */
[----:B------:R-:W2:Y:S01]  /*22330*/  @!P0 LDG.E.U16 R2, [R4.64] ;  /* 0x0000000604028981 */ /* 0x000ea2000c1e1500 */
[----:B------:R-:W-:Y:S03]  /*22340*/  STL [R1+0x238c], R28 ;  /* 0x00238c1c01007387 */ /* 0x000fe60000100800 */
[----:B--2---:R0:W-:Y:S04]  /*22350*/  STL [R1+0xa98], R2 ;  /* 0x000a980201007387 */ /* 0x0041e80000100800 */
[----:B0-----:R-:W2:Y:S01]  /*22360*/  LDL.LU R2, [R1+0x6c98] ;  /* 0x006c980001027983 */ /* 0x001ea20000300800 */
[----:B------:R-:W2:Y:S02]  /*22370*/  LDL R4, [R1+0x233c] ;  /* 0x00233c0001047983 */ /* 0x000ea40000100800 */
[----:B------:R-:W2:Y:S01]  /*22380*/  LDL R5, [R1+0x2354] ;  /* 0x0023540001057983 */ /* 0x000ea20000100800 */
[----:B---3--:R-:W-:-:S02]  /*22390*/  PRMT R29, RZ, 0x7610, R29 ;  /* 0x00007610ff1d7816 */ /* 0x008fc4000000001d */
[----:B--2---:R-:W-:-:S04]  /*223a0*/  @!P0 LOP3.LUT R5, R5, R4, RZ, 0x3c, !PT ;  /* 0x0000000405058212 */ /* 0x004fc800078e3cff */
[----:B------:R-:W-:-:S04]  /*223b0*/  @!P0 LOP3.LUT R4, R5, R4, RZ, 0x3c, !PT ;  /* 0x0000000405048212 */ /* 0x000fc800078e3cff */
[----:B------:R-:W-:-:S05]  /*223c0*/  @!P0 LOP3.LUT R5, R5, R4, RZ, 0x3c, !PT ;  /* 0x0000000405058212 */ /* 0x000fca00078e3cff */
[----:B------:R-:W2:Y:S04]  /*223d0*/  @!P0 LDG.E.U16 R29, [R4.64] ;  /* 0x00000006041d8981 */ /* 0x000ea8000c1e1500 */
[----:B--2---:R0:W-:Y:S04]  /*223e0*/  STL [R1+0xaa0], R29 ;  /* 0x000aa01d01007387 */ /* 0x0041e80000100800 */
[----:B0-----:R-:W2:Y:S01]  /*223f0*/  LDL.LU R29, [R1+0x6c94] ;  /* 0x006c9400011d7983 */ /* 0x001ea20000300800 */
[----:B------:R-:W3:Y:S02]  /*22400*/  LDL R4, [R1+0x1f68] ;  /* 0x001f680001047983 */ /* 0x000ee40000100800 */
[----:B------:R-:W3:Y:S01]  /*22410*/  LDL R5, [R1+0x2240] ;  /* 0x0022400001057983 */ /* 0x000ee20000100800 */
[----:B------:R-:W-:-:S02]  /*22420*/  PRMT R0, RZ, 0x7610, R0 ;  /* 0x00007610ff007816 */ /* 0x000fc40000000000 */
[----:B---3--:R-:W-:-:S04]  /*22430*/  @!P0 LOP3.LUT R5, R5, R4, RZ, 0x3c, !PT ;  /* 0x0000000405058212 */ /* 0x008fc800078e3cff */
[----:B------:R-:W-:-:S04]  /*22440*/  @!P0 LOP3.LUT R4, R5, R4, RZ, 0x3c, !PT ;  /* 0x0000000405048212 */ /* 0x000fc800078e3cff */
[----:B------:R-:W-:-:S05]  /*22450*/  @!P0 LOP3.LUT R5, R5, R4, RZ, 0x3c, !PT ;  /* 0x0000000405058212 */ /* 0x000fca00078e3cff */
[----:B------:R-:W3:Y:S04]  /*22460*/  @!P0 LDG.E.U16 R0, [R4.64] ;  /* 0x0000000604008981 */ /* 0x000ee8000c1e1500 */
[----:B---3--:R0:W-:Y:S04]  /*22470*/  STL [R1+0xa9c], R0 ;  /* 0x000a9c0001007387 */ /* 0x0081e80000100800 */
[----:B0-----:R-:W3:Y:S01]  /*22480*/  LDL.LU R0, [R1+0x6c90] ;  /* 0x006c900001007983 */ /* 0x001ee20000300800 */
[----:B------:R-:W3:Y:S02]  /*22490*/  LDL R4, [R1+0x222c] ;  /* 0x00222c0001047983 */ /* 0x000ee40000100800 */
[----:B------:R-:W3:Y:S01]  /*224a0*/  LDL R5, [R1+0x2230] ;  /* 0x0022300001057983 */ /* 0x000ee20000100800 */
[----:B--2---:R-:W-:-:S02]  /*224b0*/  PRMT R29, RZ, 0x7610, R29 ;  /* 0x00007610ff1d7816 */ /* 0x004fc4000000001d */
[----:B---3--:R-:W-:-:S04]  /*224c0*/  @!P0 LOP3.LUT R5, R5, R4, RZ, 0x3c, !PT ;  /* 0x0000000405058212 */ /* 0x008fc800078e3cff */
        /* <DEDUP_REMOVED lines=497> */
[----:B------:R0:W3:Y:S04]  /*243e0*/  @!P0 LDG.E.U16 R28, [R4.64] ;  /* 0x00000006041c8981 */ /* 0x0000e8000c1e1500 */
[----:B0-----:R-:W2:Y:S04]  /*243f0*/  LDL R4, [R1+0x227c] ;  /* 0x00227c0001047983 */ /* 0x001ea80000100800 */
[----:B------:R-:W2:Y:S01]  /*24400*/  LDL R5, [R1+0x22b8] ;  /* 0x0022b80001057983 */ /* 0x000ea20000100800 */
[----:B------:R-:W-:Y:S02]  /*24410*/  PRMT R0, RZ, 0x7610, R0 ;  /* 0x00007610ff007816 */ /* 0x000fe40000000000 */
[----:B--2---:R-:W-:-:S04]  /*24420*/  @!P0 LOP3.LUT R5, R5, R4, RZ, 0x3c, !PT ;  /* 0x0000000405058212 */ /* 0x004fc800078e3cff */
[----:B------:R-:W-:-:S04]  /*24430*/  @!P0 LOP3.LUT R4, R5, R4, RZ, 0x3c, !PT ;  /* 0x0000000405048212 */ /* 0x000fc800078e3cff */
[----:B------:R-:W-:-:S05]  /*24440*/  @!P0 LOP3.LUT R5, R5, R4, RZ, 0x3c, !PT ;  /* 0x0000000405058212 */ /* 0x000fca00078e3cff */
[----:B------:R-:W2:Y:S04]  /*24450*/  @!P0 LDG.E.U16 R0, [R4.64] ;  /* 0x0000000604008981 */ /* 0x000ea8000c1e1500 */
[----:B---3--:R0:W-:Y:S04]  /*24460*/  STL [R1+0xb8], R28 ;  /* 0x0000b81c01007387 */ /* 0x0081e80000100800 */
[----:B0-----:R-:W3:Y:S04]  /*24470*/  LDL R28, [R1+0x2348] ;  /* 0x00234800011c7983 */ /* 0x001ee80000100800 */
[----:B--2---:R0:W-:Y:S04]  /*24480*/  STL [R1+0xb4], R0 ;  /* 0x0000b40001007387 */ /* 0x0041e80000100800 */
[----:B0-----:R-:W2:Y:S01]  /*24490*/  LDL.LU R0, [R1+0x6bb0] ;  /* 0x006bb00001007983 */ /* 0x001ea20000300800 */
[----:B------:R-:W2:Y:S02]  /*244a0*/  LDL R4, [R1+0x229c] ;  /* 0x00229c0001047983 */ /* 0x000ea40000100800 */
[----:B------:R-:W2:Y:S01]  /*244b0*/  LDL R5, [R1+0x22d8] ;  /* 0x0022d80001057983 */ /* 0x000ea20000100800 */
[----:B------:R-:W-:-:S02]  /*244c0*/  PRMT R29, RZ, 0x7610, R29 ;  /* 0x00007610ff1d7816 */ /* 0x000fc4000000001d */
[----:B--2---:R-:W-:-:S04]  /*244d0*/  @!P0 LOP3.LUT R5, R5, R4, RZ, 0x3c, !PT ;  /* 0x0000000405058212 */ /* 0x004fc800078e3cff */
[----:B------:R-:W-:-:S04]  /*244e0*/  @!P0 LOP3.LUT R4, R5, R4, RZ, 0x3c, !PT ;  /* 0x0000000405048212 */ /* 0x000fc800078e3cff */
[----:B------:R-:W-:-:S05]  /*244f0*/  @!P0 LOP3.LUT R5, R5, R4, RZ, 0x3c, !PT ;  /* 0x0000000405058212 */ /* 0x000fca00078e3cff */
[----:B------:R-:W2:Y:S04]  /*24500*/  @!P0 LDG.E.U16 R29, [R4.64] ;  /* 0x00000006041d8981 */ /* 0x000ea8000c1e1500 */
        /* <DEDUP_REMOVED lines=26> */
[----:B------:R-:W2:Y:S01]  /*246b0*/  @!P0 LDG.E.U16 R0, [R4.64] ;  /* 0x0000000604008981 */ /* 0x000ea2000c1e1500 */
[----:B------:R-:W-:-:S03]  /*246c0*/  PRMT R29, RZ, 0x7610, R29 ;  /* 0x00007610ff1d7816 */ /* 0x000fc6000000001d */
[----:B--2---:R0:W-:Y:S04]  /*246d0*/  STL [R1+0xa4], R0 ;  /* 0x0000a40001007387 */ /* 0x0041e80000100800 */
[----:B0-----:R-:W2:Y:S01]  /*246e0*/  LDL.LU R0, [R1+0x6ba0] ;  /* 0x006ba00001007983 */ /* 0x001ea20000300800 */
[----:B------:R-:W2:Y:S02]  /*246f0*/  LDL R5, [R1+0x231c] ;  /* 0x00231c0001057983 */ /* 0x000ea40000100800 */
[----:B---3--:R-:W-:Y:S02]  /*24700*/  @!P0 IMAD.MOV.U32 R4, RZ, RZ, R28 ;  /* 0x000000ffff048224 */ /* 0x008fe400078e001c */
[----:B------:R-:W3:Y:S04]  /*24710*/  LDL.LU R28, [R1+0x2344] ;  /* 0x00234400011c7983 */ /* 0x000ee80000300800 */
[----:B--2---:R-:W2:Y:S04]  /*24720*/  @!P0 LDG.E.U16 R29, [R4.64] ;  /* 0x00000006041d8981 */ /* 0x004ea8000c1e1500 */
        /* <DEDUP_REMOVED lines=129> */
[----:B------:R-:W2:Y:S02]  /*24f40*/  LDL R5, [R1+0x20a0] ;  /* 0x0020a00001057983 */ /* 0x000ea40000100800 */
[----:B--2---:R-:W-:-:S02]  /*24f50*/  @!P0 LOP3.LUT R5, R5, R4, RZ, 0x3c, !PT ;  /* 0x0000000405058212 */ /* 0x004fc400078e3cff */
[----:B------:R-:W-:Y:S02]  /*24f60*/  PRMT R29, RZ, 0x7610, R29 ;  /* 0x00007610ff1d7816 */ /* 0x000fe4000000001d */
        /* <DEDUP_REMOVED lines=149> */
[----:B------:R-:W4:Y:S02]  /*258c0*/  LDL R5, [R1+0x2324] ;  /* 0x0023240001057983 */ /* 0x000f240000100800 */
[----:B---3--:R-:W-:Y:S01]  /*258d0*/  @!P0 IMAD.MOV.U32 R4, RZ, RZ, R28 ;  /* 0x000000ffff048224 */ /* 0x008fe200078e001c */
[----:B--2---:R-:W-:-:S06]  /*258e0*/  PRMT R29, RZ, 0x7610, R29 ;  /* 0x00007610ff1d7816 */ /* 0x004fcc000000001d */
[----:B----4-:R-:W2:Y:S04]  /*258f0*/  @!P0 LDG.E.U16 R29, [R4.64] ;  /* 0x00000006041d8981 */ /* 0x010ea8000c1e1500 */
[----:B------:R0:W-:Y:S04]  /*25900*/  STL [R1+0x2390], R28 ;  /* 0x0023901c01007387 */ /* 0x0001e80000100800 */
[----:B0-----:R-:W3:Y:S04]  /*25910*/  LDL.LU R28, [R1+0x22cc] ;  /* 0x0022cc00011c7983 */ /* 0x001ee80000300800 */
[----:B--2---:R0:W-:Y:S04]  /*25920*/  STL [R1+0x20], R29 ;  /* 0x0000201d01007387 */ /* 0x0041e80000100800 */
[----:B0-----:R-:W2:Y:S01]  /*25930*/  LDL.LU R29, [R1+0x6b1c] ;  /* 0x006b1c00011d7983 */ /* 0x001ea20000300800 */
[----:B------:R-:W4:Y:S02]  /*25940*/  LDL R4, [R1+0x1f6c] ;  /* 0x001f6c0001047983 */ /* 0x000f240000100800 */
[----:B------:R-:W4:Y:S02]  /*25950*/  LDL R5, [R1+0x2244] ;  /* 0x0022440001057983 */ /* 0x000f240000100800 */
[----:B----4-:R-:W-:-:S02]  /*25960*/  @!P0 LOP3.LUT R5, R5, R4, RZ, 0x3c, !PT ;  /* 0x0000000405058212 */ /* 0x010fc400078e3cff */
[----:B--2---:R-:W-:Y:S02]  /*25970*/  PRMT R29, RZ, 0x7610, R29 ;  /* 0x00007610ff1d7816 */ /* 0x004fe4000000001d */
[----:B------:R-:W-:-:S04]  /*25980*/  @!P0 LOP3.LUT R4, R5, R4, RZ, 0x3c, !PT ;  /* 0x0000000405048212 */ /* 0x000fc800078e3cff */
[----:B------:R-:W-:-:S05]  /*25990*/  @!P0 LOP3.LUT R5, R5, R4, RZ, 0x3c, !PT ;  /* 0x0000000405058212 */ /* 0x000fca00078e3cff */
[----:B------:R-:W2:Y:S04]  /*259a0*/  @!P0 LDG.E.U16 R29, [R4.64] ;  /* 0x00000006041d8981 */ /* 0x000ea8000c1e1500 */
        /* <DEDUP_REMOVED lines=53> */
[----:B------:R0:W2:Y:S04]  /*25d00*/  @!P0 LDG.E.U16 R29, [R4.64] ;  /* 0x00000006041d8981 */ /* 0x0000a8000c1e1500 */
[----:B0-----:R-:W4:Y:S04]  /*25d10*/  LDL R4, [R1+0x2174] ;  /* 0x0021740001047983 */ /* 0x001f280000100800 */
[----:B------:R-:W4:Y:S01]  /*25d20*/  LDL R5, [R1+0x2178] ;  /* 0x0021780001057983 */ /* 0x000f220000100800 */
[----:B------:R-:W-:Y:S02]  /*25d30*/  PRMT R0, RZ, 0x7610, R0 ;  /* 0x00007610ff007816 */ /* 0x000fe40000000000 */
[----:B----4-:R-:W-:-:S04]  /*25d40*/  @!P0 LOP3.LUT R5, R5, R4, RZ, 0x3c, !PT ;  /* 0x0000000405058212 */ /* 0x010fc800078e3cff */
[----:B------:R-:W-:-:S04]  /*25d50*/  @!P0 LOP3.LUT R4, R5, R4, RZ, 0x3c, !PT ;  /* 0x0000000405048212 */ /* 0x000fc800078e3cff */
[----:B------:R-:W-:Y:S01]  /*25d60*/  @!P0 LOP3.LUT R5, R5, R4, RZ, 0x3c, !PT ;  /* 0x0000000405058212 */ /* 0x000fe200078e3cff */
[----:B--2---:R0:W-:Y:S04]  /*25d70*/  STL [R1+0x6aa4], R29 ;  /* 0x006aa41d01007387 */ /* 0x0041e80000100800 */
[----:B------:R1:W2:Y:S01]  /*25d80*/  @!P0 LDG.E.U16 R0, [R4.64] ;  /* 0x0000000604008981 */ /* 0x0002a2000c1e1500 */
[----:B------:R-:W-:-:S03]  /*25d90*/  PRMT R27, RZ, 0x7610, R27 ;  /* 0x00007610ff1b7816 */ /* 0x000fc6000000001b */
[----:B0-----:R-:W4:Y:S04]  /*25da0*/  LDL R29, [R1+0x20f8] ;  /* 0x0020f800011d7983 */ /* 0x001f280000100800 */
[----:B-1----:R-:W2:Y:S04]  /*25db0*/  LDL R4, [R1+0x2154] ;  /* 0x0021540001047983 */ /* 0x002ea80000100800 */
[----:B------:R-:W2:Y:S02]  /*25dc0*/  LDL R5, [R1+0x2158] ;  /* 0x0021580001057983 */ /* 0x000ea40000100800 */
[----:B--2---:R-:W-:-:S04]  /*25dd0*/  @!P0 LOP3.LUT R5, R5, R4, RZ, 0x3c, !PT ;  /* 0x0000000405058212 */ /* 0x004fc800078e3cff */
[----:B------:R-:W-:-:S04]  /*25de0*/  @!P0 LOP3.LUT R4, R5, R4, RZ, 0x3c, !PT ;  /* 0x0000000405048212 */ /* 0x000fc800078e3cff */
[----:B------:R-:W-:Y:S01]  /*25df0*/  @!P0 LOP3.LUT R5, R5, R4, RZ, 0x3c, !PT ;  /* 0x0000000405058212 */ /* 0x000fe200078e3cff */
[----:B------:R0:W-:Y:S04]  /*25e00*/  STL [R1+0x6aa8], R0 ;  /* 0x006aa80001007387 */ /* 0x0001e80000100800 */
[----:B------:R1:W2:Y:S01]  /*25e10*/  @!P0 LDG.E.U16 R27, [R4.64] ;  /* 0x00000006041b8981 */ /* 0x0002a2000c1e1500 */
[----:B------:R-:W-:-:S03]  /*25e20*/  PRMT R26, RZ, 0x7610, R26 ;  /* 0x00007610ff1a7816 */ /* 0x000fc6000000001a */
[----:B0-----:R-:W2:Y:S04]  /*25e30*/  LDL R0, [R1+0x2118] ;  /* 0x0021180001007983 */ /* 0x001ea80000100800 */
        /* <DEDUP_REMOVED lines=8> */
[----:B0-----:R-:W3:Y:S04]  /*25ec0*/  LDL R27, [R1+0x20d8] ;  /* 0x0020d800011b7983 */ /* 0x001ee80000100800 */
[----:B-1----:R-:W3:Y:S01]  /*25ed0*/  LDL R5, [R1+0x2114] ;  /* 0x0021140001057983 */ /* 0x002ee20000100800 */
[----:B------:R-:W-:-:S03]  /*25ee0*/  @!P0 IMAD.MOV.U32 R4, RZ, RZ, R0 ;  /* 0x000000ffff048224 */ /* 0x000fc600078e0000 */
[----:B--2---:R0:W-:Y:S01]  /*25ef0*/  STL [R1+0x6ab0], R26 ;  /* 0x006ab01a01007387 */ /* 0x0041e20000100800 */
[----:B------:R-:W-:Y:S01]  /*25f00*/  PRMT R24, RZ, 0x7610, R24 ;  /* 0x00007610ff187816 */ /* 0x000fe20000000018 */
[----:B------:R-:W2:Y:S02]  /*25f10*/  LDL R0, [R1+0x2098] ;  /* 0x0020980001007983 */ /* 0x000ea40000100800 */
[----:B---3--:R1:W3:Y:S04]  /*25f20*/  @!P0 LDG.E.U16 R25, [R4.64] ;  /* 0x0000000604198981 */ /* 0x0082e8000c1e1500 */
[----:B0-----:R-:W2:Y:S04]  /*25f30*/  LDL R26, [R1+0x2094] ;  /* 0x00209400011a7983 */ /* 0x001ea80000100800 */
[----:B-1----:R-:W2:Y:S01]  /*25f40*/  LDL R5, [R1+0x20f4] ;  /* 0x0020f40001057983 */ /* 0x002ea20000100800 */
[----:B----4-:R-:W-:-:S03]  /*25f50*/  @!P0 IMAD.MOV.U32 R4, RZ, RZ, R29 ;  /* 0x000000ffff048224 */ /* 0x010fc600078e001d */
[----:B---3--:R0:W-:Y:S01]  /*25f60*/  STL [R1+0x6ab4], R25 ;  /* 0x006ab41901007387 */ /* 0x0081e20000100800 */
[----:B------:R-:W-:Y:S01]  /*25f70*/  PRMT R23, RZ, 0x7610, R23 ;  /* 0x00007610ff177816 */ /* 0x000fe20000000017 */
[----:B------:R-:W3:Y:S02]  /*25f80*/  LDL R29, [R1+0x2074] ;  /* 0x00207400011d7983 */ /* 0x000ee40000100800 */
[----:B--2---:R1:W2:Y:S04]  /*25f90*/  @!P0 LDG.E.U16 R24, [R4.64] ;  /* 0x0000000604188981 */ /* 0x0042a8000c1e1500 */
[----:B0-----:R-:W4:Y:S04]  /*25fa0*/  LDL R25, [R1+0x2078] ;  /* 0x0020780001197983 */ /* 0x001f280000100800 */
[----:B-1----:R-:W3:Y:S01]  /*25fb0*/  LDL R5, [R1+0x20d4] ;  /* 0x0020d40001057983 */ /* 0x002ee20000100800 */
[----:B------:R-:W-:-:S03]  /*25fc0*/  @!P0 IMAD.MOV.U32 R4, RZ, RZ, R27 ;  /* 0x000000ffff048224 */ /* 0x000fc600078e001b */
[----:B--2---:R0:W-:Y:S01]  /*25fd0*/  STL [R1+0x6ab8], R24 ;  /* 0x006ab81801007387 */ /* 0x0041e20000100800 */
[----:B------:R-:W-:Y:S01]  /*25fe0*/  PRMT R22, RZ, 0x7610, R22 ;  /* 0x00007610ff167816 */ /* 0x000fe20000000016 */
[----:B------:R-:W2:Y:S02]  /*25ff0*/  LDL R27, [R1+0x2054] ;  /* 0x00205400011b7983 */ /* 0x000ea40000100800 */
[----:B---3--:R1:W3:Y:S04]  /*26000*/  @!P0 LDG.E.U16 R23, [R4.64] ;  /* 0x0000000604178981 */ /* 0x0082e8000c1e1500 */
[----:B0-----:R-:W2:Y:S04]  /*26010*/  LDL R24, [R1+0x2058] ;  /* 0x0020580001187983 */ /* 0x001ea80000100800 */
[----:B-1----:R-:W2:Y:S04]  /*26020*/  LDL R4, [R1+0x20b4] ;  /* 0x0020b40001047983 */ /* 0x002ea80000100800 */
[----:B------:R-:W2:Y:S02]  /*26030*/  LDL R5, [R1+0x20b8] ;  /* 0x0020b80001057983 */ /* 0x000ea40000100800 */
[----:B--2---:R-:W-:-:S04]  /*26040*/  @!P0 LOP3.LUT R5, R5, R4, RZ, 0x3c, !PT ;  /* 0x0000000405058212 */ /* 0x004fc800078e3cff */
[----:B------:R-:W-:-:S04]  /*26050*/  @!P0 LOP3.LUT R4, R5, R4, RZ, 0x3c, !PT ;  /* 0x0000000405048212 */ /* 0x000fc800078e3cff */
[----:B------:R-:W-:-:S05]  /*26060*/  @!P0 LOP3.LUT R5, R5, R4, RZ, 0x3c, !PT ;  /* 0x0000000405058212 */ /* 0x000fca00078e3cff */
[----:B------:R0:W2:Y:S04]  /*26070*/  @!P0 LDG.E.U16 R22, [R4.64] ;  /* 0x0000000604168981 */ /* 0x0000a8000c1e1500 */
[----:B---3--:R-:W-:Y:S01]  /*26080*/  STL [R1+0x6abc], R23 ;  /* 0x006abc1701007387 */ /* 0x008fe20000100800 */
[----:B------:R-:W-:Y:S01]  /*26090*/  PRMT R21, RZ, 0x7610, R21 ;  /* 0x00007610ff157816 */ /* 0x000fe20000000015 */
[----:B0-----:R-:W-:Y:S02]  /*260a0*/  @!P0 IMAD.MOV.U32 R4, RZ, RZ, R0 ;  /* 0x000000ffff048224 */ /* 0x001fe400078e0000 */
[----:B------:R-:W-:-:S05]  /*260b0*/  @!P0 IMAD.MOV.U32 R5, RZ, RZ, R26 ;  /* 0x000000ffff058224 */ /* 0x000fca00078e001a */
[----:B------:R4:W3:Y:S01]  /*260c0*/  @!P0 LDG.E.U16 R21, [R4.64] ;  /* 0x0000000604158981 */ /* 0x0008e2000c1e1500 */
[----:B------:R-:W-:Y:S01]  /*260d0*/  PRMT R20, RZ, 0x7610, R20 ;  /* 0x00007610ff147816 */ /* 0x000fe20000000014 */
[----:B----4-:R-:W-:Y:S02]  /*260e0*/  @!P0 IMAD.MOV.U32 R4, RZ, RZ, R25 ;  /* 0x000000ffff048224 */ /* 0x010fe400078e0019 */
[----:B------:R-:W-:-:S05]  /*260f0*/  @!P0 IMAD.MOV.U32 R5, RZ, RZ, R29 ;  /* 0x000000ffff058224 */ /* 0x000fca00078e001d */
[----:B------:R0:W4:Y:S04]  /*26100*/  @!P0 LDG.E.U16 R20, [R4.64] ;  /* 0x0000000604148981 */ /* 0x000128000c1e1500 */
[----:B--2---:R1:W-:Y:S01]  /*26110*/  STL [R1+0x6ac0], R22 ;  /* 0x006ac01601007387 */ /* 0x0043e20000100800 */
[----:B------:R-:W2:Y:S02]  /*26120*/  LDL R26, [R1+0x2034] ;  /* 0x00203400011a7983 */ /* 0x000ea40000100800 */
[----:B------:R-:W2:Y:S01]  /*26130*/  LDL R0, [R1+0x2038] ;  /* 0x0020380001007983 */ /* 0x000ea20000100800 */
[----:B------:R-:W-:Y:S01]  /*26140*/  PRMT R19, RZ, 0x7610, R19 ;  /* 0x00007610ff137816 */ /* 0x000fe20000000013 */
[----:B0-----:R-:W-:Y:S02]  /*26150*/  @!P0 IMAD.MOV.U32 R4, RZ, RZ, R24 ;  /* 0x000000ffff048224 */ /* 0x001fe400078e0018 */
[----:B------:R-:W-:-:S05]  /*26160*/  @!P0 IMAD.MOV.U32 R5, RZ, RZ, R27 ;  /* 0x000000ffff058224 */ /* 0x000fca00078e001b */
[----:B------:R2:W2:Y:S01]  /*26170*/  @!P0 LDG.E.U16 R19, [R4.64] ;  /* 0x0000000604138981 */ /* 0x0004a2000c1e1500 */
[----:B------:R-:W-:-:S03]  /*26180*/  PRMT R18, RZ, 0x7610, R18 ;  /* 0x00007610ff127816 */ /* 0x000fc60000000012 */
[----:B---3--:R0:W-:Y:S01]  /*26190*/  STL [R1+0x6ac4], R21 ;  /* 0x006ac41501007387 */ /* 0x0081e20000100800 */
[----:B-1----:R-:W3:Y:S02]  /*261a0*/  LDL R22, [R1+0x2018] ;  /* 0x0020180001167983 */ /* 0x002ee40000100800 */
[----:B------:R-:W3:Y:S01]  /*261b0*/  LDL R25, [R1+0x2014] ;  /* 0x0020140001197983 */ /* 0x000ee20000100800 */
[----:B----4-:R1:W-:Y:S01]  /*261c0*/  STL [R1+0x6ac8], R20 ;  /* 0x006ac81401007387 */ /* 0x0103e20000100800 */
[----:B------:R-:W4:Y:S02]  /*261d0*/  LDL R24, [R1+0x1ff4] ;  /* 0x001ff40001187983 */ /* 0x000f240000100800 */
[----:B------:R-:W4:Y:S02]  /*261e0*/  LDL R23, [R1+0x1ff8] ;  /* 0x001ff80001177983 */ /* 0x000f240000100800 */
[----:B0-----:R-:W4:Y:S01]  /*261f0*/  LDL R21, [R1+0x1fd4] ;  /* 0x001fd40001157983 */ /* 0x001f220000100800 */
[----:B-1----:R-:W4:Y:S01]  /*26200*/  LDL R20, [R1+0x1fd8] ;  /* 0x001fd80001147983 */ /* 0x002f220000100800 */
[----:B--2---:R-:W-:-:S02]  /*26210*/  @!P0 IMAD.MOV.U32 R5, RZ, RZ, R26 ;  /* 0x000000ffff058224 */ /* 0x004fc400078e001a */
[----:B------:R-:W-:-:S05]  /*26220*/  @!P0 IMAD.MOV.U32 R4, RZ, RZ, R0 ;  /* 0x000000ffff048224 */ /* 0x000fca00078e0000 */
[----:B------:R3:W2:Y:S04]  /*26230*/  @!P0 LDG.E.U16 R18, [R4.64] ;  /* 0x0000000604128981 */ /* 0x0006a8000c1e1500 */
[----:B------:R0:W-:Y:S01]  /*26240*/  STL [R1+0x6acc], R19 ;  /* 0x006acc1301007387 */ /* 0x0001e20000100800 */
[----:B------:R-:W2:Y:S03]  /*26250*/  LDL R0, [R1+0x1fb8] ;  /* 0x001fb80001007983 */ /* 0x000ea60000100800 */
[----:B0-----:R-:W2:Y:S01]  /*26260*/  LDL R19, [R1+0x1fb4] ;  /* 0x001fb40001137983 */ /* 0x001ea20000100800 */
[----:B---3--:R-:W-:Y:S01]  /*26270*/  @!P0 IMAD.MOV.U32 R4, RZ, RZ, R22 ;  /* 0x000000ffff048224 */ /* 0x008fe200078e0016 */
[----:B------:R-:W-:Y:S01]  /*26280*/  PRMT R17, RZ, 0x7610, R17 ;  /* 0x00007610ff117816 */ /* 0x000fe20000000011 */
[----:B------:R-:W-:Y:S01]  /*26290*/  @!P0 IMAD.MOV.U32 R5, RZ, RZ, R25 ;  /* 0x000000ffff058224 */ /* 0x000fe200078e0019 */
[----:B------:R-:W-:-:S04]  /*262a0*/  PRMT R16, RZ, 0x7610, R16 ;  /* 0x00007610ff107816 */ /* 0x000fc80000000010 */
[----:B------:R4:W3:Y:S02]  /*262b0*/  @!P0 LDG.E.U16 R17, [R4.64] ;  /* 0x0000000604118981 */ /* 0x0008e4000c1e1500 */
[----:B----4-:R-:W-:Y:S02]  /*262c0*/  @!P0 IMAD.MOV.U32 R4, RZ, RZ, R23 ;  /* 0x000000ffff048224 */ /* 0x010fe400078e0017 */
[----:B------:R-:W-:-:S05]  /*262d0*/  @!P0 IMAD.MOV.U32 R5, RZ, RZ, R24 ;  /* 0x000000ffff058224 */ /* 0x000fca00078e0018 */
[----:B------:R0:W4:Y:S04]  /*262e0*/  @!P0 LDG.E.U16 R16, [R4.64] ;  /* 0x0000000604108981 */ /* 0x000128000c1e1500 */
[----:B--2---:R1:W-:Y:S01]  /*262f0*/  STL [R1+0x6ad0], R18 ;  /* 0x006ad01201007387 */ /* 0x0043e20000100800 */
[----:B------:R-:W2:Y:S03]  /*26300*/  LDL R22, [R1+0x1f94] ;  /* 0x001f940001167983 */ /* 0x000ea60000100800 */
[----:B-1----:R-:W2:Y:S01]  /*26310*/  LDL R18, [R1+0x1f98] ;  /* 0x001f980001127983 */ /* 0x002ea20000100800 */
[----:B------:R-:W-:Y:S01]  /*26320*/  PRMT R15, RZ, 0x7610, R15 ;  /* 0x00007610ff0f7816 */ /* 0x000fe2000000000f */
[----:B0-----:R-:W-:-:S02]  /*26330*/  @!P0 IMAD.MOV.U32 R4, RZ, RZ, R20 ;  /* 0x000000ffff048224 */ /* 0x001fc400078e0014 */
[----:B------:R-:W-:Y:S01]  /*26340*/  @!P0 IMAD.MOV.U32 R5, RZ, RZ, R21 ;  /* 0x000000ffff058224 */ /* 0x000fe200078e0015 */
[----:B------:R-:W-:-:S04]  /*26350*/  PRMT R14, RZ, 0x7610, R14 ;  /* 0x00007610ff0e7816 */ /* 0x000fc8000000000e */
[----:B------:R0:W2:Y:S02]  /*26360*/  @!P0 LDG.E.U16 R15, [R4.64] ;  /* 0x00000006040f8981 */ /* 0x0000a4000c1e1500 */
[----:B0-----:R-:W-:Y:S02]  /*26370*/  @!P0 IMAD.MOV.U32 R4, RZ, RZ, R0 ;  /* 0x000000ffff048224 */ /* 0x001fe400078e0000 */
[----:B------:R-:W-:-:S05]  /*26380*/  @!P0 IMAD.MOV.U32 R5, RZ, RZ, R19 ;  /* 0x000000ffff058224 */ /* 0x000fca00078e0013 */
[----:B------:R2:W2:Y:S01]  /*26390*/  @!P0 LDG.E.U16 R14, [R4.64] ;  /* 0x00000006040e8981 */ /* 0x0004a2000c1e1500 */
[----:B------:R-:W-:-:S03]  /*263a0*/  PRMT R13, RZ, 0x7610, R13 ;  /* 0x00007610ff0d7816 */ /* 0x000fc6000000000d */
[----:B---3--:R0:W-:Y:S01]  /*263b0*/  STL [R1+0x6ad4], R17 ;  /* 0x006ad41101007387 */ /* 0x0081e20000100800 */
[----:B----4-:R1:W-:Y:S02]  /*263c0*/  STL [R1+0x6ad8], R16 ;  /* 0x006ad81001007387 */ /* 0x0103e40000100800 */
[----:B------:R-:W3:Y:S02]  /*263d0*/  LDL R21, [R1+0x1f84] ;  /* 0x001f840001157983 */ /* 0x000ee40000100800 */
[----:B------:R-:W4:Y:S02]  /*263e0*/  LDL R20, [R1+0x2268] ;  /* 0x0022680001147983 */ /* 0x000f240000100800 */
[----:B--2---:R-:W-:Y:S02]  /*263f0*/  @!P0 IMAD.MOV.U32 R5, RZ, RZ, R22 ;  /* 0x000000ffff058224 */ /* 0x004fe400078e0016 */
[----:B------:R-:W-:-:S05]  /*26400*/  @!P0 IMAD.MOV.U32 R4, RZ, RZ, R18 ;  /* 0x000000ffff048224 */ /* 0x000fca00078e0012 */
[----:B------:R4:W2:Y:S04]  /*26410*/  @!P0 LDG.E.U16 R13, [R4.64] ;  /* 0x00000006040d8981 */ /* 0x0008a8000c1e1500 */
[----:B------:R0:W-:Y:S01]  /*26420*/  STL [R1+0x6adc], R15 ;  /* 0x006adc0f01007387 */ /* 0x0001e20000100800 */
[----:B------:R-:W2:Y:S02]  /*26430*/  LDL R19, [R1+0x224c] ;  /* 0x00224c0001137983 */ /* 0x000ea40000100800 */
[----:B------:R-:W2:Y:S01]  /*26440*/  LDL R0, [R1+0x2288] ;  /* 0x0022880001007983 */ /* 0x000ea20000100800 */
[----:B------:R2:W-:Y:S01]  /*26450*/  STL [R1+0x6ae0], R14 ;  /* 0x006ae00e01007387 */ /* 0x0005e20000100800 */
[----:B------:R-:W2:Y:S02]  /*26460*/  LDL R18, [R1+0x226c] ;  /* 0x00226c0001127983 */ /* 0x000ea40000100800 */
[----:B0-----:R-:W2:Y:S02]  /*26470*/  LDL R17, [R1+0x22a8] ;  /* 0x0022a80001117983 */ /* 0x001ea40000100800 */
[----:B-1----:R-:W2:Y:S01]  /*26480*/  LDL R16, [R1+0x228c] ;  /* 0x00228c0001107983 */ /* 0x002ea20000100800 */
[----:B------:R-:W2:Y:S01]  /*26490*/  LDL R15, [R1+0x22c8] ;  /* 0x0022c800010f7983 */ /* 0x000ea20000100800 */
[----:B------:R-:W-:Y:S01]  /*264a0*/  PRMT R12, RZ, 0x7610, R12 ;  /* 0x00007610ff0c7816 */ /* 0x000fe2000000000c */
[----:B----4-:R-:W-:-:S02]  /*264b0*/  @!P0 IMAD.MOV.U32 R4, RZ, RZ, R20 ;  /* 0x000000ffff048224 */ /* 0x010fc400078e0014 */
[----:B---3--:R-:W-:-:S05]  /*264c0*/  @!P0 IMAD.MOV.U32 R5, RZ, RZ, R21 ;  /* 0x000000ffff058224 */ /* 0x008fca00078e0015 */
[----:B------:R0:W3:Y:S04]  /*264d0*/  @!P0 LDG.E.U16 R12, [R4.64] ;  /* 0x00000006040c8981 */ /* 0x0000e8000c1e1500 */
[----:B--2---:R1:W-:Y:S01]  /*264e0*/  STL [R1+0x6ae4], R13 ;  /* 0x006ae40d01007387 */ /* 0x0043e20000100800 */
[----:B------:R-:W2:Y:S03]  /*264f0*/  LDL R14, [R1+0x22ac] ;  /* 0x0022ac00010e7983 */ /* 0x000ea60000100800 */
[----:B-1----:R-:W4:Y:S01]  /*26500*/  LDL R13, [R1+0x22e8] ;  /* 0x0022e800010d7983 */ /* 0x002f220000100800 */
[----:B------:R-:W-:Y:S01]  /*26510*/  PRMT R11, RZ, 0x7610, R11 ;  /* 0x00007610ff0b7816 */ /* 0x000fe2000000000b */
[----:B0-----:R-:W-:-:S02]  /*26520*/  @!P0 IMAD.MOV.U32 R4, RZ, RZ, R0 ;  /* 0x000000ffff048224 */ /* 0x001fc400078e0000 */
[----:B------:R-:W-:Y:S01]  /*26530*/  @!P0 IMAD.MOV.U32 R5, RZ, RZ, R19 ;  /* 0x000000ffff058224 */ /* 0x000fe200078e0013 */
[----:B------:R-:W-:-:S04]  /*26540*/  PRMT R10, RZ, 0x7610, R10 ;  /* 0x00007610ff0a7816 */ /* 0x000fc8000000000a */
[----:B------:R0:W3:Y:S01]  /*26550*/  @!P0 LDG.E.U16 R11, [R4.64] ;  /* 0x00000006040b8981 */ /* 0x0000e2000c1e1500 */
[----:B------:R-:W-:Y:S01]  /*26560*/  PRMT R9, RZ, 0x7610, R9 ;  /* 0x00007610ff097816 */ /* 0x000fe20000000009 */
[----:B0-----:R-:W-:Y:S02]  /*26570*/  @!P0 IMAD.MOV.U32 R4, RZ, RZ, R17 ;  /* 0x000000ffff048224 */ /* 0x001fe400078e0011 */
[----:B------:R-:W-:-:S05]  /*26580*/  @!P0 IMAD.MOV.U32 R5, RZ, RZ, R18 ;  /* 0x000000ffff058224 */ /* 0x000fca00078e0012 */
[----:B------:R0:W3:Y:S02]  /*26590*/  @!P0 LDG.E.U16 R10, [R4.64] ;  /* 0x00000006040a8981 */ /* 0x0000e4000c1e1500 */
[----:B0-----:R-:W-:Y:S02]  /*265a0*/  @!P0 IMAD.MOV.U32 R4, RZ, RZ, R15 ;  /* 0x000000ffff048224 */ /* 0x001fe400078e000f */
[----:B------:R-:W-:-:S05]  /*265b0*/  @!P0 IMAD.MOV.U32 R5, RZ, RZ, R16 ;  /* 0x000000ffff058224 */ /* 0x000fca00078e0010 */
[----:B------:R2:W3:Y:S01]  /*265c0*/  @!P0 LDG.E.U16 R9, [R4.64] ;  /* 0x0000000604098981 */ /* 0x0004e2000c1e1500 */
[----:B------:R-:W-:Y:S01]  /*265d0*/  PRMT R8, RZ, 0x7610, R8 ;  /* 0x00007610ff087816 */ /* 0x000fe20000000008 */
[----:B--2---:R-:W-:Y:S02]  /*265e0*/  @!P0 IMAD.MOV.U32 R5, RZ, RZ, R14 ;  /* 0x000000ffff058224 */ /* 0x004fe400078e000e */
[----:B----4-:R-:W-:-:S05]  /*265f0*/  @!P0 IMAD.MOV.U32 R4, RZ, RZ, R13 ;  /* 0x000000ffff048224 */ /* 0x010fca00078e000d */
[----:B------:R-:W2:Y:S04]  /*26600*/  @!P0 LDG.E.U16 R8, [R4.64] ;  /* 0x0000000604088981 */ /* 0x000ea8000c1e1500 */
[----:B---3--:R-:W-:Y:S01]  /*26610*/  STL [R1+0x6ae8], R12 ;  /* 0x006ae80c01007387 */ /* 0x008fe20000100800 */
[----:B------:R-:W3:Y:S02]  /*26620*/  LDL R0, [R1+0x2308] ;  /* 0x0023080001007983 */ /* 0x000ee40000100800 */
[----:B------:R0:W-:Y:S01]  /*26630*/  STL [R1+0x6aec], R11 ;  /* 0x006aec0b01007387 */ /* 0x0001e20000100800 */
[----:B------:R1:W-:Y:S01]  /*26640*/  STL [R1+0x6af0], R10 ;  /* 0x006af00a01007387 */ /* 0x0003e20000100800 */
[----:B------:R-:W4:Y:S03]  /*26650*/  LDL.LU R23, [R1+0xc84] ;  /* 0x000c840001177983 */ /* 0x000f260000300800 */
[----:B------:R1:W-:Y:S01]  /*26660*/  STL [R1+0x6af4], R9 ;  /* 0x006af40901007387 */ /* 0x0003e20000100800 */
[----:B------:R-:W4:Y:S03]  /*26670*/  LDL R16, [R1+0x22ec] ;  /* 0x0022ec0001107983 */ /* 0x000f260000100800 */
[----:B0-----:R-:W4:Y:S01]  /*26680*/  LDL R11, [R1+0x2328] ;  /* 0x00232800010b7983 */ /* 0x001f220000100800 */
[----:B-1----:R-:W4:Y:S03]  /*26690*/  LDL R10, [R1+0x230c] ;  /* 0x00230c00010a7983 */ /* 0x002f260000100800 */
[----:B------:R-:W4:Y:S01]  /*266a0*/  LDL R9, [R1+0x2350] ;  /* 0x0023500001097983 */ /* 0x000f220000100800 */
[----:B------:R-:W4:Y:S02]  /*266b0*/  LDL.LU R24, [R1+0xc80] ;  /* 0x000c800001187983 */ /* 0x000f240000300800 */
[----:B------:R-:W4:Y:S01]  /*266c0*/  LDL.LU R19, [R1+0xc7c] ;  /* 0x000c7c0001137983 */ /* 0x000f220000300800 */
[----:B--2---:R-:W-:Y:S01]  /*266d0*/  STL [R1+0x6af8], R8 ;  /* 0x006af80801007387 */ /* 0x004fe20000100800 */
[----:B------:R-:W2:Y:S02]  /*266e0*/  LDL.LU R12, [R1+0xc78] ;  /* 0x000c7800010c7983 */ /* 0x000ea40000300800 */
[----:B------:R-:W2:Y:S02]  /*266f0*/  LDL.LU R29, [R1+0xc64] ;  /* 0x000c6400011d7983 */ /* 0x000ea40000300800 */
[----:B---3--:R-:W-:Y:S01]  /*26700*/  @!P0 IMAD.MOV.U32 R4, RZ, RZ, R0 ;  /* 0x000000ffff048224 */ /* 0x008fe200078e0000 */
[----:B------:R-:W3:Y:S04]  /*26710*/  LDL.LU R25, [R1+0xc60] ;  /* 0x000c600001197983 */ /* 0x000ee80000300800 */
[----:B------:R-:W0:Y:S01]  /*26720*/  S2R R0, SR_TID.X ;  /* 0x0000000000007919 */ /* 0x000e220000002100 */
[----:B------:R-:W-:Y:S02]  /*26730*/  STL [R1+0x2394], R28 ;  /* 0x0023941c01007387 */ /* 0x000fe40000100800 */
[----:B------:R-:W3:Y:S02]  /*26740*/  LDL.LU R13, [R1+0xc5c] ;  /* 0x000c5c00010d7983 */ /* 0x000ee40000300800 */
[----:B------:R-:W3:Y:S01]  /*26750*/  LDL.LU R14, [R1+0xc58] ;  /* 0x000c5800010e7983 */ /* 0x000ee20000300800 */
[----:B------:R-:W3:Y:S01]  /*26760*/  LDL.LU R27, [R1+0xc44] ;  /* 0x000c4400011b7983 */ /* 0x000ee20000300800 */
[----:B------:R-:W-:Y:S01]  /*26770*/  PRMT R7, RZ, 0x7610, R7 ;  /* 0x00007610ff077816 */ /* 0x000fe20000000007 */
[----:B------:R-:W3:Y:S02]  /*26780*/  LDL.LU R15, [R1+0xc40] ;  /* 0x000c4000010f7983 */ /* 0x000ee40000300800 */
[----:B------:R-:W-:Y:S01]  /*26790*/  @!P0 IMAD.MOV.U32 R5, RZ, RZ, R28 ;  /* 0x000000ffff058224 */ /* 0x000fe200078e001c */
[----:B------:R-:W3:Y:S01]  /*267a0*/  LDL.LU R18, [R1+0xc3c] ;  /* 0x000c3c0001127983 */ /* 0x000ee20000300800 */
[----:B------:R-:W3:Y:S02]  /*267b0*/  LDL.LU R21, [R1+0xc38] ;  /* 0x000c380001157983 */ /* 0x000ee40000300800 */
[----:B------:R-:W3:Y:S01]  /*267c0*/  LDL.LU R22, [R1+0xc24] ;  /* 0x000c240001167983 */ /* 0x000ee20000300800 */
[----:B------:R-:W-:Y:S01]  /*267d0*/  PRMT R6, RZ, 0x7610, R6 ;  /* 0x00007610ff067816 */ /* 0x000fe20000000006 */
[----:B------:R4:W3:Y:S01]  /*267e0*/  @!P0 LDG.E.U16 R7, [R4.64] ;  /* 0x0000000604078981 */ /* 0x0008e2000c1e1500 */
[----:B0-----:R-:W-:-:S03]  /*267f0*/  LOP3.LUT R20, R0, 0x7f, RZ, 0xc0, !PT ;  /* 0x0000007f00147812 */ /* 0x001fc600078ec0ff */
[----:B------:R-:W3:Y:S02]  /*26800*/  LDL.LU R0, [R1+0xc20] ;  /* 0x000c200001007983 */ /* 0x000ee40000300800 */
[----:B------:R-:W-:Y:S02]  /*26810*/  IMAD.SHL.U32 R26, R20, 0x2, RZ ;  /* 0x00000002141a7824 */ /* 0x000fe400078e00ff */
[----:B----4-:R-:W-:Y:S02]  /*26820*/  @!P0 IMAD.MOV.U32 R5, RZ, RZ, R16 ;  /* 0x000000ffff058224 */ /* 0x010fe400078e0010 */
[----:B------:R-:W-:Y:S01]  /*26830*/  @!P0 IMAD.MOV.U32 R4, RZ, RZ, R11 ;  /* 0x000000ffff048224 */ /* 0x000fe200078e000b */
[----:B------:R-:W-:-:S04]  /*26840*/  LOP3.LUT R26, R26, 0x60, RZ, 0x3c, !PT ;  /* 0x000000601a1a7812 */ /* 0x000fc800078e3cff */
[----:B------:R0:W4:Y:S04]  /*26850*/  @!P0 LDG.E.U16 R6, [R4.64] ;  /* 0x0000000604068981 */ /* 0x000128000c1e1500 */
[----:B------:R1:W-:Y:S01]  /*26860*/  STS.U16 [R26+0x5800], R23 ;  /* 0x005800171a007388 */ /* 0x0003e20000000400 */
[----:B------:R1:W-:Y:S03]  /*26870*/  STS.U16 [R26+0x5900], R24 ;  /* 0x005900181a007388 */ /* 0x0003e60000000400 */
[----:B------:R1:W-:Y:S01]  /*26880*/  STS.U16 [R26+0x5a00], R19 ;  /* 0x005a00131a007388 */ /* 0x0003e20000000400 */
[----:B0-----:R-:W-:-:S03]  /*26890*/  @!P0 IMAD.MOV.U32 R5, RZ, RZ, R10 ;  /* 0x000000ffff058224 */ /* 0x001fc600078e000a */
[----:B------:R-:W4:Y:S01]  /*268a0*/  LDL.LU R10, [R1+0xc1c] ;  /* 0x000c1c00010a7983 */ /* 0x000f220000300800 */
[----:B-1----:R-:W4:Y:S02]  /*268b0*/  LDL.LU R23, [R1+0xc18] ;  /* 0x000c180001177983 */ /* 0x002f240000300800 */
[----:B------:R-:W4:Y:S02]  /*268c0*/  LDL.LU R11, [R1+0xb4c] ;  /* 0x000b4c00010b7983 */ /* 0x000f240000300800 */
[----:B------:R-:W4:Y:S01]  /*268d0*/  LDL.LU R16, [R1+0xb44] ;  /* 0x000b440001107983 */ /* 0x000f220000300800 */
[----:B------:R-:W4:Y:S01]  /*268e0*/  LDL.LU R24, [R1+0xb3c] ;  /* 0x000b3c0001187983 */ /* 0x000f220000300800 */
[----:B------:R-:W4:Y:S02]  /*268f0*/  LDL.LU R17, [R1+0xb34] ;  /* 0x000b340001117983 */ /* 0x000f240000300800 */
[----:B------:R-:W4:Y:S01]  /*26900*/  LDL.LU R19, [R1+0xb0c] ;  /* 0x000b0c0001137983 */ /* 0x000f220000300800 */
[----:B--2---:R-:W-:Y:S01]  /*26910*/  STS.U16 [R26+0x5b00], R12 ;  /* 0x005b000c1a007388 */ /* 0x004fe20000000400 */
[----:B------:R0:W-:Y:S03]  /*26920*/  STS.U16 [R26+0x7800], R29 ;  /* 0x0078001d1a007388 */ /* 0x0001e60000000400 */
[----:B0-----:R-:W2:Y:S04]  /*26930*/  LDL.LU R29, [R1+0xb04] ;  /* 0x000b0400011d7983 */ /* 0x001ea80000300800 */
[----:B---3--:R0:W-:Y:S01]  /*26940*/  STS.U16 [R26+0x7900], R25 ;  /* 0x007900191a007388 */ /* 0x0081e20000000400 */
[----:B------:R-:W-:Y:S02]  /*26950*/  STS.U16 [R26+0x7a00], R13 ;  /* 0x007a000d1a007388 */ /* 0x000fe40000000400 */
[----:B------:R-:W-:Y:S01]  /*26960*/  STS.U16 [R26+0x7b00], R14 ;  /* 0x007b000e1a007388 */ /* 0x000fe20000000400 */
[----:B------:R1:W-:Y:S01]  /*26970*/  STS.U16 [R26+0x9800], R27 ;  /* 0x0098001b1a007388 */ /* 0x0003e20000000400 */
[----:B------:R3:W-:Y:S03]  /*26980*/  STS.U16 [R26+0x9900], R15 ;  /* 0x0099000f1a007388 */ /* 0x0007e60000000400 */
[----:B0-----:R-:W2:Y:S01]  /*26990*/  LDL.LU R25, [R1+0xafc] ;  /* 0x000afc0001197983 */ /* 0x001ea20000300800 */
[----:B-1----:R-:W2:Y:S02]  /*269a0*/  LDL.LU R27, [R1+0xca4] ;  /* 0x000ca400011b7983 */ /* 0x002ea40000300800 */
[----:B------:R-:W2:Y:S02]  /*269b0*/  LDL.LU R12, [R1+0xca0] ;  /* 0x000ca000010c7983 */ /* 0x000ea40000300800 */
[----:B------:R-:W2:Y:S01]  /*269c0*/  LDL.LU R13, [R1+0xc9c] ;  /* 0x000c9c00010d7983 */ /* 0x000ea20000300800 */
[----:B------:R-:W2:Y:S04]  /*269d0*/  LDL.LU R14, [R1+0xc98] ;  /* 0x000c9800010e7983 */ /* 0x000ea80000300800 */
[----:B------:R0:W-:Y:S01]  /*269e0*/  STS.U16 [R26+0x9a00], R18 ;  /* 0x009a00121a007388 */ /* 0x0001e20000000400 */
[----:B---3--:R-:W3:Y:S02]  /*269f0*/  LDL.LU R15, [R1+0xc94] ;  /* 0x000c9400010f7983 */ /* 0x008ee40000300800 */
[----:B------:R1:W-:Y:S02]  /*26a00*/  STS.U16 [R26+0x9b00], R21 ;  /* 0x009b00151a007388 */ /* 0x0003e40000000400 */
[----:B------:R1:W-:Y:S01]  /*26a10*/  STS.U16 [R26+0xb800], R22 ;  /* 0x00b800161a007388 */ /* 0x0003e20000000400 */
[----:B------:R1:W-:Y:S04]  /*26a20*/  STS.U16 [R26+0xb900], R0 ;  /* 0x00b900001a007388 */ /* 0x0003e80000000400 */
[----:B0-----:R-:W3:Y:S01]  /*26a30*/  LDL.LU R18, [R1+0xc90] ;  /* 0x000c900001127983 */ /* 0x001ee20000300800 */
[----:B-1----:R-:W3:Y:S03]  /*26a40*/  LDL.LU R21, [R1+0xc8c] ;  /* 0x000c8c0001157983 */ /* 0x002ee60000300800 */
[----:B------:R-:W3:Y:S04]  /*26a50*/  LDL.LU R22, [R1+0xc88] ;  /* 0x000c880001167983 */ /* 0x000ee80000300800 */
[----:B------:R-:W3:Y:S04]  /*26a60*/  LDL.LU R0, [R1+0xc74] ;  /* 0x000c740001007983 */ /* 0x000ee80000300800 */
[----:B----4-:R-:W-:Y:S01]  /*26a70*/  STS.U16 [R26+0xba00], R10 ;  /* 0x00ba000a1a007388 */ /* 0x010fe20000000400 */
[----:B------:R0:W-:Y:S02]  /*26a80*/  STS.U16 [R26+0xbb00], R23 ;  /* 0x00bb00171a007388 */ /* 0x0001e40000000400 */
[----:B------:R-:W-:Y:S02]  /*26a90*/  STS.U16 [R26+0xd800], R11 ;  /* 0x00d8000b1a007388 */ /* 0x000fe40000000400 */
[----:B------:R-:W-:Y:S01]  /*26aa0*/  STS.U16 [R26+0xd900], R16 ;  /* 0x00d900101a007388 */ /* 0x000fe20000000400 */
[----:B------:R1:W-:Y:S01]  /*26ab0*/  STS.U16 [R26+0xda00], R24 ;  /* 0x00da00181a007388 */ /* 0x0003e20000000400 */
[----:B------:R-:W-:Y:S02]  /*26ac0*/  STS.U16 [R26+0xdb00], R17 ;  /* 0x00db00111a007388 */ /* 0x000fe40000000400 */
[----:B------:R-:W-:Y:S01]  /*26ad0*/  STS.U16 [R26+0xf800], R19 ;  /* 0x00f800131a007388 */ /* 0x000fe20000000400 */
[----:B0-----:R-:W4:Y:S01]  /*26ae0*/  LDL.LU R23, [R1+0xc70] ;  /* 0x000c700001177983 */ /* 0x001f220000300800 */
[----:B-1----:R-:W4:Y:S03]  /*26af0*/  LDL.LU R24, [R1+0xc6c] ;  /* 0x000c6c0001187983 */ /* 0x002f260000300800 */
[----:B--2---:R0:W-:Y:S04]  /*26b00*/  STS.U16 [R26+0xf900], R29 ;  /* 0x00f9001d1a007388 */ /* 0x0041e80000000400 */
[----:B0-----:R-:W2:Y:S01]  /*26b10*/  LDL.LU R29, [R1+0xc68] ;  /* 0x000c6800011d7983 */ /* 0x001ea20000300800 */
[----:B------:R-:W-:Y:S01]  /*26b20*/  PRMT R3, RZ, 0x7610, R3 ;  /* 0x00007610ff037816 */ /* 0x000fe20000000003 */
[----:B------:R-:W-:-:S05]  /*26b30*/  @!P0 IMAD.MOV.U32 R4, RZ, RZ, R9 ;  /* 0x000000ffff048224 */ /* 0x000fca00078e0009 */
[----:B------:R0:W2:Y:S04]  /*26b40*/  @!P0 LDG.E.U16 R3, [R4.64] ;  /* 0x0000000604038981 */ /* 0x0000a8000c1e1500 */
[----:B------:R1:W-:Y:S01]  /*26b50*/  STS.U16 [R26+0xfa00], R25 ;  /* 0x00fa00191a007388 */ /* 0x0003e20000000400 */
[----:B0-----:R-:W-:-:S03]  /*26b60*/  IMAD.SHL.U32 R4, R20, 0x2, RZ ;  /* 0x0000000214047824 */ /* 0x001fc600078e00ff */
[----:B------:R0:W-:Y:S04]  /*26b70*/  STS.U16 [R26+0xfb00], R2 ;  /* 0x00fb00021a007388 */ /* 0x0001e80000000400 */
[----:B-1----:R-:W2:Y:S01]  /*26b80*/  LDL.LU R25, [R1+0xc54] ;  /* 0x000c540001197983 */ /* 0x002ea20000300800 */
[----:B------:R-:W-:-:S05]  /*26b90*/  LOP3.LUT R4, R4, 0x70, RZ, 0x3c, !PT ;  /* 0x0000007004047812 */ /* 0x000fca00078e3cff */
[----:B------:R1:W-:Y:S04]  /*26ba0*/  STS.U16 [R4+0x1c00], R27 ;  /* 0x001c001b04007388 */ /* 0x0003e80000000400 */
[----:B0-----:R-:W2:Y:S01]  /*26bb0*/  LDL.LU R2, [R1+0x6b00] ;  /* 0x006b000001027983 */ /* 0x001ea20000300800 */
[----:B------:R-:W-:Y:S02]  /*26bc0*/  STS.U16 [R4+0x1d00], R12 ;  /* 0x001d000c04007388 */ /* 0x000fe40000000400 */
[----:B------:R-:W2:Y:S02]  /*26bd0*/  LDL.LU R26, [R1+0xc50] ;  /* 0x000c5000011a7983 */ /* 0x000ea40000300800 */
[----:B------:R-:W-:Y:S01]  /*26be0*/  STS.U16 [R4+0x1e00], R13 ;  /* 0x001e000d04007388 */ /* 0x000fe20000000400 */
[----:B------:R-:W2:Y:S04]  /*26bf0*/  LDL.LU R16, [R1+0xc4c] ;  /* 0x000c4c0001107983 */ /* 0x000ea80000300800 */
[----:B------:R-:W-:Y:S01]  /*26c00*/  STS.U16 [R4+0x1f00], R14 ;  /* 0x001f000e04007388 */ /* 0x000fe20000000400 */
[----:B------:R-:W2:Y:S02]  /*26c10*/  LDL.LU R17, [R1+0xc48] ;  /* 0x000c480001117983 */ /* 0x000ea40000300800 */
[----:B---3--:R-:W-:Y:S02]  /*26c20*/  STS.U16 [R4+0x3c00], R15 ;  /* 0x003c000f04007388 */ /* 0x008fe40000000400 */
[----:B------:R-:W3:Y:S01]  /*26c30*/  LDL.LU R19, [R1+0xc34] ;  /* 0x000c340001137983 */ /* 0x000ee20000300800 */
[----:B------:R-:W-:Y:S04]  /*26c40*/  STS.U16 [R4+0x3d00], R18 ;  /* 0x003d001204007388 */ /* 0x000fe80000000400 */
[----:B------:R-:W3:Y:S01]  /*26c50*/  LDL.LU R20, [R1+0xc30] ;  /* 0x000c300001147983 */ /* 0x000ee20000300800 */
[----:B------:R-:W-:Y:S02]  /*26c60*/  STS.U16 [R4+0x3e00], R21 ;  /* 0x003e001504007388 */ /* 0x000fe40000000400 */
[----:B-1----:R-:W3:Y:S02]  /*26c70*/  LDL.LU R27, [R1+0xc2c] ;  /* 0x000c2c00011b7983 */ /* 0x002ee40000300800 */
[----:B------:R-:W-:Y:S01]  /*26c80*/  STS.U16 [R4+0x3f00], R22 ;  /* 0x003f001604007388 */ /* 0x000fe20000000400 */
[----:B------:R0:W-:Y:S04]  /*26c90*/  STS.U16 [R4+0x5c00], R0 ;  /* 0x005c000004007388 */ /* 0x0001e80000000400 */
[----:B------:R-:W3:Y:S04]  /*26ca0*/  LDL.LU R9, [R1+0xc28] ;  /* 0x000c280001097983 */ /* 0x000ee80000300800 */
[----:B0-----:R-:W3:Y:S01]  /*26cb0*/  LDL.LU R0, [R1+0xc14] ;  /* 0x000c140001007983 */ /* 0x001ee20000300800 */
[----:B------:R-:W3:Y:S02]  /*26cc0*/  LDL.LU R10, [R1+0xc10] ;  /* 0x000c1000010a7983 */ /* 0x000ee40000300800 */
[----:B------:R-:W3:Y:S02]  /*26cd0*/  LDL.LU R11, [R1+0xc0c] ;  /* 0x000c0c00010b7983 */ /* 0x000ee40000300800 */
[----:B------:R-:W3:Y:S01]  /*26ce0*/  LDL.LU R12, [R1+0xb54] ;  /* 0x000b5400010c7983 */ /* 0x000ee20000300800 */
[----:B------:R-:W3:Y:S01]  /*26cf0*/  LDL.LU R18, [R1+0xb24] ;  /* 0x000b240001127983 */ /* 0x000ee20000300800 */
[----:B------:R-:W3:Y:S03]  /*26d00*/  LDL.LU R21, [R1+0xb1c] ;  /* 0x000b1c0001157983 */ /* 0x000ee60000300800 */
[----:B----4-:R0:W-:Y:S01]  /*26d10*/  STS.U16 [R4+0x5d00], R23 ;  /* 0x005d001704007388 */ /* 0x0101e20000000400 */
[----:B------:R-:W4:Y:S02]  /*26d20*/  LDL.LU R22, [R1+0xb14] ;  /* 0x000b140001167983 */ /* 0x000f240000300800 */
[----:B------:R1:W-:Y:S01]  /*26d30*/  STS.U16 [R4+0x5e00], R24 ;  /* 0x005e001804007388 */ /* 0x0003e20000000400 */
[----:B0-----:R-:W4:Y:S01]  /*26d40*/  LDL.LU R23, [R1+0xaf4] ;  /* 0x000af40001177983 */ /* 0x001f220000300800 */
[----:B-1----:R-:W4:Y:S03]  /*26d50*/  LDL.LU R24, [R1+0xaf0] ;  /* 0x000af00001187983 */ /* 0x002f260000300800 */
[----:B--2---:R0:W-:Y:S04]  /*26d60*/  STS.U16 [R4+0x5f00], R29 ;  /* 0x005f001d04007388 */ /* 0x0041e80000000400 */
[----:B0-----:R-:W2:Y:S04]  /*26d70*/  LDL.LU R29, [R1+0xaec] ;  /* 0x000aec00011d7983 */ /* 0x001ea80000300800 */
[----:B------:R0:W-:Y:S04]  /*26d80*/  STS.U16 [R4+0x7c00], R25 ;  /* 0x007c001904007388 */ /* 0x0001e80000000400 */
[----:B0-----:R-:W2:Y:S04]  /*26d90*/  LDL.LU R25, [R1+0xae4] ;  /* 0x000ae40001197983 */ /* 0x001ea80000300800 */
[----:B------:R0:W-:Y:S01]  /*26da0*/  STS.U16 [R4+0x7d00], R26 ;  /* 0x007d001a04007388 */ /* 0x0001e20000000400 */
[----:B------:R1:W-:Y:S03]  /*26db0*/  STS.U16 [R4+0x7e00], R16 ;  /* 0x007e001004007388 */ /* 0x0003e60000000400 */
[----:B------:R1:W-:Y:S01]  /*26dc0*/  STS.U16 [R4+0x7f00], R17 ;  /* 0x007f001104007388 */ /* 0x0003e20000000400 */
[----:B---3--:R3:W-:Y:S03]  /*26dd0*/  STS.U16 [R4+0x9c00], R19 ;  /* 0x009c001304007388 */ /* 0x0087e60000000400 */
[----:B------:R3:W-:Y:S04]  /*26de0*/  STS.U16 [R4+0x9d00], R20 ;  /* 0x009d001404007388 */ /* 0x0007e80000000400 */
[----:B0-----:R-:W2:Y:S01]  /*26df0*/  LDL.LU R26, [R1+0xaa0] ;  /* 0x000aa000011a7983 */ /* 0x001ea20000300800 */
[----:B------:R-:W2:Y:S02]  /*26e00*/  LDL.LU R13, [R1+0xa9c] ;  /* 0x000a9c00010d7983 */ /* 0x000ea40000300800 */
[----:B------:R-:W2:Y:S02]  /*26e10*/  LDL.LU R14, [R1+0xa94] ;  /* 0x000a9400010e7983 */ /* 0x000ea40000300800 */
[----:B------:R0:W-:Y:S01]  /*26e20*/  STS.U16 [R4+0x9e00], R27 ;  /* 0x009e001b04007388 */ /* 0x0001e20000000400 */
[----:B------:R-:W2:Y:S01]  /*26e30*/  LDL.LU R15, [R1+0xa90] ;  /* 0x000a9000010f7983 */ /* 0x000ea20000300800 */
[----:B-1----:R-:W2:Y:S03]  /*26e40*/  LDL.LU R16, [R1+0xa8c] ;  /* 0x000a8c0001107983 */ /* 0x002ea60000300800 */
[----:B------:R-:W-:Y:S01]  /*26e50*/  STS.U16 [R4+0x9f00], R9 ;  /* 0x009f000904007388 */ /* 0x000fe20000000400 */
[----:B------:R-:W2:Y:S02]  /*26e60*/  LDL.LU R17, [R1+0xa88] ;  /* 0x000a880001117983 */ /* 0x000ea40000300800 */
[----:B---3--:R-:W3:Y:S02]  /*26e70*/  LDL.LU R19, [R1+0xa84] ;  /* 0x000a840001137983 */ /* 0x008ee40000300800 */
[----:B------:R-:W3:Y:S01]  /*26e80*/  LDL.LU R20, [R1+0xa80] ;  /* 0x000a800001147983 */ /* 0x000ee20000300800 */
[----:B------:R1:W-:Y:S01]  /*26e90*/  STS.U16 [R4+0xbc00], R0 ;  /* 0x00bc000004007388 */ /* 0x0003e20000000400 */
[----:B------:R-:W-:Y:S02]  /*26ea0*/  STS.U16 [R4+0xbd00], R10 ;  /* 0x00bd000a04007388 */ /* 0x000fe40000000400 */
[----:B------:R-:W-:Y:S01]  /*26eb0*/  STS.U16 [R4+0xbe00], R11 ;  /* 0x00be000b04007388 */ /* 0x000fe20000000400 */
[----:B0-----:R-:W3:Y:S01]  /*26ec0*/  LDL.LU R27, [R1+0xa7c] ;  /* 0x000a7c00011b7983 */ /* 0x001ee20000300800 */
[----:B------:R-:W-:Y:S02]  /*26ed0*/  STS.U16 [R4+0xbf00], R12 ;  /* 0x00bf000c04007388 */ /* 0x000fe40000000400 */
[----:B------:R0:W-:Y:S01]  /*26ee0*/  STS.U16 [R4+0xdc00], R2 ;  /* 0x00dc000204007388 */ /* 0x0001e20000000400 */
[----:B-1----:R-:W3:Y:S04]  /*26ef0*/  LDL.LU R0, [R1+0xa78] ;  /* 0x000a780001007983 */ /* 0x002ee80000300800 */
[----:B0-----:R-:W3:Y:S01]  /*26f00*/  LDL.LU R2, [R1+0x6afc] ;  /* 0x006afc0001027983 */ /* 0x001ee20000300800 */
[----:B------:R-:W-:Y:S02]  /*26f10*/  STS.U16 [R4+0xdd00], R18 ;  /* 0x00dd001204007388 */ /* 0x000fe40000000400 */
[----:B------:R0:W-:Y:S02]  /*26f20*/  STS.U16 [R4+0xde00], R21 ;  /* 0x00de001504007388 */ /* 0x0001e40000000400 */
[----:B----4-:R-:W-:Y:S01]  /*26f30*/  STS.U16 [R4+0xdf00], R22 ;  /* 0x00df001604007388 */ /* 0x010fe20000000400 */
[----:B------:R-:W-:Y:S01]  /*26f40*/  STS.U16 [R4+0xfc00], R23 ;  /* 0x00fc001704007388 */ /* 0x000fe20000000400 */
[----:B------:R-:W-:Y:S03]  /*26f50*/  STS.U16 [R4+0xfd00], R24 ;  /* 0x00fd001804007388 */ /* 0x000fe60000000400 */
[----:B0-----:R-:W4:Y:S04]  /*26f60*/  LDL.LU R21, [R1+0xa74] ;  /* 0x000a740001157983 */ /* 0x001f280000300800 */
[----:B--2---:R0:W-:Y:S04]  /*26f70*/  STS.U16 [R4+0xfe00], R29 ;  /* 0x00fe001d04007388 */ /* 0x0041e80000000400 */
[----:B0-----:R-:W2:Y:S01]  /*26f80*/  LDL.LU R29, [R1+0xa70] ;  /* 0x000a7000011d7983 */ /* 0x001ea20000300800 */
[----:B------:R-:W2:Y:S02]  /*26f90*/  LDL.LU R22, [R1+0xa6c] ;  /* 0x000a6c0001167983 */ /* 0x000ea40000300800 */
[----:B------:R-:W2:Y:S02]  /*26fa0*/  LDL.LU R18, [R1+0xa68] ;  /* 0x000a680001127983 */ /* 0x000ea40000300800 */
[----:B------:R-:W2:Y:S01]  /*26fb0*/  LDL.LU R23, [R1+0xa64] ;  /* 0x000a640001177983 */ /* 0x000ea20000300800 */
[----:B------:R-:W2:Y:S04]  /*26fc0*/  LDL.LU R24, [R1+0xa60] ;  /* 0x000a600001187983 */ /* 0x000ea80000300800 */
[----:B------:R0:W-:Y:S04]  /*26fd0*/  STS.U16 [R4+0xff00], R25 ;  /* 0x00ff001904007388 */ /* 0x0001e80000000400 */
[----:B0-----:R-:W2:Y:S04]  /*26fe0*/  LDL.LU R25, [R1+0x15c] ;  /* 0x00015c0001197983 */ /* 0x001ea80000300800 */
[----:B---3--:R0:W-:Y:S04]  /*26ff0*/  STS.U16 [R2+0x10000], R26 ;  /* 0x0100001a02007388 */ /* 0x0081e80000000400 */
[----:B------:R1:W-:Y:S04]  /*27000*/  STS.U16 [R2+0x12000], R27 ;  /* 0x0120001b02007388 */ /* 0x0003e80000000400 */
[----:B------:R3:W-:Y:S04]  /*27010*/  STS.U16 [R2+0x10400], R13 ;  /* 0x0104000d02007388 */ /* 0x0007e80000000400 */
[----:B------:R3:W-:Y:S04]  /*27020*/  STS.U16 [R2+0x10800], R14 ;  /* 0x0108000e02007388 */ /* 0x0007e80000000400 */
[----:B0-----:R-:W2:Y:S01]  /*27030*/  LDL.LU R26, [R1+0x158] ;  /* 0x00015800011a7983 */ /* 0x001ea20000300800 */
[----:B------:R-:W2:Y:S02]  /*27040*/  LDL.LU R8, [R1+0x154] ;  /* 0x0001540001087983 */ /* 0x000ea40000300800 */
[----:B-1----:R-:W2:Y:S02]  /*27050*/  LDL.LU R27, [R1+0x150] ;  /* 0x00015000011b7983 */ /* 0x002ea40000300800 */
[----:B------:R-:W2:Y:S01]  /*27060*/  LDL.LU R9, [R1+0x14c] ;  /* 0x00014c0001097983 */ /* 0x000ea20000300800 */
[----:B------:R-:W2:Y:S01]  /*27070*/  LDL.LU R10, [R1+0x148] ;  /* 0x00014800010a7983 */ /* 0x000ea20000300800 */
[----:B------:R-:W2:Y:S02]  /*27080*/  LDL.LU R11, [R1+0x144] ;  /* 0x00014400010b7983 */ /* 0x000ea40000300800 */
[----:B------:R-:W2:Y:S02]  /*27090*/  LDL.LU R12, [R1+0x140] ;  /* 0x00014000010c7983 */ /* 0x000ea40000300800 */
[----:B---3--:R-:W3:Y:S01]  /*270a0*/  LDL.LU R13, [R1+0x13c] ;  /* 0x00013c00010d7983 */ /* 0x008ee20000300800 */
[----:B------:R0:W-:Y:S04]  /*270b0*/  STS.U16 [R2+0x11800], R19 ;  /* 0x0118001302007388 */ /* 0x0001e80000000400 */
[----:B------:R-:W3:Y:S04]  /*270c0*/  LDL.LU R14, [R1+0x138] ;  /* 0x00013800010e7983 */ /* 0x000ee80000300800 */
[----:B------:R1:W-:Y:S04]  /*270d0*/  STS.U16 [R2+0x11c00], R20 ;  /* 0x011c001402007388 */ /* 0x0003e80000000400 */
[----:B------:R1:W-:Y:S04]  /*270e0*/  STS.U16 [R2+0x12400], R0 ;  /* 0x0124000002007388 */ /* 0x0003e80000000400 */
[----:B----4-:R4:W-:Y:S04]  /*270f0*/  STS.U16 [R2+0x12800], R21 ;  /* 0x0128001502007388 */ /* 0x0109e80000000400 */
[----:B0-----:R-:W3:Y:S01]  /*27100*/  LDL.LU R19, [R1+0x134] ;  /* 0x0001340001137983 */ /* 0x001ee20000300800 */
[----:B-1----:R-:W3:Y:S02]  /*27110*/  LDL.LU R20, [R1+0x130] ;  /* 0x0001300001147983 */ /* 0x002ee40000300800 */
[----:B------:R-:W3:Y:S01]  /*27120*/  LDL.LU R0, [R1+0x12c] ;  /* 0x00012c0001007983 */ /* 0x000ee20000300800 */
[----:B----4-:R-:W4:Y:S04]  /*27130*/  LDL.LU R21, [R1+0x128] ;  /* 0x0001280001157983 */ /* 0x010f280000300800 */
[----:B--2---:R0:W-:Y:S04]  /*27140*/  STS.U16 [R2+0x12c00], R29 ;  /* 0x012c001d02007388 */ /* 0x0041e80000000400 */
[----:B0-----:R-:W2:Y:S04]  /*27150*/  LDL.LU R29, [R1+0x124] ;  /* 0x00012400011d7983 */ /* 0x001ea80000300800 */
[----:B------:R0:W-:Y:S04]  /*27160*/  STS.U16 [R2+0x13000], R22 ;  /* 0x0130001602007388 */ /* 0x0001e80000000400 */
[----:B------:R1:W-:Y:S04]  /*27170*/  STS.U16 [R2+0x10c00], R15 ;  /* 0x010c000f02007388 */ /* 0x0003e80000000400 */
[----:B------:R1:W-:Y:S04]  /*27180*/  STS.U16 [R2+0x11000], R16 ;  /* 0x0110001002007388 */ /* 0x0003e80000000400 */
[----:B------:R1:W-:Y:S04]  /*27190*/  STS.U16 [R2+0x11400], R17 ;  /* 0x0114001102007388 */ /* 0x0003e80000000400 */
[----:B------:R1:W-:Y:S04]  /*271a0*/  STS.U16 [R2+0x13400], R18 ;  /* 0x0134001202007388 */ /* 0x0003e80000000400 */
[----:B------:R1:W-:Y:S04]  /*271b0*/  STS.U16 [R2+0x13800], R23 ;  /* 0x0138001702007388 */ /* 0x0003e80000000400 */
[----:B0-----:R-:W4:Y:S01]  /*271c0*/  LDL.LU R22, [R1+0x120] ;  /* 0x0001200001167983 */ /* 0x001f220000300800 */
[----:B-1----:R-:W4:Y:S02]  /*271d0*/  LDL.LU R15, [R1+0x11c] ;  /* 0x00011c00010f7983 */ /* 0x002f240000300800 */
[----:B------:R-:W4:Y:S02]  /*271e0*/  LDL.LU R16, [R1+0x118] ;  /* 0x0001180001107983 */ /* 0x000f240000300800 */
[----:B------:R-:W4:Y:S01]  /*271f0*/  LDL.LU R17, [R1+0x114] ;  /* 0x0001140001117983 */ /* 0x000f220000300800 */
[----:B------:R-:W4:Y:S04]  /*27200*/  LDL.LU R18, [R1+0x110] ;  /* 0x0001100001127983 */ /* 0x000f280000300800 */
[----:B------:R0:W-:Y:S01]  /*27210*/  STS.U16 [R2+0x13c00], R24 ;  /* 0x013c001802007388 */ /* 0x0001e20000000400 */
[----:B------:R-:W4:Y:S03]  /*27220*/  LDL.LU R23, [R1+0x10c] ;  /* 0x00010c0001177983 */ /* 0x000f260000300800 */
[----:B0-----:R-:W4:Y:S04]  /*27230*/  LDL.LU R24, [R1+0x108] ;  /* 0x0001080001187983 */ /* 0x001f280000300800 */
[----:B------:R0:W-:Y:S04]  /*27240*/  STS.U16 [R2+0x14000], R25 ;  /* 0x0140001902007388 */ /* 0x0001e80000000400 */
[----:B0-----:R-:W4:Y:S04]  /*27250*/  LDL.LU R25, [R1+0x104] ;  /* 0x0001040001197983 */ /* 0x001f280000300800 */
[----:B------:R0:W-:Y:S04]  /*27260*/  STS.U16 [R2+0x14400], R26 ;  /* 0x0144001a02007388 */ /* 0x0001e80000000400 */
[----:B------:R1:W-:Y:S04]  /*27270*/  STS.U16 [R2+0x14c00], R27 ;  /* 0x014c001b02007388 */ /* 0x0003e80000000400 */
[----:B0-----:R-:W4:Y:S01]  /*27280*/  LDL.LU R26, [R1+0x100] ;  /* 0x00010000011a7983 */ /* 0x001f220000300800 */
[----:B-1----:R-:W4:Y:S03]  /*27290*/  LDL.LU R27, [R1+0xfc] ;  /* 0x0000fc00011b7983 */ /* 0x002f260000300800 */
[----:B---3--:R0:W-:Y:S04]  /*272a0*/  STS.U16 [R2+0x17000], R0 ;  /* 0x0170000002007388 */ /* 0x0081e80000000400 */
[----:B0-----:R-:W3:Y:S04]  /*272b0*/  LDL.LU R0, [R1+0xf8] ;  /* 0x0000f80001007983 */ /* 0x001ee80000300800 */
[----:B--2---:R0:W-:Y:S04]  /*272c0*/  STS.U16 [R2+0x17800], R29 ;  /* 0x0178001d02007388 */ /* 0x0041e80000000400 */
[----:B0-----:R-:W2:Y:S01]  /*272d0*/  LDL.LU R29, [R1+0xf4] ;  /* 0x0000f400011d7983 */ /* 0x001ea20000300800 */
[----:B------:R-:W-:-:S03]  /*272e0*/  LOP3.LUT R4, R2, 0x20, RZ, 0x3c, !PT ;  /* 0x0000002002047812 */ /* 0x000fc600078e3cff */
[----:B------:R-:W-:Y:S04]  /*272f0*/  STS.U16 [R2+0x14800], R8 ;  /* 0x0148000802007388 */ /* 0x000fe80000000400 */
[----:B------:R-:W-:Y:S04]  /*27300*/  STS.U16 [R2+0x15000], R9 ;  /* 0x0150000902007388 */ /* 0x000fe80000000400 */
[----:B------:R-:W-:Y:S04]  /*27310*/  STS.U16 [R2+0x15400], R10 ;  /* 0x0154000a02007388 */ /* 0x000fe80000000400 */
[----:B------:R-:W-:Y:S04]  /*27320*/  STS.U16 [R2+0x15800], R11 ;  /* 0x0158000b02007388 */ /* 0x000fe80000000400 */
[----:B------:R-:W-:Y:S04]  /*27330*/  STS.U16 [R2+0x15c00], R12 ;  /* 0x015c000c02007388 */ /* 0x000fe80000000400 */
[----:B------:R-:W-:Y:S04]  /*27340*/  STS.U16 [R2+0x16000], R13 ;  /* 0x0160000d02007388 */ /* 0x000fe80000000400 */
[----:B------:R-:W-:Y:S04]  /*27350*/  STS.U16 [R2+0x16400], R14 ;  /* 0x0164000e02007388 */ /* 0x000fe80000000400 */
[----:B------:R0:W-:Y:S04]  /*27360*/  STS.U16 [R2+0x16800], R19 ;  /* 0x0168001302007388 */ /* 0x0001e80000000400 */
[----:B------:R1:W-:Y:S04]  /*27370*/  STS.U16 [R2+0x16c00], R20 ;  /* 0x016c001402007388 */ /* 0x0003e80000000400 */
[----:B----4-:R4:W-:Y:S04]  /*27380*/  STS.U16 [R2+0x17400], R21 ;  /* 0x0174001502007388 */ /* 0x0109e80000000400 */
[----:B------:R4:W-:Y:S01]  /*27390*/  STS.U16 [R2+0x17c00], R22 ;  /* 0x017c001602007388 */ /* 0x0009e20000000400 */
[----:B------:R-:W-:Y:S02]  /*273a0*/  STS.U16 [R4+0x10100], R15 ;  /* 0x0101000f04007388 */ /* 0x000fe40000000400 */
[----:B------:R-:W-:Y:S02]  /*273b0*/  STS.U16 [R4+0x10500], R16 ;  /* 0x0105001004007388 */ /* 0x000fe40000000400 */
[----:B------:R-:W-:Y:S01]  /*273c0*/  STS.U16 [R4+0x10900], R17 ;  /* 0x0109001104007388 */ /* 0x000fe20000000400 */
[----:B------:R-:W-:Y:S04]  /*273d0*/  STS.U16 [R4+0x10d00], R18 ;  /* 0x010d001204007388 */ /* 0x000fe80000000400 */
[----:B0-----:R-:W2:Y:S01]  /*273e0*/  LDL.LU R19, [R1+0xf0] ;  /* 0x0000f00001137983 */ /* 0x001ea20000300800 */
[----:B-1----:R-:W2:Y:S02]  /*273f0*/  LDL.LU R20, [R1+0xec] ;  /* 0x0000ec0001147983 */ /* 0x002ea40000300800 */
[----:B------:R-:W-:Y:S01]  /*27400*/  STS.U16 [R4+0x11100], R23 ;  /* 0x0111001704007388 */ /* 0x000fe20000000400 */
[----:B----4-:R-:W4:Y:S01]  /*27410*/  LDL.LU R21, [R1+0xe8] ;  /* 0x0000e80001157983 */ /* 0x010f220000300800 */
[----:B------:R-:W4:Y:S02]  /*27420*/  LDL.LU R22, [R1+0xe4] ;  /* 0x0000e40001167983 */ /* 0x000f240000300800 */
[----:B------:R-:W-:Y:S02]  /*27430*/  STL [R1+0x2398], R2 ;  /* 0x0023980201007387 */ /* 0x000fe40000100800 */
[----:B------:R0:W-:Y:S01]  /*27440*/  STS.U16 [R4+0x11500], R24 ;  /* 0x0115001804007388 */ /* 0x0001e20000000400 */
[----:B------:R-:W4:Y:S04]  /*27450*/  LDL.LU R5, [R1+0xe0] ;  /* 0x0000e00001057983 */ /* 0x000f280000300800 */
        /* <DEDUP_REMOVED lines=8> */
[----:B------:R0:W-:Y:S04]  /*274e0*/  STS.U16 [R4+0x11900], R25 ;  /* 0x0119001904007388 */ /* 0x0001e80000000400 */
[----:B------:R-:W4:Y:S04]  /*274f0*/  LDL.LU R23, [R1+0xbc] ;  /* 0x0000bc0001177983 */ /* 0x000f280000300800 */
[----:B------:R1:W-:Y:S01]  /*27500*/  STS.U16 [R4+0x11d00], R26 ;  /* 0x011d001a04007388 */ /* 0x0003e20000000400 */
[----:B------:R1:W-:Y:S03]  /*27510*/  STS.U16 [R4+0x12100], R27 ;  /* 0x0121001b04007388 */ /* 0x0003e60000000400 */
[----:B0-----:R-:W4:Y:S04]  /*27520*/  LDL.LU R25, [R1+0xb8] ;  /* 0x0000b80001197983 */ /* 0x001f280000300800 */
[----:B-1----:R-:W4:Y:S01]  /*27530*/  LDL.LU R26, [R1+0xb4] ;  /* 0x0000b400011a7983 */ /* 0x002f220000300800 */
[----:B------:R-:W4:Y:S03]  /*27540*/  LDL.LU R27, [R1+0xb0] ;  /* 0x0000b000011b7983 */ /* 0x000f260000300800 */
[----:B---3--:R0:W-:Y:S04]  /*27550*/  STS.U16 [R4+0x12500], R0 ;  /* 0x0125000004007388 */ /* 0x0081e80000000400 */
[----:B0-----:R-:W3:Y:S04]  /*27560*/  LDL.LU R0, [R1+0xac] ;  /* 0x0000ac0001007983 */ /* 0x001ee80000300800 */
[----:B--2---:R0:W-:Y:S04]  /*27570*/  STS.U16 [R4+0x12900], R29 ;  /* 0x0129001d04007388 */ /* 0x0041e80000000400 */
[----:B0-----:R-:W2:Y:S01]  /*27580*/  LDL.LU R29, [R1+0xa8] ;  /* 0x0000a800011d7983 */ /* 0x001ea20000300800 */
[----:B------:R-:W2:Y:S02]  /*27590*/  LDL.LU R14, [R1+0xa4] ;  /* 0x0000a400010e7983 */ /* 0x000ea40000300800 */
[----:B------:R-:W2:Y:S02]  /*275a0*/  LDL.LU R15, [R1+0xa0] ;  /* 0x0000a000010f7983 */ /* 0x000ea40000300800 */
[----:B------:R-:W2:Y:S01]  /*275b0*/  LDL.LU R16, [R1+0x9c] ;  /* 0x00009c0001107983 */ /* 0x000ea20000300800 */
[----:B------:R-:W2:Y:S04]  /*275c0*/  LDL.LU R17, [R1+0x98] ;  /* 0x0000980001117983 */ /* 0x000ea80000300800 */
[----:B------:R0:W-:Y:S01]  /*275d0*/  STS.U16 [R4+0x12d00], R19 ;  /* 0x012d001304007388 */ /* 0x0001e20000000400 */
[----:B------:R1:W-:Y:S02]  /*275e0*/  STS.U16 [R4+0x13100], R20 ;  /* 0x0131001404007388 */ /* 0x0003e40000000400 */
[----:B------:R-:W2:Y:S01]  /*275f0*/  LDL.LU R18, [R1+0x94] ;  /* 0x0000940001127983 */ /* 0x000ea20000300800 */
[----:B----4-:R4:W-:Y:S01]  /*27600*/  STS.U16 [R4+0x13500], R21 ;  /* 0x0135001504007388 */ /* 0x0109e20000000400 */
[----:B------:R4:W-:Y:S03]  /*27610*/  STS.U16 [R4+0x13900], R22 ;  /* 0x0139001604007388 */ /* 0x0009e60000000400 */
[----:B0-----:R-:W2:Y:S01]  /*27620*/  LDL.LU R19, [R1+0x90] ;  /* 0x0000900001137983 */ /* 0x001ea20000300800 */
[----:B-1----:R-:W2:Y:S03]  /*27630*/  LDL.LU R20, [R1+0x8c] ;  /* 0x00008c0001147983 */ /* 0x002ea60000300800 */
[----:B------:R-:W-:Y:S04]  /*27640*/  STS.U16 [R4+0x13d00], R5 ;  /* 0x013d000504007388 */ /* 0x000fe80000000400 */
[----:B----4-:R-:W4:Y:S01]  /*27650*/  LDL.LU R21, [R1+0x88] ;  /* 0x0000880001157983 */ /* 0x010f220000300800 */
[----:B------:R-:W4:Y:S03]  /*27660*/  LDL.LU R22, [R1+0x84] ;  /* 0x0000840001167983 */ /* 0x000f260000300800 */
[----:B------:R0:W-:Y:S04]  /*27670*/  STS.U16 [R4+0x14100], R24 ;  /* 0x0141001804007388 */ /* 0x0001e80000000400 */
[----:B0-----:R-:W4:Y:S01]  /*27680*/  LDL R24, [R1+0x235c] ;  /* 0x00235c0001187983 */ /* 0x001f220000100800 */
[----:B------:R-:W-:Y:S02]  /*27690*/  STS.U16 [R4+0x14500], R28 ;  /* 0x0145001c04007388 */ /* 0x000fe40000000400 */
[----:B------:R-:W-:Y:S02]  /*276a0*/  STS.U16 [R4+0x14900], R8 ;  /* 0x0149000804007388 */ /* 0x000fe40000000400 */
[----:B------:R-:W-:Y:S01]  /*276b0*/  STS.U16 [R4+0x14d00], R9 ;  /* 0x014d000904007388 */ /* 0x000fe20000000400 */
[----:B------:R-:W-:Y:S01]  /*276c0*/  STS.U16 [R4+0x15100], R10 ;  /* 0x0151000a04007388 */ /* 0x000fe20000000400 */
[----:B------:R-:W-:Y:S02]  /*276d0*/  STS.U16 [R4+0x15500], R11 ;  /* 0x0155000b04007388 */ /* 0x000fe40000000400 */
[----:B------:R-:W-:Y:S02]  /*276e0*/  STS.U16 [R4+0x15900], R12 ;  /* 0x0159000c04007388 */ /* 0x000fe40000000400 */
[----:B------:R-:W-:Y:S01]  /*276f0*/  STS.U16 [R4+0x15d00], R13 ;  /* 0x015d000d04007388 */ /* 0x000fe20000000400 */
[----:B------:R0:W-:Y:S01]  /*27700*/  STS.U16 [R4+0x16100], R23 ;  /* 0x0161001704007388 */ /* 0x0001e20000000400 */
[----:B------:R1:W-:Y:S03]  /*27710*/  STS.U16 [R4+0x16500], R25 ;  /* 0x0165001904007388 */ /* 0x0003e60000000400 */
[----:B------:R1:W-:Y:S01]  /*27720*/  STS.U16 [R4+0x16900], R26 ;  /* 0x0169001a04007388 */ /* 0x0003e20000000400 */
[----:B------:R1:W-:Y:S03]  /*27730*/  STS.U16 [R4+0x16d00], R27 ;  /* 0x016d001b04007388 */ /* 0x0003e60000000400 */
[----:B0-----:R-:W4:Y:S01]  /*27740*/  LDL.LU R23, [R1+0x80] ;  /* 0x0000800001177983 */ /* 0x001f220000300800 */
[----:B-1----:R-:W4:Y:S03]  /*27750*/  LDL.LU R25, [R1+0x7c] ;  /* 0x00007c0001197983 */ /* 0x002f260000300800 */
[----:B------:R-:W4:Y:S01]  /*27760*/  LDL.LU R26, [R1+0x78] ;  /* 0x00007800011a7983 */ /* 0x000f220000300800 */
        /* <DEDUP_REMOVED lines=8> */
[----:B------:R-:W2:Y:S01]  /*277f0*/  LDL.LU R11, [R1+0x5c] ;  /* 0x00005c00010b7983 */ /* 0x000ea20000300800 */
[----:B------:R-:W2:Y:S03]  /*27800*/  LDL.LU R12, [R1+0x58] ;  /* 0x00005800010c7983 */ /* 0x000ea60000300800 */
[----:B------:R0:W-:Y:S01]  /*27810*/  STS.U16 [R4+0x17900], R14 ;  /* 0x0179000e04007388 */ /* 0x0001e20000000400 */
[----:B------:R-:W2:Y:S02]  /*27820*/  LDL.LU R13, [R1+0x54] ;  /* 0x00005400010d7983 */ /* 0x000ea40000300800 */
[----:B------:R1:W-:Y:S01]  /*27830*/  STS.U16 [R4+0x17d00], R15 ;  /* 0x017d000f04007388 */ /* 0x0003e20000000400 */
[----:B0-----:R-:W2:Y:S01]  /*27840*/  LDL.LU R14, [R1+0x50] ;  /* 0x00005000010e7983 */ /* 0x001ea20000300800 */
[----:B-1----:R-:W2:Y:S03]  /*27850*/  LDL.LU R15, [R1+0x4c] ;  /* 0x00004c00010f7983 */ /* 0x002ea60000300800 */
[----:B----4-:R0:W-:Y:S01]  /*27860*/  STS.U16 [R24+0x10200], R16 ;  /* 0x0102001018007388 */ /* 0x0101e20000000400 */
[----:B------:R1:W-:Y:S02]  /*27870*/  STS.U16 [R24+0x10600], R17 ;  /* 0x0106001118007388 */ /* 0x0003e40000000400 */
[----:B------:R4:W-:Y:S01]  /*27880*/  STS.U16 [R24+0x10a00], R18 ;  /* 0x010a001218007388 */ /* 0x0009e20000000400 */
[----:B0-----:R-:W2:Y:S01]  /*27890*/  LDL.LU R16, [R1+0x48] ;  /* 0x0000480001107983 */ /* 0x001ea20000300800 */
[----:B-1----:R-:W2:Y:S02]  /*278a0*/  LDL.LU R17, [R1+0x44] ;  /* 0x0000440001117983 */ /* 0x002ea40000300800 */
[----:B----4-:R-:W4:Y:S02]  /*278b0*/  LDL.LU R18, [R1+0x40] ;  /* 0x0000400001127983 */ /* 0x010f240000300800 */
[----:B------:R-:W4:Y:S01]  /*278c0*/  LDL.LU R4, [R1+0x3c] ;  /* 0x00003c0001047983 */ /* 0x000f220000300800 */
[----:B------:R0:W-:Y:S01]  /*278d0*/  STS.U16 [R24+0x10e00], R19 ;  /* 0x010e001318007388 */ /* 0x0001e20000000400 */
[----:B------:R1:W-:Y:S03]  /*278e0*/  STS.U16 [R24+0x11200], R20 ;  /* 0x0112001418007388 */ /* 0x0003e60000000400 */
[----:B0-----:R-:W4:Y:S01]  /*278f0*/  LDL.LU R19, [R1+0x38] ;  /* 0x0000380001137983 */ /* 0x001f220000300800 */
[----:B-1----:R-:W4:Y:S02]  /*27900*/  LDL.LU R20, [R1+0x34] ;  /* 0x0000340001147983 */ /* 0x002f240000300800 */
[----:B------:R-:W4:Y:S02]  /*27910*/  LDL.LU R2, [R1+0x30] ;  /* 0x0000300001027983 */ /* 0x000f240000300800 */
[----:B------:R0:W-:Y:S01]  /*27920*/  STS.U16 [R24+0x11600], R21 ;  /* 0x0116001518007388 */ /* 0x0001e20000000400 */
[----:B------:R1:W-:Y:S01]  /*27930*/  STS.U16 [R24+0x11a00], R22 ;  /* 0x011a001618007388 */ /* 0x0003e20000000400 */
[----:B------:R1:W-:Y:S02]  /*27940*/  STS.U16 [R24+0x11e00], R23 ;  /* 0x011e001718007388 */ /* 0x0003e40000000400 */
[----:B------:R1:W-:Y:S02]  /*27950*/  STS.U16 [R24+0x12200], R25 ;  /* 0x0122001918007388 */ /* 0x0003e40000000400 */
[----:B------:R1:W-:Y:S01]  /*27960*/  STS.U16 [R24+0x12600], R26 ;  /* 0x0126001a18007388 */ /* 0x0003e20000000400 */
[----:B0-----:R-:W4:Y:S01]  /*27970*/  LDL.LU R21, [R1+0x2c] ;  /* 0x00002c0001157983 */ /* 0x001f220000300800 */
[----:B-1----:R-:W4:Y:S02]  /*27980*/  LDL.LU R22, [R1+0x28] ;  /* 0x0000280001167983 */ /* 0x002f240000300800 */
[----:B------:R-:W4:Y:S02]  /*27990*/  LDL.LU R23, [R1+0x24] ;  /* 0x0000240001177983 */ /* 0x000f240000300800 */
[----:B------:R-:W4:Y:S01]  /*279a0*/  LDL.LU R25, [R1+0x20] ;  /* 0x0000200001197983 */ /* 0x000f220000300800 */
[----:B------:R0:W-:Y:S04]  /*279b0*/  STS.U16 [R24+0x12a00], R27 ;  /* 0x012a001b18007388 */ /* 0x0001e80000000400 */
[----:B------:R-:W4:Y:S01]  /*279c0*/  LDL.LU R26, [R1+0xa98] ;  /* 0x000a9800011a7983 */ /* 0x000f220000300800 */
[----:B---3--:R1:W-:Y:S03]  /*279d0*/  STS.U16 [R24+0x12e00], R0 ;  /* 0x012e000018007388 */ /* 0x0083e60000000400 */
[----:B0-----:R-:W3:Y:S01]  /*279e0*/  LDL.LU R27, [R1+0x1c] ;  /* 0x00001c00011b7983 */ /* 0x001ee20000300800 */
[----:B-1----:R-:W3:Y:S03]  /*279f0*/  LDL.LU R0, [R1+0x18] ;  /* 0x0000180001007983 */ /* 0x002ee60000300800 */
[----:B--2---:R0:W-:Y:S04]  /*27a00*/  STS.U16 [R24+0x13200], R29 ;  /* 0x0132001d18007388 */ /* 0x0041e80000000400 */
[----:B0-----:R-:W2:Y:S01]  /*27a10*/  LDL.LU R29, [R1+0x14] ;  /* 0x00001400011d7983 */ /* 0x001ea20000300800 */
[----:B------:R0:W-:Y:S02]  /*27a20*/  STS.U16 [R24+0x13600], R8 ;  /* 0x0136000818007388 */ /* 0x0001e40000000400 */
[----:B------:R1:W-:Y:S02]  /*27a30*/  STS.U16 [R24+0x13a00], R9 ;  /* 0x013a000918007388 */ /* 0x0003e40000000400 */
[----:B------:R1:W-:Y:S01]  /*27a40*/  STS.U16 [R24+0x13e00], R10 ;  /* 0x013e000a18007388 */ /* 0x0003e20000000400 */
[----:B------:R1:W-:Y:S01]  /*27a50*/  STS.U16 [R24+0x14200], R11 ;  /* 0x0142000b18007388 */ /* 0x0003e20000000400 */
[----:B------:R1:W-:Y:S02]  /*27a60*/  STS.U16 [R24+0x14600], R12 ;  /* 0x0146000c18007388 */ /* 0x0003e40000000400 */
[----:B------:R1:W-:Y:S02]  /*27a70*/  STS.U16 [R24+0x14a00], R13 ;  /* 0x014a000d18007388 */ /* 0x0003e40000000400 */
[----:B------:R1:W-:Y:S01]  /*27a80*/  STS.U16 [R24+0x14e00], R14 ;  /* 0x014e000e18007388 */ /* 0x0003e20000000400 */
[----:B------:R1:W-:Y:S04]  /*27a90*/  STS.U16 [R24+0x15200], R15 ;  /* 0x0152000f18007388 */ /* 0x0003e80000000400 */
[----:B------:R-:W2:Y:S01]  /*27aa0*/  LDL.LU R5, [R1+0xc] ;  /* 0x00000c0001057983 */ /* 0x000ea20000300800 */
[----:B------:R-:W2:Y:S02]  /*27ab0*/  LDL.LU R28, [R1+0x8] ;  /* 0x00000800011c7983 */ /* 0x000ea40000300800 */
[----:B0-----:R-:W2:Y:S02]  /*27ac0*/  LDL.LU R8, [R1+0x6af8] ;  /* 0x006af80001087983 */ /* 0x001ea40000300800 */
[----:B-1----:R-:W2:Y:S01]  /*27ad0*/  LDL.LU R9, [R1+0x6af4] ;  /* 0x006af40001097983 */ /* 0x002ea20000300800 */
[----:B------:R-:W2:Y:S01]  /*27ae0*/  LDL.LU R10, [R1+0x6af0] ;  /* 0x006af000010a7983 */ /* 0x000ea20000300800 */
[----:B------:R-:W2:Y:S02]  /*27af0*/  LDL.LU R11, [R1+0x6aec] ;  /* 0x006aec00010b7983 */ /* 0x000ea40000300800 */
[----:B------:R-:W2:Y:S02]  /*27b00*/  LDL.LU R12, [R1+0x6ae8] ;  /* 0x006ae800010c7983 */ /* 0x000ea40000300800 */
[----:B------:R-:W2:Y:S01]  /*27b10*/  LDL.LU R13, [R1+0x6ae4] ;  /* 0x006ae400010d7983 */ /* 0x000ea20000300800 */
[----:B------:R-:W2:Y:S01]  /*27b20*/  LDL.LU R14, [R1+0x6ae0] ;  /* 0x006ae000010e7983 */ /* 0x000ea20000300800 */
[----:B------:R-:W2:Y:S03]  /*27b30*/  LDL.LU R15, [R1+0x6adc] ;  /* 0x006adc00010f7983 */ /* 0x000ea60000300800 */
[----:B------:R0:W-:Y:S01]  /*27b40*/  STS.U16 [R24+0x15600], R16 ;  /* 0x0156001018007388 */ /* 0x0001e20000000400 */
[----:B------:R-:W-:Y:S02]  /*27b50*/  STS.U16 [R24+0x15a00], R17 ;  /* 0x015a001118007388 */ /* 0x000fe40000000400 */
[----:B----4-:R-:W-:Y:S02]  /*27b60*/  STS.U16 [R24+0x15e00], R18 ;  /* 0x015e001218007388 */ /* 0x010fe40000000400 */
[----:B------:R1:W-:Y:S01]  /*27b70*/  STS.U16 [R24+0x16200], R4 ;  /* 0x0162000418007388 */ /* 0x0003e20000000400 */
[----:B0-----:R-:W4:Y:S04]  /*27b80*/  LDL.LU R16, [R1+0x6ad8] ;  /* 0x006ad80001107983 */ /* 0x001f280000300800 */
[----:B-1----:R-:W0:Y:S04]  /*27b90*/  S2R R4, SR_TID.X ;  /* 0x0000000000047919 */ /* 0x002e280000002100 */
[----:B------:R1:W-:Y:S01]  /*27ba0*/  STS.U16 [R24+0x16600], R19 ;  /* 0x0166001318007388 */ /* 0x0003e20000000400 */
[----:B------:R1:W-:Y:S02]  /*27bb0*/  STS.U16 [R24+0x16a00], R20 ;  /* 0x016a001418007388 */ /* 0x0003e40000000400 */
[----:B------:R-:W4:Y:S02]  /*27bc0*/  LDL.LU R17, [R1+0x6ad4] ;  /* 0x006ad40001117983 */ /* 0x000f240000300800 */
[----:B------:R-:W4:Y:S01]  /*27bd0*/  LDL.LU R18, [R1+0x6ad0] ;  /* 0x006ad00001127983 */ /* 0x000f220000300800 */
[----:B------:R0:W-:Y:S04]  /*27be0*/  STS.U16 [R24+0x16e00], R2 ;  /* 0x016e000218007388 */ /* 0x0001e80000000400 */
[----:B-1----:R-:W4:Y:S01]  /*27bf0*/  LDL.LU R19, [R1+0x6acc] ;  /* 0x006acc0001137983 */ /* 0x002f220000300800 */
[----:B------:R-:W4:Y:S01]  /*27c00*/  LDL.LU R20, [R1+0x6ac8] ;  /* 0x006ac80001147983 */ /* 0x000f220000300800 */
[----:B0-----:R-:W-:Y:S01]  /*27c10*/  LOP3.LUT R2, R4, 0x3f, RZ, 0xc0, !PT ;  /* 0x0000003f04027812 */ /* 0x001fe200078ec0ff */
[----:B------:R-:W-:-:S04]  /*27c20*/  SHF.R.S32.HI R4, RZ, 0x6, R4 ;  /* 0x00000006ff047819 */ /* 0x000fc80000011404 */
[----:B------:R-:W-:Y:S01]  /*27c30*/  IMAD.SHL.U32 R2, R2, 0x2, RZ ;  /* 0x0000000202027824 */ /* 0x000fe200078e00ff */
[----:B------:R-:W-:Y:S01]  /*27c40*/  SGXT R4, R4, 0x1 ;  /* 0x000000010404781a */ /* 0x000fe20000000200 */
[----:B------:R0:W-:Y:S03]  /*27c50*/  STS.U16 [R24+0x17200], R21 ;  /* 0x0172001518007388 */ /* 0x0001e60000000400 */
[----:B------:R-:W-:Y:S01]  /*27c60*/  LOP3.LUT R2, R2, 0x90, R4, 0x78, !PT ;  /* 0x0000009002027812 */ /* 0x000fe200078e7804 */
[----:B------:R1:W-:Y:S01]  /*27c70*/  STS.U16 [R24+0x17600], R22 ;  /* 0x0176001618007388 */ /* 0x0003e20000000400 */
[----:B------:R1:W-:Y:S02]  /*27c80*/  STS.U16 [R24+0x17a00], R23 ;  /* 0x017a001718007388 */ /* 0x0003e40000000400 */
[----:B------:R-:W-:Y:S01]  /*27c90*/  LOP3.LUT R2, R2, 0x60, RZ, 0x3c, !PT ;  /* 0x0000006002027812 */ /* 0x000fe200078e3cff */
[----:B0-----:R-:W4:Y:S01]  /*27ca0*/  LDL.LU R21, [R1+0x6ac4] ;  /* 0x006ac40001157983 */ /* 0x001f220000300800 */
[----:B------:R-:W4:Y:S03]  /*27cb0*/  LDL.LU R4, [R1+0x10] ;  /* 0x0000100001047983 */ /* 0x000f260000300800 */
[----:B------:R0:W-:Y:S04]  /*27cc0*/  STS.U16 [R24+0x17e00], R25 ;  /* 0x017e001918007388 */ /* 0x0001e80000000400 */
[----:B-1----:R-:W4:Y:S01]  /*27cd0*/  LDL.LU R22, [R1+0x6ac0] ;  /* 0x006ac00001167983 */ /* 0x002f220000300800 */
[----:B------:R-:W4:Y:S02]  /*27ce0*/  LDL.LU R23, [R1+0x6abc] ;  /* 0x006abc0001177983 */ /* 0x000f240000300800 */
[----:B------:R1:W-:Y:S02]  /*27cf0*/  STS.U16 [R2+0x17f00], R26 ;  /* 0x017f001a02007388 */ /* 0x0003e40000000400 */
[----:B---3--:R3:W-:Y:S01]  /*27d00*/  STS.U16 [R2+0x10300], R27 ;  /* 0x0103001b02007388 */ /* 0x0087e20000000400 */
[----:B------:R3:W-:Y:S04]  /*27d10*/  STS.U16 [R2+0x10700], R0 ;  /* 0x0107000002007388 */ /* 0x0007e80000000400 */
[----:B0-----:R-:W4:Y:S01]  /*27d20*/  LDL.LU R24, [R1+0x6ab8] ;  /* 0x006ab80001187983 */ /* 0x001f220000300800 */
[----:B------:R-:W4:Y:S03]  /*27d30*/  LDL.LU R25, [R1+0x6ab4] ;  /* 0x006ab40001197983 */ /* 0x000f260000300800 */
[----:B-1----:R-:W4:Y:S04]  /*27d40*/  LDL.LU R26, [R1+0x6ab0] ;  /* 0x006ab000011a7983 */ /* 0x002f280000300800 */
[----:B---3--:R-:W3:Y:S01]  /*27d50*/  LDL.LU R27, [R1+0x6aac] ;  /* 0x006aac00011b7983 */ /* 0x008ee20000300800 */
[----:B------:R-:W3:Y:S03]  /*27d60*/  LDL.LU R0, [R1+0x6aa8] ;  /* 0x006aa80001007983 */ /* 0x000ee60000300800 */
[----:B--2---:R0:W-:Y:S04]  /*27d70*/  STS.U16 [R2+0x10b00], R29 ;  /* 0x010b001d02007388 */ /* 0x0041e80000000400 */
[----:B0-----:R-:W2:Y:S04]  /*27d80*/  LDL.LU R29, [R1+0x6aa4] ;  /* 0x006aa400011d7983 */ /* 0x001ea80000300800 */
[----:B----4-:R-:W-:Y:S01]  /*27d90*/  STS.U16 [R2+0x10f00], R4 ;  /* 0x010f000402007388 */ /* 0x010fe20000000400 */
[----:B------:R-:W-:Y:S02]  /*27da0*/  STS.U16 [R2+0x11300], R5 ;  /* 0x0113000502007388 */ /* 0x000fe40000000400 */
[----:B------:R-:W-:Y:S01]  /*27db0*/  STS.U16 [R2+0x11700], R28 ;  /* 0x0117001c02007388 */ /* 0x000fe20000000400 */
[----:B--2---:R0:W-:Y:S01]  /*27dc0*/  STS.U16 [R2+0x11b00], R29 ;  /* 0x011b001d02007388 */ /* 0x0041e20000000400 */
[----:B---3--:R1:W-:Y:S03]  /*27dd0*/  STS.U16 [R2+0x11f00], R0 ;  /* 0x011f000002007388 */ /* 0x0083e60000000400 */
[----:B0-----:R-:W2:Y:S01]  /*27de0*/  LDL.LU R29, [R1+0x6aa0] ;  /* 0x006aa000011d7983 */ /* 0x001ea20000300800 */
[----:B-1----:R-:W3:Y:S02]  /*27df0*/  LDL R0, [R1+0x1744] ;  /* 0x0017440001007983 */ /* 0x002ee40000100800 */
        /* <DEDUP_REMOVED lines=23> */
[----:B------:R-:W-:Y:S06]  /*27f70*/  BAR.SYNC.DEFER_BLOCKING 0x0 ;  /* 0x0000000000007b1d */ /* 0x000fec0000010000 */
[----:B--2---:R-:W-:Y:S04]  /*27f80*/  LDSM.16.MT88.4 R16, [R29] ;  /* 0x000000001d10783b */ /* 0x004fe80000004200 */
[----:B---3--:R-:W0:Y:S04]  /*27f90*/  LDSM.16.M88.4 R4, [R0+0x10000] ;  /* 0x010000000004783b */ /* 0x008e280000000200 */
[----:B------:R-:W-:Y:S04]  /*27fa0*/  LDSM.16.M88.4 R12, [R0+0x11800] ;  /* 0x01180000000c783b */ /* 0x000fe80000000200 */
[----:B------:R-:W-:Y:S04]  /*27fb0*/  LDSM.16.M88.4 R24, [R0+0x10800] ;  /* 0x010800000018783b */ /* 0x000fe80000000200 */
[----:B------:R-:W-:Y:S04]  /*27fc0*/  LDSM.16.M88.4 R8, [R0+0x12000] ;  /* 0x012000000008783b */ /* 0x000fe80000000200 */
[----:B0-----:R-:W-:Y:S01]  /*27fd0*/  STL.64 [R1+0x20], R4 ;  /* 0x0000200401007387 */ /* 0x001fe20000100a00 */
[----:B------:R-:W-:-:S02]  /*27fe0*/  IMAD.MOV.U32 R21, RZ, RZ, R4 ;  /* 0x000000ffff157224 */ /* 0x000fc400078e0004 */
[----:B------:R-:W-:Y:S02]  /*27ff0*/  STL.64 [R1+0x28], R6 ;  /* 0x0000280601007387 */ /* 0x000fe40000100a00 */
[----:B------:R-:W-:Y:S02]  /*28000*/  IMAD.MOV.U32 R20, RZ, RZ, R5 ;  /* 0x000000ffff147224 */ /* 0x000fe400078e0005 */
[----:B------:R-:W0:Y:S04]  /*28010*/  LDSM.16.M88.4 R4, [R0+0x11000] ;  /* 0x011000000004783b */ /* 0x000e280000000200 */
[----:B0-----:R-:W-:Y:S01]  /*28020*/  STL.64 [R1], R4 ;  /* 0x0000000401007387 */ /* 0x001fe20000100a00 */
[----:B------:R-:W-:Y:S02]  /*28030*/  STL.64 [R1+0x8], R6 ;  /* 0x0000080601007387 */ /* 0x000fe40000100a00 */
[----:B------:R-:W-:Y:S02]  /*28040*/  STL [R1+0x5ae4], R14 ;  /* 0x005ae40e01007387 */ /* 0x000fe40000100800 */
[----:B------:R-:W-:-:S02]  /*28050*/  IMAD.MOV.U32 R3, RZ, RZ, R4 ;  /* 0x000000ffff037224 */ /* 0x000fc400078e0004 */
[----:B------:R-:W-:Y:S01]  /*28060*/  IMAD.MOV.U32 R2, RZ, RZ, R5 ;  /* 0x000000ffff027224 */ /* 0x000fe200078e0005 */
[----:B------:R-:W-:Y:S01]  /*28070*/  STL.64 [R1+0x10], R24 ;  /* 0x0000101801007387 */ /* 0x000fe20000100a00 */
[----:B------:R-:W-:Y:S03]  /*28080*/  STL.64 [R1+0x18], R26 ;  /* 0x0000181a01007387 */ /* 0x000fe60000100a00 */
[----:B------:R-:W0:Y:S01]  /*28090*/  LDSM.16.M88.4 R4, [R0+0x12800] ;  /* 0x012800000004783b */ /* 0x000e220000000200 */
[----:B------:R-:W-:Y:S02]  /*280a0*/  STL.64 [R1+0x6a90], R24 ;  /* 0x006a901801007387 */ /* 0x000fe40000100a00 */
[----:B------:R-:W1:Y:S04]  /*280b0*/  LDSM.16.M88.4 R24, [R0+0x13000] ;  /* 0x013000000018783b */ /* 0x000e680000000200 */
[----:B------:R-:W-:Y:S01]  /*280c0*/  STL [R1+0x5ae0], R15 ;  /* 0x005ae00f01007387 */ /* 0x000fe20000100800 */
[----:B------:R-:W-:Y:S01]  /*280d0*/  STL [R1+0x5ad4], R10 ;  /* 0x005ad40a01007387 */ /* 0x000fe20000100800 */
[----:B------:R-:W-:Y:S03]  /*280e0*/  STL [R1+0x5ad0], R11 ;  /* 0x005ad00b01007387 */ /* 0x000fe60000100800 */
[----:B0-----:R0:W-:Y:S01]  /*280f0*/  STL [R1+0x5dcc], R6 ;  /* 0x005dcc0601007387 */ /* 0x0011e20000100800 */
[----:B------:R2:W-:Y:S02]  /*28100*/  STL [R1+0x5dc8], R7 ;  /* 0x005dc80701007387 */ /* 0x0005e40000100800 */
[----:B-1----:R1:W-:Y:S02]  /*28110*/  STL.64 [R1+0x30], R24 ;  /* 0x0000301801007387 */ /* 0x0023e40000100a00 */
[----:B------:R-:W-:Y:S02]  /*28120*/  STL.64 [R1+0x38], R26 ;  /* 0x0000381a01007387 */ /* 0x000fe40000100a00 */
[----:B0-----:R-:W-:-:S02]  /*28130*/  IMAD.MOV.U32 R6, RZ, RZ, R25 ;  /* 0x000000ffff067224 */ /* 0x001fc400078e0019 */
[----:B--2---:R-:W-:-:S05]  /*28140*/  IMAD.MOV.U32 R7, RZ, RZ, R24 ;  /* 0x000000ffff077224 */ /* 0x004fca00078e0018 */
[----:B------:R-:W-:Y:S01]  /*28150*/  STL.64 [R1+0x6a68], R6 ;  /* 0x006a680601007387 */ /* 0x000fe20000100a00 */
[----:B------:R-:W-:Y:S02]  /*28160*/  STL.64 [R1+0x6a60], R4 ;  /* 0x006a600401007387 */ /* 0x000fe40000100a00 */
[----:B------:R-:W0:Y:S04]  /*28170*/  LDSM.16.M88.4 R4, [R0+0x13800] ;  /* 0x013800000004783b */ /* 0x000e280000000200 */
[----:B-1----:R-:W-:Y:S02]  /*28180*/  IMAD.MOV.U32 R24, RZ, RZ, R21 ;  /* 0x000000ffff187224 */ /* 0x002fe400078e0015 */
[----:B------:R-:W-:Y:S02]  /*28190*/  IMAD.MOV.U32 R25, RZ, RZ, R20 ;  /* 0x000000ffff197224 */ /* 0x000fe400078e0014 */
[----:B------:R-:W1:Y:S04]  /*281a0*/  LDSM.16.M88.4 R20, [R0+0x14000] ;  /* 0x014000000014783b */ /* 0x000e680000000200 */
[----:B0-----:R-:W-:Y:S01]  /*281b0*/  STL.64 [R1+0x150], R4 ;  /* 0x0001500401007387 */ /* 0x001fe20000100a00 */
[----:B------:R-:W-:Y:S02]  /*281c0*/  STL.64 [R1+0x158], R6 ;  /* 0x0001580601007387 */ /* 0x000fe40000100a00 */
[----:B------:R-:W0:Y:S01]  /*281d0*/  LDSM.16.M88.4 R4, [R0+0x14800] ;  /* 0x014800000004783b */ /* 0x000e220000000200 */
[----:B-1----:R-:W-:Y:S03]  /*281e0*/  STL.64 [R1+0x140], R20 ;  /* 0x0001401401007387 */ /* 0x002fe60000100a00 */
[----:B------:R-:W-:Y:S02]  /*281f0*/  STL.64 [R1+0x148], R22 ;  /* 0x0001481601007387 */ /* 0x000fe40000100a00 */
[----:B------:R-:W1:Y:S01]  /*28200*/  LDSM.16.M88.4 R20, [R0+0x15000] ;  /* 0x015000000014783b */ /* 0x000e620000000200 */
[----:B0-----:R-:W-:Y:S03]  /*28210*/  STL.64 [R1+0x130], R4 ;  /* 0x0001300401007387 */ /* 0x001fe60000100a00 */
[----:B------:R-:W-:Y:S02]  /*28220*/  STL.64 [R1+0x138], R6 ;  /* 0x0001380601007387 */ /* 0x000fe40000100a00 */
[----:B------:R-:W0:Y:S01]  /*28230*/  LDSM.16.M88.4 R4, [R0+0x15800] ;  /* 0x015800000004783b */ /* 0x000e220000000200 */
[----:B-1----:R-:W-:Y:S03]  /*28240*/  STL.64 [R1+0x120], R20 ;  /* 0x0001201401007387 */ /* 0x002fe60000100a00 */
[----:B------:R-:W-:Y:S02]  /*28250*/  STL.64 [R1+0x128], R22 ;  /* 0x0001281601007387 */ /* 0x000fe40000100a00 */
[----:B------:R-:W-:Y:S01]  /*28260*/  LDSM.16.M88.4 R20, [R0+0x16800] ;  /* 0x016800000014783b */ /* 0x000fe20000000200 */
[----:B0-----:R-:W-:Y:S03]  /*28270*/  STL.64 [R1+0x110], R4 ;  /* 0x0001100401007387 */ /* 0x001fe60000100a00 */
[----:B------:R-:W-:-:S02]  /*28280*/  IMAD.MOV.U32 R11, RZ, RZ, R4 ;  /* 0x000000ffff0b7224 */ /* 0x000fc400078e0004 */
[----:B------:R-:W-:Y:S02]  /*28290*/  STL.64 [R1+0x118], R6 ;  /* 0x0001180601007387 */ /* 0x000fe40000100a00 */
[----:B------:R-:W-:Y:S02]  /*282a0*/  IMAD.MOV.U32 R10, RZ, RZ, R5 ;  /* 0x000000ffff0a7224 */ /* 0x000fe400078e0005 */
[----:B------:R-:W0:Y:S04]  /*282b0*/  LDSM.16.M88.4 R4, [R0+0x16000] ;  /* 0x016000000004783b */ /* 0x000e280000000200 */
[----:B------:R-:W-:Y:S01]  /*282c0*/  STL.64 [R1+0x6a78], R10 ;  /* 0x006a780a01007387 */ /* 0x000fe20000100a00 */
[----:B------:R1:W-:Y:S02]  /*282d0*/  STL.64 [R1+0x6a70], R8 ;  /* 0x006a700801007387 */ /* 0x0003e40000100a00 */
[----:B-1----:R-:W-:-:S02]  /*282e0*/  IMAD.MOV.U32 R8, RZ, RZ, R3 ;  /* 0x000000ffff087224 */ /* 0x002fc400078e0003 */
[----:B------:R-:W-:-:S05]  /*282f0*/  IMAD.MOV.U32 R9, RZ, RZ, R2 ;  /* 0x000000ffff097224 */ /* 0x000fca00078e0002 */
[----:B------:R1:W-:Y:S04]  /*28300*/  STL.64 [R1+0x6a98], R8 ;  /* 0x006a980801007387 */ /* 0x0003e80000100a00 */
[----:B0-----:R-:W-:Y:S01]  /*28310*/  STL.64 [R1+0x100], R4 ;  /* 0x0001000401007387 */ /* 0x001fe20000100a00 */
[----:B------:R-:W-:Y:S02]  /*28320*/  IMAD.MOV.U32 R14, RZ, RZ, R6 ;  /* 0x000000ffff0e7224 */ /* 0x000fe400078e0006 */
[----:B------:R-:W-:Y:S02]  /*28330*/  STL.64 [R1+0x108], R6 ;  /* 0x0001080601007387 */ /* 0x000fe40000100a00 */
[----:B------:R-:W-:Y:S01]  /*28340*/  IMAD.MOV.U32 R15, RZ, RZ, R7 ;  /* 0x000000ffff0f7224 */ /* 0x000fe200078e0007 */
[----:B-1----:R-:W2:Y:S04]  /*28350*/  LDL.LU.64 R8, [R1+0x1640] ;  /* 0x0016400001087983 */ /* 0x002ea80000300a00 */
[----:B------:R-:W0:Y:S01]  /*28360*/  LDSM.16.M88.4 R4, [R0+0x17000] ;  /* 0x017000000004783b */ /* 0x000e220000000200 */
[----:B------:R-:W2:Y:S02]  /*28370*/  LDL.LU.64 R10, [R1+0x1648] ;  /* 0x00164800010a7983 */ /* 0x000ea40000300a00 */
[----:B------:R-:W-:Y:S02]  /*28380*/  STL [R1+0x5b20], R14 ;  /* 0x005b200e01007387 */ /* 0x000fe40000100800 */
[----:B------:R-:W-:Y:S01]  /*28390*/  STL [R1+0x5af0], R15 ;  /* 0x005af00f01007387 */ /* 0x000fe20000100800 */
[----:B------:R-:W-:Y:S01]  /*283a0*/  STL.64 [R1+0xf0], R20 ;  /* 0x0000f01401007387 */ /* 0x000fe20000100a00 */
[----:B------:R-:W-:Y:S02]  /*283b0*/  STL.64 [R1+0xf8], R22 ;  /* 0x0000f81601007387 */ /* 0x000fe40000100a00 */
[----:B------:R-:W1:Y:S01]  /*283c0*/  LDSM.16.M88.4 R20, [R0+0x17800] ;  /* 0x017800000014783b */ /* 0x000e620000000200 */
[----:B0-----:R0:W-:Y:S03]  /*283d0*/  STL.64 [R1+0xe0], R4 ;  /* 0x0000e00401007387 */ /* 0x0011e60000100a00 */
[----:B------:R3:W-:Y:S01]  /*283e0*/  STL.64 [R1+0xe8], R6 ;  /* 0x0000e80601007387 */ /* 0x0007e20000100a00 */
[----:B0-----:R-:W4:Y:S01]  /*283f0*/  LDL.LU.64 R4, [R1+0x15d0] ;  /* 0x0015d00001047983 */ /* 0x001f220000300a00 */
[----:B---3--:R-:W3:Y:S02]  /*28400*/  LDL.LU.64 R6, [R1+0x15d8] ;  /* 0x0015d80001067983 */ /* 0x008ee40000300a00 */
[----:B-1----:R-:W-:Y:S02]  /*28410*/  STL.64 [R1+0xd0], R20 ;  /* 0x0000d01401007387 */ /* 0x002fe40000100a00 */
[----:B------:R-:W-:Y:S02]  /*28420*/  STL.64 [R1+0xd8], R22 ;  /* 0x0000d81601007387 */ /* 0x000fe40000100a00 */
[----:B------:R-:W0:Y:S01]  /*28430*/  LDSM.16.MT88.4 R20, [R29+0x80] ;  /* 0x000080001d14783b */ /* 0x000e220000004200 */
[C---:B--2---:R-:W-:Y:S03]  /*28440*/  HMMA.16816.F32 R24, R16.reuse, R24, R8 ;  /* 0x000000181018723c */ /* 0x044fe60000001808 */
[----:B---3--:R-:W-:Y:S01]  /*28450*/  STL.64 [R1+0x6a88], R6 ;  /* 0x006a880601007387 */ /* 0x008fe20000100a00 */
[----:B----4-:R1:W-:Y:S03]  /*28460*/  STL.64 [R1+0x6a80], R4 ;  /* 0x006a800401007387 */ /* 0x0103e60000100a00 */
[----:B-1----:R-:W2:Y:S01]  /*28470*/  LDL.LU.64 R4, [R1+0x15f0] ;  /* 0x0015f00001047983 */ /* 0x002ea20000300a00 */
[----:B------:R-:W2:Y:S02]  /*28480*/  LDL.LU.64 R6, [R1+0x15f8] ;  /* 0x0015f80001067983 */ /* 0x000ea40000300a00 */
[----:B0-----:R-:W-:Y:S02]  /*28490*/  STL.64 [R1+0x69e8], R22 ;  /* 0x0069e81601007387 */ /* 0x001fe40000100a00 */
[----:B------:R0:W-:Y:S02]  /*284a0*/  STL.64 [R1+0x69e0], R20 ;  /* 0x0069e01401007387 */ /* 0x0001e40000100a00 */
[----:B0-----:R-:W3:Y:S01]  /*284b0*/  LDL.LU.64 R20, [R1+0x1620] ;  /* 0x0016200001147983 */ /* 0x001ee20000300a00 */
[----:B------:R-:W3:Y:S02]  /*284c0*/  LDL.LU.64 R22, [R1+0x1628] ;  /* 0x0016280001167983 */ /* 0x000ee40000300a00 */
[----:B------:R-:W2:Y:S06]  /*284d0*/  LDL.LU.64 R8, [R1+0x6a98] ;  /* 0x006a980001087983 */ /* 0x000eac0000300a00 */
[----:B------:R0:W-:Y:S01]  /*284e0*/  STL.64 [R1+0x1580], R24 ;  /* 0x0015801801007387 */ /* 0x0001e20000100a00 */
[----:B------:R1:W-:Y:S04]  /*284f0*/  STL.64 [R1+0x1588], R26 ;  /* 0x0015881a01007387 */ /* 0x0003e80000100a00 */
[----:B0-----:R-:W3:Y:S02]  /*28500*/  LDL.LU.64 R24, [R1+0x6a90] ;  /* 0x006a900001187983 */ /* 0x001ee40000300a00 */
[C---:B---3--:R-:W-:Y:S02]  /*28510*/  HMMA.16816.F32 R20, R16.reuse, R24, R20 ;  /* 0x000000181014723c */ /* 0x048fe40000001814 */
[----:B------:R-:W3:Y:S01]  /*28520*/  LDL.LU.64 R24, [R1+0xa50] ;  /* 0x000a500001187983 */ /* 0x000ee20000300a00 */
[----:B-1----:R-:W3:Y:S05]  /*28530*/  LDL.LU.64 R26, [R1+0xa58] ;  /* 0x000a5800011a7983 */ /* 0x002eea0000300a00 */
[C---:B--2---:R-:W-:Y:S11]  /*28540*/  HMMA.16816.F32 R8, R16.reuse, R8, R4 ;  /* 0x000000081008723c */ /* 0x044ff60000001804 */
[----:B------:R-:W-:Y:S05]  /*28550*/  @!UPT UIADD3 URZ, URZ, URZ, URZ ;  /* 0x0000003f3f3ff290 */ /* 0x000fea000fffe03f */
[----:B------:R-:W-:Y:S02]  /*28560*/  IMAD.MOV.U32 R0, RZ, RZ, R23 ;  /* 0x000000ffff007224 */ /* 0x000fe400078e0017 */
[----:B------:R-:W-:Y:S02]  /*28570*/  IMAD.MOV.U32 R3, RZ, RZ, R21 ;  /* 0x000000ffff037224 */ /* 0x000fe400078e0015 */
[----:B------:R-:W-:Y:S02]  /*28580*/  IMAD.MOV.U32 R14, RZ, RZ, R20 ;  /* 0x000000ffff0e7224 */ /* 0x000fe400078e0014 */
[----:B------:R-:W-:Y:S01]  /*28590*/  IMAD.MOV.U32 R2, RZ, RZ, R22 ;  /* 0x000000ffff027224 */ /* 0x000fe200078e0016 */
[----:B------:R-:W2:Y:S01]  /*285a0*/  LDL.LU.64 R20, [R1+0xa40] ;  /* 0x000a400001147983 */ /* 0x000ea20000300a00 */
[----:B------:R-:W2:Y:S02]  /*285b0*/  LDL.LU.64 R22, [R1+0xa48] ;  /* 0x000a480001167983 */ /* 0x000ea40000300a00 */
[----:B------:R-:W-:Y:S02]  /*285c0*/  STL [R1+0x5b48], R0 ;  /* 0x005b480001007387 */ /* 0x000fe40000100800 */
[----:B------:R-:W-:Y:S01]  /*285d0*/  STL [R1+0x5b44], R3 ;  /* 0x005b440301007387 */ /* 0x000fe20000100800 */
[----:B------:R-:W-:Y:S01]  /*285e0*/  STL [R1+0x5b40], R2 ;  /* 0x005b400201007387 */ /* 0x000fe20000100800 */
[----:B------:R-:W4:Y:S02]  /*285f0*/  LDL.LU.64 R6, [R1+0x6a88] ;  /* 0x006a880001067983 */ /* 0x000f240000300a00 */
[----:B------:R-:W4:Y:S02]  /*28600*/  LDL.LU.64 R4, [R1+0x6a80] ;  /* 0x006a800001047983 */ /* 0x000f240000300a00 */
[----:B------:R-:W-:Y:S01]  /*28610*/  STL.64 [R1+0x15f0], R8 ;  /* 0x0015f00801007387 */ /* 0x000fe20000100a00 */
[----:B------:R0:W-:Y:S04]  /*28620*/  STL.64 [R1+0x15f8], R10 ;  /* 0x0015f80a01007387 */ /* 0x0001e80000100a00 */
[----:B0-----:R-:W2:Y:S01]  /*28630*/  LDL.LU.64 R10, [R1+0x6a78] ;  /* 0x006a7800010a7983 */ /* 0x001ea20000300a00 */
[----:B------:R-:W3:Y:S01]  /*28640*/  LDL.LU.64 R8, [R1+0x6a70] ;  /* 0x006a700001087983 */ /* 0x000ee20000300a00 */
[C---:B----4-:R-:W-:Y:S11]  /*28650*/  HMMA.16816.F32 R4, R16.reuse, R12, R4 ;  /* 0x0000000c1004723c */ /* 0x050ff60000001804 */
[----:B------:R-:W-:Y:S11]  /*28660*/  @!UPT UIADD3 URZ, URZ, URZ, URZ ;  /* 0x0000003f3f3ff290 */ /* 0x000ff6000fffe03f */
[----:B------:R-:W-:Y:S01]  /*28670*/  @!UPT UIADD3 URZ, URZ, URZ, URZ ;  /* 0x0000003f3f3ff290 */ /* 0x000fe2000fffe03f */
[----:B------:R0:W-:Y:S01]  /*28680*/  STL [R1+0x1680], R4 ;  /* 0x0016800401007387 */ /* 0x0001e20000100800 */
[----:B------:R-:W-:Y:S02]  /*28690*/  IMAD.MOV.U32 R3, RZ, RZ, R6 ;  /* 0x000000ffff037224 */ /* 0x000fe400078e0006 */
[----:B------:R-:W-:Y:S02]  /*286a0*/  IMAD.MOV.U32 R2, RZ, RZ, R7 ;  /* 0x000000ffff027224 */ /* 0x000fe400078e0007 */
[----:B------:R-:W-:Y:S01]  /*286b0*/  IMAD.MOV.U32 R0, RZ, RZ, R5 ;  /* 0x000000ffff007224 */ /* 0x000fe200078e0005 */
[----:B------:R-:W4:Y:S04]  /*286c0*/  LDL.LU.64 R6, [R1+0x6a68] ;  /* 0x006a680001067983 */ /* 0x000f280000300a00 */
[----:B0-----:R-:W2:Y:S01]  /*286d0*/  LDL.LU.64 R4, [R1+0x6a60] ;  /* 0x006a600001047983 */ /* 0x001ea20000300a00 */
[----:B------:R-:W-:Y:S02]  /*286e0*/  STL [R1+0x6a00], R14 ;  /* 0x006a000e01007387 */ /* 0x000fe40000100800 */
[----:B------:R2:W-:Y:S02]  /*286f0*/  STL.64 [R1+0x69f8], R12 ;  /* 0x0069f80c01007387 */ /* 0x0005e40000100a00 */
[----:B------:R-:W-:Y:S01]  /*28700*/  STL [R1+0x5be4], R2 ;  /* 0x005be40201007387 */ /* 0x000fe20000100800 */
[----:B------:R-:W-:Y:S01]  /*28710*/  STL [R1+0x5be0], R3 ;  /* 0x005be00301007387 */ /* 0x000fe20000100800 */
[----:B------:R-:W-:Y:S01]  /*28720*/  STL [R1+0x5ba0], R0 ;  /* 0x005ba00001007387 */ /* 0x000fe20000100800 */
[C---:B---3--:R-:W-:Y:S08]  /*28730*/  HMMA.16816.F32 R24, R16.reuse, R8, R24 ;  /* 0x000000081018723c */ /* 0x048ff00000001818 */
[----:B--2---:R-:W-:Y:S01]  /*28740*/  HMMA.16816.F32 R12, R16, R4, R20 ;  /* 0x00000004100c723c */ /* 0x004fe20000001814 */
[----:B------:R-:W2:Y:S11]  /*28750*/  LDL.64 R20, [R1+0x100] ;  /* 0x0001000001147983 */ /* 0x000eb60000100a00 */
[----:B------:R-:W-:Y:S03]  /*28760*/  @!UPT UIADD3 URZ, URZ, URZ, URZ ;  /* 0x0000003f3f3ff290 */ /* 0x000fe6000fffe03f */
[----:B------:R-:W-:Y:S02]  /*28770*/  STL.64 [R1+0x1660], R24 ;  /* 0x0016601801007387 */ /* 0x000fe40000100a00 */
[----:B------:R-:W-:Y:S02]  /*28780*/  STL.64 [R1+0x1668], R26 ;  /* 0x0016681a01007387 */ /* 0x000fe40000100a00 */
[----:B------:R-:W0:Y:S04]  /*28790*/  LDSM.16.MT88.4 R24, [R29+0x100] ;  /* 0x000100001d18783b */ /* 0x000e280000004200 */
[----:B--2---:R1:W-:Y:S01]  /*287a0*/  STL.64 [R1+0x6a10], R20 ;  /* 0x006a101401007387 */ /* 0x0043e20000100a00 */
[----:B------:R-:W-:Y:S02]  /*287b0*/  STL.64 [R1+0x1640], R12 ;  /* 0x0016400c01007387 */ /* 0x000fe40000100a00 */
[----:B------:R-:W-:Y:S02]  /*287c0*/  STL.64 [R1+0x1648], R14 ;  /* 0x0016480e01007387 */ /* 0x000fe40000100a00 */
[----:B-1----:R-:W-:-:S02]  /*287d0*/  IMAD.MOV.U32 R20, RZ, RZ, R11 ;  /* 0x000000ffff147224 */ /* 0x002fc400078e000b */
[----:B------:R-:W-:-:S05]  /*287e0*/  IMAD.MOV.U32 R21, RZ, RZ, R10 ;  /* 0x000000ffff157224 */ /* 0x000fca00078e000a */
[----:B------:R1:W-:Y:S04]  /*287f0*/  STL.64 [R1+0x6a20], R20 ;  /* 0x006a201401007387 */ /* 0x0003e80000100a00 */
[----:B-1----:R-:W2:Y:S04]  /*28800*/  LDL.64 R20, [R1+0x120] ;  /* 0x0001200001147983 */ /* 0x002ea80000100a00 */
[----:B--2---:R1:W-:Y:S01]  /*28810*/  STL.64 [R1+0x6a38], R20 ;  /* 0x006a381401007387 */ /* 0x0043e20000100a00 */
[----:B------:R-:W2:Y:S03]  /*28820*/  LDL.64 R12, [R1+0xf0] ;  /* 0x0000f000010c7983 */ /* 0x000ea60000100a00 */
[----:B-1----:R-:W3:Y:S04]  /*28830*/  LDL.64 R20, [R1+0x150] ;  /* 0x0001500001147983 */ /* 0x002ee80000100a00 */
[----:B--2---:R1:W-:Y:S04]  /*28840*/  STL.64 [R1+0x6a08], R12 ;  /* 0x006a080c01007387 */ /* 0x0043e80000100a00 */
[----:B-1----:R-:W2:Y:S01]  /*28850*/  LDL.LU.64 R12, [R1+0xa20] ;  /* 0x000a2000010c7983 */ /* 0x002ea20000300a00 */
[----:B------:R-:W2:Y:S02]  /*28860*/  LDL.LU.64 R14, [R1+0xa28] ;  /* 0x000a2800010e7983 */ /* 0x000ea40000300a00 */
[----:B------:R-:W-:Y:S02]  /*28870*/  STL [R1+0x697c], R4 ;  /* 0x00697c0401007387 */ /* 0x000fe40000100800 */
[----:B------:R-:W-:Y:S01]  /*28880*/  STL [R1+0x6978], R5 ;  /* 0x0069780501007387 */ /* 0x000fe20000100800 */
[----:B------:R-:W-:Y:S01]  /*28890*/  STL [R1+0x6974], R29 ;  /* 0x0069741d01007387 */ /* 0x000fe20000100800 */
[----:B0-----:R-:W-:Y:S02]  /*288a0*/  STL.64 [R1+0x68d0], R26 ;  /* 0x0068d01a01007387 */ /* 0x001fe40000100a00 */
[----:B------:R0:W-:Y:S02]  /*288b0*/  STL.64 [R1+0x68c8], R24 ;  /* 0x0068c81801007387 */ /* 0x0001e40000100a00 */
[----:B0-----:R-:W2:Y:S01]  /*288c0*/  LDL.64 R24, [R1+0xe0] ;  /* 0x0000e00001187983 */ /* 0x001ea20000100a00 */
[----:B----4-:R-:W-:-:S02]  /*288d0*/  IMAD.MOV.U32 R4, RZ, RZ, R7 ;  /* 0x000000ffff047224 */ /* 0x010fc400078e0007 */
[----:B------:R-:W-:Y:S01]  /*288e0*/  IMAD.MOV.U32 R5, RZ, RZ, R6 ;  /* 0x000000ffff057224 */ /* 0x000fe200078e0006 */
[----:B--2---:R0:W-:Y:S04]  /*288f0*/  STL.64 [R1+0x6a18], R24 ;  /* 0x006a181801007387 */ /* 0x0041e80000100a00 */
[----:B0-----:R-:W2:Y:S01]  /*28900*/  LDL.LU.64 R24, [R1+0xa30] ;  /* 0x000a300001187983 */ /* 0x001ea20000300a00 */
[----:B------:R-:W2:Y:S02]  /*28910*/  LDL.LU.64 R26, [R1+0xa38] ;  /* 0x000a3800011a7983 */ /* 0x000ea40000300a00 */
[----:B---3--:R-:W-:Y:S02]  /*28920*/  IMAD.MOV.U32 R2, RZ, RZ, R20 ;  /* 0x000000ffff027224 */ /* 0x008fe400078e0014 */
[----:B------:R-:W-:Y:S01]  /*28930*/  IMAD.MOV.U32 R0, RZ, RZ, R21 ;  /* 0x000000ffff007224 */ /* 0x000fe200078e0015 */
[C---:B--2---:R-:W-:Y:S08]  /*28940*/  HMMA.16816.F32 R24, R16.reuse, R4, R24 ;  /* 0x000000041018723c */ /* 0x044ff00000001818 */
[----:B------:R-:W-:Y:S11]  /*28950*/  HMMA.16816.F32 R4, R16, R20, R12 ;  /* 0x000000141004723c */ /* 0x000ff6000000180c */
[----:B------:R-:W-:Y:S04]  /*28960*/  @!UPT UIADD3 URZ, URZ, URZ, URZ ;  /* 0x0000003f3f3ff290 */ /* 0x000fe8000fffe03f */
[----:B------:R-:W-:Y:S01]  /*28970*/  STL.64 [R1+0x1690], R24 ;  /* 0x0016901801007387 */ /* 0x000fe20000100a00 */
[----:B------:R-:W-:Y:S07]  /*28980*/  STL.64 [R1+0x1698], R26 ;  /* 0x0016981a01007387 */ /* 0x000fee0000100a00 */
[----:B------:R0:W-:Y:S02]  /*28990*/  STL.64 [R1+0x1620], R4 ;  /* 0x0016200401007387 */ /* 0x0001e40000100a00 */
[----:B------:R-:W-:-:S02]  /*289a0*/  IMAD.MOV.U32 R10, RZ, RZ, R6 ;  /* 0x000000ffff0a7224 */ /* 0x000fc400078e0006 */
[----:B------:R-:W-:Y:S01]  /*289b0*/  IMAD.MOV.U32 R11, RZ, RZ, R7 ;  /* 0x000000ffff0b7224 */ /* 0x000fe200078e0007 */
[----:B0-----:R-:W2:Y:S01]  /*289c0*/  LDL.LU.64 R4, [R1+0xa10] ;  /* 0x000a100001047983 */ /* 0x001ea20000300a00 */
[----:B------:R-:W2:Y:S02]  /*289d0*/  LDL.LU.64 R6, [R1+0xa18] ;  /* 0x000a180001067983 */ /* 0x000ea40000300a00 */
[----:B------:R-:W3:Y:S02]  /*289e0*/  LDL.LU.64 R20, [R1+0xa00] ;  /* 0x000a000001147983 */ /* 0x000ee40000300a00 */
[----:B------:R-:W4:Y:S02]  /*289f0*/  LDL.LU.64 R22, [R1+0xa08] ;  /* 0x000a080001167983 */ /* 0x000f240000300a00 */
[----:B----4-:R-:W-:Y:S01]  /*28a00*/  STL.64 [R1+0x6a58], R22 ;  /* 0x006a581601007387 */ /* 0x010fe20000100a00 */
[----:B---3--:R0:W-:Y:S03]  /*28a10*/  STL.64 [R1+0x6a50], R20 ;  /* 0x006a501401007387 */ /* 0x0081e60000100a00 */
[----:B0-----:R-:W2:Y:S01]  /*28a20*/  LDL.64 R20, [R1+0x140] ;  /* 0x0001400001147983 */ /* 0x001ea20000100a00 */
[----:B------:R-:W3:Y:S02]  /*28a30*/  LDL.LU.64 R24, [R1+0x9e0] ;  /* 0x0009e00001187983 */ /* 0x000ee40000300a00 */
[----:B------:R-:W4:Y:S02]  /*28a40*/  LDL.LU.64 R26, [R1+0x9e8] ;  /* 0x0009e800011a7983 */ /* 0x000f240000300a00 */
[----:B----4-:R-:W-:Y:S01]  /*28a50*/  STL.64 [R1+0x6a30], R26 ;  /* 0x006a301a01007387 */ /* 0x010fe20000100a00 */
[----:B---3--:R0:W-:Y:S03]  /*28a60*/  STL.64 [R1+0x6a28], R24 ;  /* 0x006a281801007387 */ /* 0x0081e60000100a00 */
[----:B0-----:R-:W3:Y:S01]  /*28a70*/  LDL.LU.64 R24, [R1+0x9f0] ;  /* 0x0009f00001187983 */ /* 0x001ee20000300a00 */
[----:B------:R-:W4:Y:S01]  /*28a80*/  LDL.LU.64 R26, [R1+0x9f8] ;  /* 0x0009f800011a7983 */ /* 0x000f220000300a00 */
[----:B--2---:R-:W-:Y:S01]  /*28a90*/  HMMA.16816.F32 R4, R16, R20, R4 ;  /* 0x000000141004723c */ /* 0x004fe20000001804 */
[----:B------:R-:W-:Y:S01]  /*28aa0*/  IMAD.MOV.U32 R3, RZ, RZ, R21 ;  /* 0x000000ffff037224 */ /* 0x000fe200078e0015 */
[----:B----4-:R-:W-:Y:S01]  /*28ab0*/  STL.64 [R1+0x6a48], R26 ;  /* 0x006a481a01007387 */ /* 0x010fe20000100a00 */
[----:B---3--:R0:W-:Y:S03]  /*28ac0*/  STL.64 [R1+0x6a40], R24 ;  /* 0x006a401801007387 */ /* 0x0081e60000100a00 */
[----:B0-----:R-:W2:Y:S01]  /*28ad0*/  LDL.64 R24, [R1+0x130] ;  /* 0x0001300001187983 */ /* 0x001ea20000100a00 */
[----:B------:R-:W3:Y:S02]  /*28ae0*/  LDL.LU.64 R12, [R1+0x9b0] ;  /* 0x0009b000010c7983 */ /* 0x000ee40000300a00 */
[----:B------:R-:W3:Y:S02]  /*28af0*/  LDL.LU.64 R14, [R1+0x9b8] ;  /* 0x0009b800010e7983 */ /* 0x000ee40000300a00 */
[----:B------:R-:W-:Y:S01]  /*28b00*/  STL [R1+0x6980], R2 ;  /* 0x0069800201007387 */ /* 0x000fe20000100800 */
[----:B------:R-:W-:Y:S01]  /*28b10*/  STL [R1+0x6970], R0 ;  /* 0x0069700001007387 */ /* 0x000fe20000100800 */
[----:B------:R-:W-:Y:S02]  /*28b20*/  STL [R1+0x5adc], R11 ;  /* 0x005adc0b01007387 */ /* 0x000fe40000100800 */
[----:B------:R-:W-:Y:S08]  /*28b30*/  STL [R1+0x5ad8], R10 ;  /* 0x005ad80a01007387 */ /* 0x000ff00000100800 */
[----:B------:R-:W-:Y:S01]  /*28b40*/  STL.64 [R1+0x15d0], R4 ;  /* 0x0015d00401007387 */ /* 0x000fe20000100a00 */
[----:B------:R0:W-:Y:S01]  /*28b50*/  STL.64 [R1+0x15d8], R6 ;  /* 0x0015d80601007387 */ /* 0x0001e20000100a00 */
[----:B------:R-:W4:Y:S02]  /*28b60*/  LDL.LU.64 R22, [R1+0x6a58] ;  /* 0x006a580001167983 */ /* 0x000f240000300a00 */
[----:B0-----:R-:W-:-:S02]  /*28b70*/  IMAD.MOV.U32 R6, RZ, RZ, R20 ;  /* 0x000000ffff067224 */ /* 0x001fc400078e0014 */
[----:B------:R-:W4:Y:S01]  /*28b80*/  LDL.LU.64 R20, [R1+0x6a50] ;  /* 0x006a500001147983 */ /* 0x000f220000300a00 */
[----:B------:R-:W3:Y:S02]  /*28b90*/  LDL.LU.64 R26, [R1+0x6a48] ;  /* 0x006a4800011a7983 */ /* 0x000ee40000300a00 */
[----:B--2---:R-:W-:Y:S02]  /*28ba0*/  IMAD.MOV.U32 R28, RZ, RZ, R24 ;  /* 0x000000ffff1c7224 */ /* 0x004fe400078e0018 */
[----:B------:R-:W-:Y:S01]  /*28bb0*/  IMAD.MOV.U32 R7, RZ, RZ, R25 ;  /* 0x000000ffff077224 */ /* 0x000fe200078e0019 */
[----:B----4-:R-:W-:Y:S01]  /*28bc0*/  HMMA.16816.F32 R20, R16, R24, R20 ;  /* 0x000000181014723c */ /* 0x010fe20000001814 */
[----:B------:R-:W3:Y:S11]  /*28bd0*/  LDL.LU.64 R24, [R1+0x6a40] ;  /* 0x006a400001187983 */ /* 0x000ef60000300a00 */
[----:B------:R-:W-:Y:S11]  /*28be0*/  @!UPT UIADD3 URZ, URZ, URZ, URZ ;  /* 0x0000003f3f3ff290 */ /* 0x000ff6000fffe03f */
[----:B------:R0:W-:Y:S04]  /*28bf0*/  STL.64 [R1+0x15a0], R20 ;  /* 0x0015a01401007387 */ /* 0x0001e80000100a00 */
[----:B0-----:R-:W3:Y:S01]  /*28c00*/  LDL.LU.64 R20, [R1+0x6a38] ;  /* 0x006a380001147983 */ /* 0x001ee20000300a00 */
[----:B------:R-:W-:Y:S02]  /*28c10*/  IMAD.MOV.U32 R10, RZ, RZ, R23 ;  /* 0x000000ffff0a7224 */ /* 0x000fe400078e0017 */
[----:B------:R-:W-:-:S03]  /*28c20*/  IMAD.MOV.U32 R11, RZ, RZ, R22 ;  /* 0x000000ffff0b7224 */ /* 0x000fc600078e0016 */
[----:B------:R-:W-:Y:S02]  /*28c30*/  STL [R1+0x5aec], R10 ;  /* 0x005aec0a01007387 */ /* 0x000fe40000100800 */
[----:B------:R-:W-:Y:S01]  /*28c40*/  STL [R1+0x5ae8], R11 ;  /* 0x005ae80b01007387 */ /* 0x000fe20000100800 */
[C---:B---3--:R-:W-:Y:S01]  /*28c50*/  HMMA.16816.F32 R24, R16.reuse, R20, R24 ;  /* 0x000000141018723c */ /* 0x048fe20000001818 */
[----:B------:R-:W-:Y:S11]  /*28c60*/  IMAD.MOV.U32 R0, RZ, RZ, R20 ;  /* 0x000000ffff007224 */ /* 0x000ff600078e0014 */
[----:B------:R-:W-:Y:S11]  /*28c70*/  @!UPT UIADD3 URZ, URZ, URZ, URZ ;  /* 0x0000003f3f3ff290 */ /* 0x000ff6000fffe03f */
[----:B------:R-:W-:Y:S01]  /*28c80*/  STL.64 [R1+0x1570], R24 ;  /* 0x0015701801007387 */ /* 0x000fe20000100a00 */
[----:B------:R0:W-:Y:S03]  /*28c90*/  STL.64 [R1+0x1578], R26 ;  /* 0x0015781a01007387 */ /* 0x0001e60000100a00 */
[----:B0-----:R-:W2:Y:S01]  /*28ca0*/  LDL.LU.64 R26, [R1+0x6a30] ;  /* 0x006a3000011a7983 */ /* 0x001ea20000300a00 */
[----:B------:R-:W2:Y:S02]  /*28cb0*/  LDL.LU.64 R24, [R1+0x6a28] ;  /* 0x006a280001187983 */ /* 0x000ea40000300a00 */
[----:B------:R-:W2:Y:S02]  /*28cc0*/  LDL.LU.64 R20, [R1+0x6a20] ;  /* 0x006a200001147983 */ /* 0x000ea40000300a00 */
[C---:B--2---:R-:W-:Y:S01]  /*28cd0*/  HMMA.16816.F32 R20, R16.reuse, R20, R24 ;  /* 0x000000141014723c */ /* 0x044fe20000001818 */
[----:B------:R-:W2:Y:S11]  /*28ce0*/  LDL.LU.64 R24, [R1+0x6a18] ;  /* 0x006a180001187983 */ /* 0x000eb60000300a00 */
[----:B------:R-:W-:Y:S11]  /*28cf0*/  @!UPT UIADD3 URZ, URZ, URZ, URZ ;  /* 0x0000003f3f3ff290 */ /* 0x000ff6000fffe03f */
[----:B------:R0:W-:Y:S01]  /*28d00*/  STL.64 [R1+0x1530], R20 ;  /* 0x0015301401007387 */ /* 0x0001e20000100a00 */
[----:B------:R-:W-:Y:S03]  /*28d10*/  STL.64 [R1+0x1538], R22 ;  /* 0x0015381601007387 */ /* 0x000fe60000100a00 */
[----:B0-----:R-:W3:Y:S02]  /*28d20*/  LDL.LU.64 R20, [R1+0x6a10] ;  /* 0x006a100001147983 */ /* 0x001ee40000300a00 */
[----:B---3--:R-:W-:Y:S01]  /*28d30*/  HMMA.16816.F32 R12, R16, R20, R12 ;  /* 0x00000014100c723c */ /* 0x008fe2000000180c */
[----:B------:R-:W-:Y:S02]  /*28d40*/  IMAD.MOV.U32 R5, RZ, RZ, R20 ;  /* 0x000000ffff057224 */ /* 0x000fe400078e0014 */
[----:B------:R-:W-:Y:S11]  /*28d50*/  IMAD.MOV.U32 R29, RZ, RZ, R21 ;  /* 0x000000ffff1d7224 */ /* 0x000ff600078e0015 */
[----:B------:R-:W-:Y:S09]  /*28d60*/  @!UPT UIADD3 URZ, URZ, URZ, URZ ;  /* 0x0000003f3f3ff290 */ /* 0x000ff2000fffe03f */
[----:B------:R0:W-:Y:S01]  /*28d70*/  STL.64 [R1+0x1520], R12 ;  /* 0x0015200c01007387 */ /* 0x0001e20000100a00 */
[----:B------:R-:W-:Y:S03]  /*28d80*/  STL.64 [R1+0x1528], R14 ;  /* 0x0015280e01007387 */ /* 0x000fe60000100a00 */
[----:B0-----:R-:W3:Y:S01]  /*28d90*/  LDL.LU.64 R12, [R1+0x6a08] ;  /* 0x006a0800010c7983 */ /* 0x001ee20000300a00 */
[----:B------:R-:W4:Y:S03]  /*28da0*/  LDL.64 R20, [R1+0xd0] ;  /* 0x0000d00001147983 */ /* 0x000f260000100a00 */
[----:B----4-:R0:W-:Y:S04]  /*28db0*/  STL.64 [R1+0x69f0], R20 ;  /* 0x0069f01401007387 */ /* 0x0101e80000100a00 */
[----:B0-----:R-:W4:Y:S01]  /*28dc0*/  LDL.LU.64 R20, [R1+0x9a0] ;  /* 0x0009a00001147983 */ /* 0x001f220000300a00 */
[----:B------:R-:W4:Y:S02]  /*28dd0*/  LDL.LU.64 R22, [R1+0x9a8] ;  /* 0x0009a80001167983 */ /* 0x000f240000300a00 */
[----:B---3--:R-:W-:-:S02]  /*28de0*/  IMAD.MOV.U32 R2, RZ, RZ, R12 ;  /* 0x000000ffff027224 */ /* 0x008fc400078e000c */
[----:B------:R-:W-:Y:S01]  /*28df0*/  IMAD.MOV.U32 R4, RZ, RZ, R13 ;  /* 0x000000ffff047224 */ /* 0x000fe200078e000d */
[----:B------:R-:W3:Y:S01]  /*28e00*/  LDL.LU R14, [R1+0x6a00] ;  /* 0x006a0000010e7983 */ /* 0x000ee20000300800 */
[C---:B----4-:R-:W-:Y:S03]  /*28e10*/  HMMA.16816.F32 R20, R16.reuse, R12, R20 ;  /* 0x0000000c1014723c */ /* 0x050fe60000001814 */
[----:B------:R-:W4:Y:S11]  /*28e20*/  LDL.LU.64 R12, [R1+0x69f8] ;  /* 0x0069f800010c7983 */ /* 0x000f360000300a00 */
[----:B------:R-:W-:Y:S10]  /*28e30*/  @!UPT UIADD3 URZ, URZ, URZ, URZ ;  /* 0x0000003f3f3ff290 */ /* 0x000ff4000fffe03f */
[----:B------:R-:W-:Y:S02]  /*28e40*/  IMAD.MOV.U32 R10, RZ, RZ, R22 ;  /* 0x000000ffff0a7224 */ /* 0x000fe400078e0016 */
[----:B------:R-:W-:Y:S02]  /*28e50*/  IMAD.MOV.U32 R11, RZ, RZ, R23 ;  /* 0x000000ffff0b7224 */ /* 0x000fe400078e0017 */
[----:B------:R-:W-:Y:S01]  /*28e60*/  IMAD.MOV.U32 R15, RZ, RZ, R20 ;  /* 0x000000ffff0f7224 */ /* 0x000fe200078e0014 */
[----:B------:R0:W-:Y:S04]  /*28e70*/  STL [R1+0x1504], R21 ;  /* 0x0015041501007387 */ /* 0x0001e80000100800 */
[----:B0-----:R-:W2:Y:S01]  /*28e80*/  LDL.LU.64 R20, [R1+0x990] ;  /* 0x0009900001147983 */ /* 0x001ea20000300a00 */
[----:B------:R-:W2:Y:S02]  /*28e90*/  LDL.LU.64 R22, [R1+0x998] ;  /* 0x0009980001167983 */ /* 0x000ea40000300a00 */
[----:B------:R-:W-:Y:S02]  /*28ea0*/  STL.64 [R1+0x69b0], R10 ;  /* 0x0069b00a01007387 */ /* 0x000fe40000100a00 */
[----:B------:R0:W-:Y:S02]  /*28eb0*/  STL.64 [R1+0x69a8], R8 ;  /* 0x0069a80801007387 */ /* 0x0001e40000100a00 */
[----:B0-----:R-:W2:Y:S04]  /*28ec0*/  LDL R8, [R1+0x10] ;  /* 0x0000100001087983 */ /* 0x001ea80000100800 */
[----:B------:R-:W2:Y:S04]  /*28ed0*/  LDL R9, [R1+0x14] ;  /* 0x0000140001097983 */ /* 0x000ea80000100800 */
[----:B--2---:R0:W-:Y:S04]  /*28ee0*/  STL.64 [R1+0x69c8], R8 ;  /* 0x0069c80801007387 */ /* 0x0041e80000100a00 */
[----:B0-----:R-:W2:Y:S04]  /*28ef0*/  LDL R8, [R1+0x20] ;  /* 0x0000200001087983 */ /* 0x001ea80000100800 */
[----:B------:R-:W2:Y:S01]  /*28f00*/  LDL R9, [R1+0x24] ;  /* 0x0000240001097983 */ /* 0x000ea20000100800 */
[----:B---3--:R-:W-:Y:S02]  /*28f10*/  STL.64 [R1+0x69a0], R14 ;  /* 0x0069a00e01007387 */ /* 0x008fe40000100a00 */
[----:B----4-:R0:W-:Y:S02]  /*28f20*/  STL.64 [R1+0x6998], R12 ;  /* 0x0069980c01007387 */ /* 0x0101e40000100a00 */
[----:B0-----:R-:W3:Y:S01]  /*28f30*/  LDL.LU.64 R12, [R1+0x16c0] ;  /* 0x0016c000010c7983 */ /* 0x001ee20000300a00 */
[----:B------:R-:W4:Y:S01]  /*28f40*/  LDL.LU.64 R14, [R1+0x16c8] ;  /* 0x0016c800010e7983 */ /* 0x000f220000300a00 */
[C---:B------:R-:W-:Y:S02]  /*28f50*/  HMMA.16816.F32 R20, R16.reuse, R24, R20 ;  /* 0x000000181014723c */ /* 0x040fe40000001814 */
[----:B----4-:R-:W-:Y:S01]  /*28f60*/  STL.64 [R1+0x69c0], R14 ;  /* 0x0069c00e01007387 */ /* 0x010fe20000100a00 */
[----:B---3--:R0:W-:Y:S03]  /*28f70*/  STL.64 [R1+0x69b8], R12 ;  /* 0x0069b80c01007387 */ /* 0x0081e60000100a00 */
[----:B0-----:R-:W3:Y:S01]  /*28f80*/  LDL.LU.64 R12, [R1+0x16d0] ;  /* 0x0016d000010c7983 */ /* 0x001ee20000300a00 */
[----:B------:R-:W4:Y:S03]  /*28f90*/  LDL.LU.64 R14, [R1+0x16d8] ;  /* 0x0016d800010e7983 */ /* 0x000f260000300a00 */
[----:B----4-:R-:W-:Y:S01]  /*28fa0*/  STL.64 [R1+0x69d8], R14 ;  /* 0x0069d80e01007387 */ /* 0x010fe20000100a00 */
[----:B---3--:R0:W-:Y:S03]  /*28fb0*/  STL.64 [R1+0x69d0], R12 ;  /* 0x0069d00c01007387 */ /* 0x0081e60000100a00 */
[----:B0-----:R-:W2:Y:S01]  /*28fc0*/  LDL.LU.64 R12, [R1+0x16e0] ;  /* 0x0016e000010c7983 */ /* 0x001ea20000300a00 */
[----:B------:R-:W2:Y:S02]  /*28fd0*/  LDL.LU.64 R14, [R1+0x16e8] ;  /* 0x0016e800010e7983 */ /* 0x000ea40000300a00 */
[----:B------:R-:W-:Y:S02]  /*28fe0*/  STL.64 [R1+0x6990], R6 ;  /* 0x0069900601007387 */ /* 0x000fe40000100a00 */
[----:B------:R0:W-:Y:S02]  /*28ff0*/  STL.64 [R1+0x6988], R4 ;  /* 0x0069880401007387 */ /* 0x0001e40000100a00 */
[----:B0-----:R-:W3:Y:S01]  /*29000*/  LDL.LU.64 R4, [R1+0x16b0] ;  /* 0x0016b00001047983 */ /* 0x001ee20000300a00 */
[----:B------:R-:W3:Y:S02]  /*29010*/  LDL.LU.64 R6, [R1+0x16b8] ;  /* 0x0016b80001067983 */ /* 0x000ee40000300a00 */
[----:B------:R0:W-:Y:S02]  /*29020*/  STL.64 [R1+0x14f0], R20 ;  /* 0x0014f01401007387 */ /* 0x0001e40000100a00 */
[----:B------:R-:W-:Y:S01]  /*29030*/  STL.64 [R1+0x14f8], R22 ;  /* 0x0014f81601007387 */ /* 0x000fe20000100a00 */
[----:B0-----:R-:W4:Y:S01]  /*29040*/  LDL.LU.64 R20, [R1+0x69f0] ;  /* 0x0069f00001147983 */ /* 0x001f220000300a00 */
[----:B------:R0:W-:Y:S03]  /*29050*/  STL.64 [R1+0x68d8], R24 ;  /* 0x0068d81801007387 */ /* 0x0001e60000100a00 */
[----:B0-----:R-:W4:Y:S01]  /*29060*/  LDL.LU.64 R24, [R1+0x980] ;  /* 0x0009800001187983 */ /* 0x001f220000300a00 */
[----:B------:R-:W4:Y:S02]  /*29070*/  LDL.LU.64 R26, [R1+0x988] ;  /* 0x00098800011a7983 */ /* 0x000f240000300a00 */
[----:B----4-:R-:W-:Y:S07]  /*29080*/  HMMA.16816.F32 R16, R16, R20, R24 ;  /* 0x000000141010723c */ /* 0x010fee0000001818 */
[----:B------:R-:W-:-:S02]  /*29090*/  IMAD.MOV.U32 R27, RZ, RZ, R20 ;  /* 0x000000ffff1b7224 */ /* 0x000fc400078e0014 */
[----:B------:R-:W-:Y:S11]  /*290a0*/  IMAD.MOV.U32 R26, RZ, RZ, R21 ;  /* 0x000000ffff1a7224 */ /* 0x000ff600078e0015 */
[----:B------:R-:W-:Y:S03]  /*290b0*/  @!UPT UIADD3 URZ, URZ, URZ, URZ ;  /* 0x0000003f3f3ff290 */ /* 0x000fe6000fffe03f */
[----:B------:R0:W-:Y:S01]  /*290c0*/  STL.64 [R1+0x14b0], R16 ;  /* 0x0014b01001007387 */ /* 0x0001e20000100a00 */
[----:B------:R-:W-:Y:S02]  /*290d0*/  STL.64 [R1+0x14b8], R18 ;  /* 0x0014b81201007387 */ /* 0x000fe40000100a00 */
[----:B------:R-:W2:Y:S02]  /*290e0*/  LDL.LU.64 R22, [R1+0x69e8] ;  /* 0x0069e80001167983 */ /* 0x000ea40000300a00 */
[----:B------:R-:W2:Y:S01]  /*290f0*/  LDL.LU.64 R20, [R1+0x69e0] ;  /* 0x0069e00001147983 */ /* 0x000ea20000300a00 */
[----:B0-----:R-:W4:Y:S04]  /*29100*/  LDL R16, [R1] ;  /* 0x0000000001107983 */ /* 0x001f280000100800 */
[----:B------:R-:W4:Y:S01]  /*29110*/  LDL R17, [R1+0x4] ;  /* 0x0000040001117983 */ /* 0x000f220000100800 */
[C---:B--2---:R-:W-:Y:S03]  /*29120*/  HMMA.16816.F32 R8, R20.reuse, R8, R12 ;  /* 0x000000081408723c */ /* 0x044fe6000000180c */
[----:B------:R-:W2:Y:S01]  /*29130*/  LDL.LU.64 R14, [R1+0x69d8] ;  /* 0x0069d800010e7983 */ /* 0x000ea20000300a00 */
[----:B------:R-:W2:Y:S11]  /*29140*/  LDL.LU.64 R12, [R1+0x69d0] ;  /* 0x0069d000010c7983 */ /* 0x000eb60000300a00 */
[----:B------:R-:W-:Y:S08]  /*29150*/  @!UPT UIADD3 URZ, URZ, URZ, URZ ;  /* 0x0000003f3f3ff290 */ /* 0x000ff0000fffe03f */
[----:B------:R0:W-:Y:S01]  /*29160*/  STL.64 [R1+0x1490], R8 ;  /* 0x0014900801007387 */ /* 0x0001e20000100a00 */
[----:B------:R2:W-:Y:S03]  /*29170*/  STL.64 [R1+0x1498], R10 ;  /* 0x0014980a01007387 */ /* 0x0005e60000100a00 */
[----:B0-----:R-:W2:Y:S02]  /*29180*/  LDL.LU.64 R8, [R1+0x69c8] ;  /* 0x0069c80001087983 */ /* 0x001ea40000300a00 */
[C---:B--2---:R-:W-:Y:S02]  /*29190*/  HMMA.16816.F32 R8, R20.reuse, R8, R12 ;  /* 0x000000081408723c */ /* 0x044fe4000000180c */
[----:B------:R-:W4:Y:S01]  /*291a0*/  LDL.LU.64 R14, [R1+0x69c0] ;  /* 0x0069c000010e7983 */ /* 0x000f220000300a00 */
[----:B------:R-:W4:Y:S11]  /*291b0*/  LDL.LU.64 R12, [R1+0x69b8] ;  /* 0x0069b800010c7983 */ /* 0x000f360000300a00 */
[----:B------:R-:W-:Y:S09]  /*291c0*/  @!UPT UIADD3 URZ, URZ, URZ, URZ ;  /* 0x0000003f3f3ff290 */ /* 0x000ff2000fffe03f */
[----:B------:R-:W-:Y:S01]  /*291d0*/  STL.64 [R1+0x1470], R8 ;  /* 0x0014700801007387 */ /* 0x000fe20000100a00 */
[----:B------:R0:W-:Y:S03]  /*291e0*/  STL.64 [R1+0x1478], R10 ;  /* 0x0014780a01007387 */ /* 0x0001e60000100a00 */
[----:B0-----:R-:W2:Y:S01]  /*291f0*/  LDL.LU.64 R10, [R1+0x69b0] ;  /* 0x0069b000010a7983 */ /* 0x001ea20000300a00 */
[----:B------:R-:W2:Y:S01]  /*29200*/  LDL.LU.64 R8, [R1+0x69a8] ;  /* 0x0069a80001087983 */ /* 0x000ea20000300a00 */
[C---:B----4-:R-:W-:Y:S02]  /*29210*/  HMMA.16816.F32 R16, R20.reuse, R16, R12 ;  /* 0x000000101410723c */ /* 0x050fe4000000180c */
[----:B------:R-:W4:Y:S01]  /*29220*/  LDL.LU.64 R14, [R1+0x69a0] ;  /* 0x0069a000010e7983 */ /* 0x000f220000300a00 */
[----:B------:R-:W3:Y:S11]  /*29230*/  LDL.LU.64 R12, [R1+0x6998] ;  /* 0x00699800010c7983 */ /* 0x000ef60000300a00 */
[----:B------:R-:W-:Y:S09]  /*29240*/  @!UPT UIADD3 URZ, URZ, URZ, URZ ;  /* 0x0000003f3f3ff290 */ /* 0x000ff2000fffe03f */
[----:B------:R0:W-:Y:S01]  /*29250*/  STL.64 [R1+0x1450], R16 ;  /* 0x0014501001007387 */ /* 0x0001e20000100a00 */
[----:B------:R1:W-:Y:S03]  /*29260*/  STL.64 [R1+0x1458], R18 ;  /* 0x0014581201007387 */ /* 0x0003e60000100a00 */
[----:B0-----:R-:W2:Y:S01]  /*29270*/  LDL.LU.64 R16, [R1+0x960] ;  /* 0x0009600001107983 */ /* 0x001ea20000300a00 */
[----:B-1----:R-:W2:Y:S01]  /*29280*/  LDL.LU.64 R18, [R1+0x968] ;  /* 0x0009680001127983 */ /* 0x002ea20000300a00 */
[----:B---3--:R-:W-:Y:S11]  /*29290*/  HMMA.16816.F32 R4, R20, R12, R4 ;  /* 0x0000000c1404723c */ /* 0x008ff60000001804 */
[----:B------:R-:W-:Y:S11]  /*292a0*/  @!UPT UIADD3 URZ, URZ, URZ, URZ ;  /* 0x0000003f3f3ff290 */ /* 0x000ff6000fffe03f */
[----:B------:R-:W-:Y:S01]  /*292b0*/  @!UPT UIADD3 URZ, URZ, URZ, URZ ;  /* 0x0000003f3f3ff290 */ /* 0x000fe2000fffe03f */
[----:B------:R-:W-:Y:S01]  /*292c0*/  STL.64 [R1+0xf90], R4 ;  /* 0x000f900401007387 */ /* 0x000fe20000100a00 */
[----:B------:R0:W-:Y:S03]  /*292d0*/  STL.64 [R1+0xf98], R6 ;  /* 0x000f980601007387 */ /* 0x0001e60000100a00 */
[----:B0-----:R-:W3:Y:S01]  /*292e0*/  LDL.LU.64 R6, [R1+0x6990] ;  /* 0x0069900001067983 */ /* 0x001ee20000300a00 */
[----:B------:R-:W2:Y:S02]  /*292f0*/  LDL.LU.64 R4, [R1+0x6988] ;  /* 0x0069880001047983 */ /* 0x000ea40000300a00 */
[----:B------:R-:W-:Y:S02]  /*29300*/  IMAD.MOV.U32 R24, RZ, RZ, R2 ;  /* 0x000000ffff187224 */ /* 0x000fe400078e0002 */
[----:B------:R-:W3:Y:S01]  /*29310*/  LDL.LU R2, [R1+0x6980] ;  /* 0x0069800001027983 */ /* 0x000ee20000300800 */
[----:B--2---:R-:W-:-:S03]  /*29320*/  IMAD.MOV.U32 R25, RZ, RZ, R4 ;  /* 0x000000ffff197224 */ /* 0x004fc600078e0004 */
[----:B------:R-:W2:Y:S02]  /*29330*/  LDL.LU R4, [R1+0x697c] ;  /* 0x00697c0001047983 */ /* 0x000ea40000300800 */
[----:B------:R-:W-:Y:S02]  /*29340*/  STL.64 [R1+0x68e8], R24 ;  /* 0x0068e81801007387 */ /* 0x000fe40000100a00 */
[----:B----4-:R-:W-:Y:S02]  /*29350*/  STL.64 [R1+0x6898], R14 ;  /* 0x0068980e01007387 */ /* 0x010fe40000100a00 */
[----:B------:R0:W-:Y:S02]  /*29360*/  STL.64 [R1+0x6890], R12 ;  /* 0x0068900c01007387 */ /* 0x0001e40000100a00 */
[----:B0-----:R-:W4:Y:S01]  /*29370*/  LDL.LU.64 R12, [R1+0x970] ;  /* 0x00097000010c7983 */ /* 0x001f220000300a00 */
[----:B------:R-:W4:Y:S02]  /*29380*/  LDL.LU.64 R14, [R1+0x978] ;  /* 0x00097800010e7983 */ /* 0x000f240000300a00 */
[----:B------:R-:W-:-:S02]  /*29390*/  IMAD.MOV.U32 R24, RZ, RZ, R5 ;  /* 0x000000ffff187224 */ /* 0x000fc400078e0005 */
[----:B------:R-:W2:Y:S01]  /*293a0*/  LDL.LU R5, [R1+0x6978] ;  /* 0x0069780001057983 */ /* 0x000ea20000300800 */
[----:B------:R-:W-:Y:S01]  /*293b0*/  IMAD.MOV.U32 R25, RZ, RZ, R29 ;  /* 0x000000ffff197224 */ /* 0x000fe200078e001d */
[C---:B----4-:R-:W-:Y:S11]  /*293c0*/  HMMA.16816.F32 R12, R20.reuse, R8, R12 ;  /* 0x00000008140c723c */ /* 0x050ff6000000180c */
[----:B------:R-:W-:Y:S11]  /*293d0*/  @!UPT UIADD3 URZ, URZ, URZ, URZ ;  /* 0x0000003f3f3ff290 */ /* 0x000ff6000fffe03f */
[----:B------:R-:W-:Y:S01]  /*293e0*/  @!UPT UIADD3 URZ, URZ, URZ, URZ ;  /* 0x0000003f3f3ff290 */ /* 0x000fe2000fffe03f */
[----:B------:R-:W-:Y:S01]  /*293f0*/  STL.64 [R1+0xf80], R12 ;  /* 0x000f800c01007387 */ /* 0x000fe20000100a00 */
[----:B------:R2:W-:Y:S02]  /*29400*/  STL.64 [R1+0xf88], R14 ;  /* 0x000f880e01007387 */ /* 0x0005e40000100a00 */
[----:B------:R-:W4:Y:S01]  /*29410*/  LDL.LU R29, [R1+0x6974] ;  /* 0x00697400011d7983 */ /* 0x000f220000300800 */
[----:B--2---:R-:W-:Y:S01]  /*29420*/  HMMA.16816.F32 R12, R20, R4, R16 ;  /* 0x00000004140c723c */ /* 0x004fe20000001810 */
[----:B------:R0:W-:Y:S04]  /*29430*/  STL.64 [R1+0x6900], R24 ;  /* 0x0069001801007387 */ /* 0x0001e80000100a00 */
[----:B0-----:R-:W2:Y:S04]  /*29440*/  LDL R24, [R1+0x30] ;  /* 0x0000300001187983 */ /* 0x001ea80000100800 */
[----:B------:R-:W2:Y:S01]  /*29450*/  LDL R25, [R1+0x34] ;  /* 0x0000340001197983 */ /* 0x000ea20000100800 */
[----:B------:R-:W-:Y:S02]  /*29460*/  STL.64 [R1+0x6888], R10 ;  /* 0x0068880a01007387 */ /* 0x000fe40000100a00 */
[----:B------:R0:W-:Y:S02]  /*29470*/  STL.64 [R1+0x6880], R8 ;  /* 0x0068800801007387 */ /* 0x0001e40000100a00 */
[----:B0-----:R-:W2:Y:S01]  /*29480*/  LDL.LU.64 R8, [R1+0x950] ;  /* 0x0009500001087983 */ /* 0x001ea20000300a00 */
[----:B------:R-:W2:Y:S02]  /*29490*/  LDL.LU.64 R10, [R1+0x958] ;  /* 0x00095800010a7983 */ /* 0x000ea40000300a00 */
[----:B------:R-:W-:Y:S06]  /*294a0*/  STL.64 [R1+0x68b0], R4 ;  /* 0x0068b00401007387 */ /* 0x000fec0000100a00 */
[----:B------:R-:W-:Y:S01]  /*294b0*/  STL.64 [R1+0xf60], R12 ;  /* 0x000f600c01007387 */ /* 0x000fe20000100a00 */
[----:B------:R-:W-:Y:S04]  /*294c0*/  STL.64 [R1+0xf68], R14 ;  /* 0x000f680e01007387 */ /* 0x000fe80000100a00 */
[----:B----4-:R-:W0:Y:S04]  /*294d0*/  LDSM.16.MT88.4 R16, [R29+0x180] ;  /* 0x000180001d10783b */ /* 0x010e280000004200 */
[----:B0-----:R-:W-:Y:S01]  /*294e0*/  STL.64 [R1+0x67d8], R18 ;  /* 0x0067d81201007387 */ /* 0x001fe20000100a00 */
[----:B------:R0:W-:Y:S02]  /*294f0*/  STL.64 [R1+0x67d0], R16 ;  /* 0x0067d01001007387 */ /* 0x0001e40000100a00 */
[----:B0-----:R-:W-:-:S02]  /*29500*/  IMAD.MOV.U32 R16, RZ, RZ, R27 ;  /* 0x000000ffff107224 */ /* 0x001fc400078e001b */
[----:B------:R-:W-:-:S05]  /*29510*/  IMAD.MOV.U32 R17, RZ, RZ, R26 ;  /* 0x000000ffff117224 */ /* 0x000fca00078e001a */
[----:B------:R-:W-:Y:S01]  /*29520*/  STL.64 [R1+0x68e0], R16 ;  /* 0x0068e01001007387 */ /* 0x000fe20000100a00 */
[----:B------:R-:W4:Y:S01]  /*29530*/  LDL.64 R12, [R1] ;  /* 0x00000000010c7983 */ /* 0x000f220000100a00 */
[----:B--2---:R-:W-:Y:S02]  /*29540*/  HMMA.16816.F32 R8, R20, R24, R8 ;  /* 0x000000181408723c */ /* 0x004fe40000001808 */
[----:B----4-:R-:W-:Y:S01]  /*29550*/  STL.64 [R1+0x68b8], R12 ;  /* 0x0068b80c01007387 */ /* 0x010fe20000100a00 */
[----:B------:R-:W2:Y:S02]  /*29560*/  LDL.LU.64 R24, [R1+0x8f0] ;  /* 0x0008f00001187983 */ /* 0x000ea40000300a00 */
[----:B------:R-:W4:Y:S11]  /*29570*/  LDL.LU.64 R26, [R1+0x8f8] ;  /* 0x0008f800011a7983 */ /* 0x000f360000300a00 */
[----:B------:R-:W-:Y:S07]  /*29580*/  @!UPT UIADD3 URZ, URZ, URZ, URZ ;  /* 0x0000003f3f3ff290 */ /* 0x000fee000fffe03f */
[----:B------:R-:W-:Y:S01]  /*29590*/  STL.64 [R1+0xf50], R8 ;  /* 0x000f500801007387 */ /* 0x000fe20000100a00 */
[----:B------:R-:W-:Y:S04]  /*295a0*/  STL.64 [R1+0xf58], R10 ;  /* 0x000f580a01007387 */ /* 0x000fe80000100a00 */
[----:B----4-:R-:W-:Y:S01]  /*295b0*/  STL.64 [R1+0x6910], R26 ;  /* 0x0069101a01007387 */ /* 0x010fe20000100a00 */
[----:B--2---:R0:W-:Y:S02]  /*295c0*/  STL.64 [R1+0x6908], R24 ;  /* 0x0069081801007387 */ /* 0x0041e40000100a00 */
[----:B0-----:R-:W-:Y:S02]  /*295d0*/  IMAD.MOV.U32 R24, RZ, RZ, R0 ;  /* 0x000000ffff187224 */ /* 0x001fe400078e0000 */
[----:B------:R-:W2:Y:S01]  /*295e0*/  LDL.LU R0, [R1+0x6970] ;  /* 0x0069700001007983 */ /* 0x000ea20000300800 */
[----:B------:R-:W4:Y:S03]  /*295f0*/  LDL R25, [R1+0x124] ;  /* 0x0001240001197983 */ /* 0x000f260000100800 */
[----:B----4-:R0:W-:Y:S02]  /*29600*/  STL.64 [R1+0x6928], R24 ;  /* 0x0069281801007387 */ /* 0x0101e40000100a00 */
[----:B0-----:R-:W-:-:S02]  /*29610*/  IMAD.MOV.U32 R24, RZ, RZ, R28 ;  /* 0x000000ffff187224 */ /* 0x001fc400078e001c */
[----:B---3--:R-:W-:-:S05]  /*29620*/  IMAD.MOV.U32 R25, RZ, RZ, R7 ;  /* 0x000000ffff197224 */ /* 0x008fca00078e0007 */
[----:B------:R0:W-:Y:S02]  /*29630*/  STL.64 [R1+0x6940], R24 ;  /* 0x0069401801007387 */ /* 0x0001e40000100a00 */
[----:B0-----:R-:W-:Y:S02]  /*29640*/  IMAD.MOV.U32 R24, RZ, RZ, R6 ;  /* 0x000000ffff187224 */ /* 0x001fe400078e0006 */
[----:B------:R-:W-:-:S05]  /*29650*/  IMAD.MOV.U32 R25, RZ, RZ, R3 ;  /* 0x000000ffff197224 */ /* 0x000fca00078e0003 */
[----:B------:R-:W-:Y:S01]  /*29660*/  STL.64 [R1+0x6958], R24 ;  /* 0x0069581801007387 */ /* 0x000fe20000100a00 */
[----:B------:R-:W3:Y:S02]  /*29670*/  LDL.LU.64 R16, [R1+0x890] ;  /* 0x0008900001107983 */ /* 0x000ee40000300a00 */
[----:B------:R-:W4:Y:S02]  /*29680*/  LDL.LU.64 R18, [R1+0x898] ;  /* 0x0008980001127983 */ /* 0x000f240000300a00 */
[----:B----4-:R-:W-:Y:S01]  /*29690*/  STL.64 [R1+0x68f8], R18 ;  /* 0x0068f81201007387 */ /* 0x010fe20000100a00 */
[----:B---3--:R0:W-:Y:S03]  /*296a0*/  STL.64 [R1+0x68f0], R16 ;  /* 0x0068f01001007387 */ /* 0x0081e60000100a00 */
[----:B0-----:R-:W3:Y:S01]  /*296b0*/  LDL.LU.64 R16, [R1+0x8d0] ;  /* 0x0008d00001107983 */ /* 0x001ee20000300a00 */
[----:B------:R-:W4:Y:S03]  /*296c0*/  LDL.LU.64 R18, [R1+0x8d8] ;  /* 0x0008d80001127983 */ /* 0x000f260000300a00 */
        /* <DEDUP_REMOVED lines=11> */
[----:B------:R-:W4:Y:S02]  /*29780*/  LDL.LU.64 R18, [R1+0x938] ;  /* 0x0009380001127983 */ /* 0x000f240000300a00 */
[----:B------:R-:W-:-:S02]  /*29790*/  IMAD.MOV.U32 R24, RZ, RZ, R2 ;  /* 0x000000ffff187224 */ /* 0x000fc400078e0002 */
[----:B--2---:R-:W-:Y:S01]  /*297a0*/  IMAD.MOV.U32 R25, RZ, RZ, R0 ;  /* 0x000000ffff197224 */ /* 0x004fe200078e0000 */
[----:B----4-:R-:W-:Y:S01]  /*297b0*/  STL.64 [R1+0x6968], R18 ;  /* 0x0069681201007387 */ /* 0x010fe20000100a00 */
[----:B---3--:R0:W-:Y:S03]  /*297c0*/  STL.64 [R1+0x6960], R16 ;  /* 0x0069601001007387 */ /* 0x0081e60000100a00 */
[----:B0-----:R-:W2:Y:S01]  /*297d0*/  LDL.LU.64 R16, [R1+0x940] ;  /* 0x0009400001107983 */ /* 0x001ea20000300a00 */
[----:B------:R-:W2:Y:S02]  /*297e0*/  LDL.LU.64 R18, [R1+0x948] ;  /* 0x0009480001127983 */ /* 0x000ea40000300a00 */
[----:B------:R-:W3:Y:S02]  /*297f0*/  LDL.LU.64 R12, [R1+0x870] ;  /* 0x00087000010c7983 */ /* 0x000ee40000300a00 */
[----:B------:R-:W3:Y:S01]  /*29800*/  LDL.LU.64 R14, [R1+0x878] ;  /* 0x00087800010e7983 */ /* 0x000ee20000300a00 */
[----:B------:R-:W4:Y:S01]  /*29810*/  LDL.LU.64 R8, [R1+0x860] ;  /* 0x0008600001087983 */ /* 0x000f220000300a00 */
[----:B------:R-:W4:Y:S02]  /*29820*/  LDL.LU.64 R10, [R1+0x868] ;  /* 0x00086800010a7983 */ /* 0x000f240000300a00 */
[----:B------:R-:W3:Y:S01]  /*29830*/  LDL.64 R4, [R1+0x10] ;  /* 0x0000100001047983 */ /* 0x000ee20000100a00 */
[C---:B--2---:R-:W-:Y:S01]  /*29840*/  HMMA.16816.F32 R24, R20.reuse, R24, R16 ;  /* 0x000000181418723c */ /* 0x044fe20000001810 */
[----:B---3--:R0:W-:Y:S04]  /*29850*/  STL.64 [R1+0x68c0], R4 ;  /* 0x0068c00401007387 */ /* 0x0081e80000100a00 */
[----:B0-----:R-:W2:Y:S01]  /*29860*/  LDL.64 R4, [R1+0x110] ;  /* 0x0001100001047983 */ /* 0x001ea20000100a00 */
[----:B------:R-:W3:Y:S02]  /*29870*/  LDL.LU.64 R18, [R1+0x6968] ;  /* 0x0069680001127983 */ /* 0x000ee40000300a00 */
[----:B------:R-:W3:Y:S11]  /*29880*/  LDL.LU.64 R16, [R1+0x6960] ;  /* 0x0069600001107983 */ /* 0x000ef60000300a00 */
[----:B------:R-:W-:Y:S04]  /*29890*/  @!UPT UIADD3 URZ, URZ, URZ, URZ ;  /* 0x0000003f3f3ff290 */ /* 0x000fe8000fffe03f */
[----:B------:R0:W-:Y:S01]  /*298a0*/  STL.64 [R1+0xf40], R24 ;  /* 0x000f401801007387 */ /* 0x0001e20000100a00 */
[----:B------:R3:W-:Y:S03]  /*298b0*/  STL.64 [R1+0xf48], R26 ;  /* 0x000f481a01007387 */ /* 0x0007e60000100a00 */
[----:B0-----:R-:W3:Y:S02]  /*298c0*/  LDL.LU.64 R24, [R1+0x6958] ;  /* 0x0069580001187983 */ /* 0x001ee40000300a00 */
[C---:B---3--:R-:W-:Y:S02]  /*298d0*/  HMMA.16816.F32 R24, R20.reuse, R24, R16 ;  /* 0x000000181418723c */ /* 0x048fe40000001810 */
[----:B------:R-:W3:Y:S01]  /*298e0*/  LDL.LU.64 R18, [R1+0x6950] ;  /* 0x0069500001127983 */ /* 0x000ee20000300a00 */
[----:B------:R-:W3:Y:S11]  /*298f0*/  LDL.LU.64 R16, [R1+0x6948] ;  /* 0x0069480001107983 */ /* 0x000ef60000300a00 */
[----:B------:R-:W-:Y:S09]  /*29900*/  @!UPT UIADD3 URZ, URZ, URZ, URZ ;  /* 0x0000003f3f3ff290 */ /* 0x000ff2000fffe03f */
        /* <DEDUP_REMOVED lines=14> */
[----:B------:R-:W-:Y:S01]  /*299f0*/  STL.64 [R1+0xef0], R24 ;  /* 0x000ef01801007387 */ /* 0x000fe20000100a00 */
[----:B------:R0:W-:Y:S03]  /*29a00*/  STL.64 [R1+0xef8], R26 ;  /* 0x000ef81a01007387 */ /* 0x0001e60000100a00 */
[----:B0-----:R-:W2:Y:S01]  /*29a10*/  LDL.LU.64 R26, [R1+0x6910] ;  /* 0x00691000011a7983 */ /* 0x001ea20000300a00 */
[----:B------:R-:W2:Y:S02]  /*29a20*/  LDL.LU.64 R24, [R1+0x6908] ;  /* 0x0069080001187983 */ /* 0x000ea40000300a00 */
[C---:B--2---:R-:W-:Y:S11]  /*29a30*/  HMMA.16816.F32 R24, R20.reuse, R4, R24 ;  /* 0x000000041418723c */ /* 0x044ff60000001818 */
[----:B------:R-:W-:Y:S11]  /*29a40*/  @!UPT UIADD3 URZ, URZ, URZ, URZ ;  /* 0x0000003f3f3ff290 */ /* 0x000ff6000fffe03f */
[----:B------:R-:W-:Y:S01]  /*29a50*/  @!UPT UIADD3 URZ, URZ, URZ, URZ ;  /* 0x0000003f3f3ff290 */ /* 0x000fe2000fffe03f */
[----:B------:R0:W-:Y:S01]  /*29a60*/  STL.64 [R1+0xed0], R24 ;  /* 0x000ed01801007387 */ /* 0x0001e20000100a00 */
[----:B------:R3:W-:Y:S03]  /*29a70*/  STL.64 [R1+0xed8], R26 ;  /* 0x000ed81a01007387 */ /* 0x0007e60000100a00 */
[----:B0-----:R-:W3:Y:S01]  /*29a80*/  LDL.LU.64 R24, [R1+0x6900] ;  /* 0x0069000001187983 */ /* 0x001ee20000300a00 */
[----:B------:R-:W-:Y:S02]  /*29a90*/  IMAD.MOV.U32 R2, RZ, RZ, R4 ;  /* 0x000000ffff027224 */ /* 0x000fe400078e0004 */
[----:B------:R-:W-:Y:S02]  /*29aa0*/  IMAD.MOV.U32 R0, RZ, RZ, R5 ;  /* 0x000000ffff007224 */ /* 0x000fe400078e0005 */
[----:B------:R-:W2:Y:S01]  /*29ab0*/  LDL.LU.64 R4, [R1+0x910] ;  /* 0x0009100001047983 */ /* 0x000ea20000300a00 */
[----:B------:R-:W2:Y:S02]  /*29ac0*/  LDL.LU.64 R6, [R1+0x918] ;  /* 0x0009180001067983 */ /* 0x000ea40000300a00 */
[----:B------:R-:W-:Y:S01]  /*29ad0*/  STL [R1+0x687c], R2 ;  /* 0x00687c0201007387 */ /* 0x000fe20000100800 */
[C---:B---3--:R-:W-:Y:S01]  /*29ae0*/  HMMA.16816.F32 R24, R20.reuse, R24, R16 ;  /* 0x000000181418723c */ /* 0x048fe20000001810 */
[----:B------:R-:W3:Y:S01]  /*29af0*/  LDL.LU.64 R18, [R1+0x68f8] ;  /* 0x0068f80001127983 */ /* 0x000ee20000300a00 */
[----:B------:R-:W3:Y:S11]  /*29b00*/  LDL.LU.64 R16, [R1+0x68f0] ;  /* 0x0068f00001107983 */ /* 0x000ef60000300a00 */
[----:B------:R-:W-:Y:S10]  /*29b10*/  @!UPT UIADD3 URZ, URZ, URZ, URZ ;  /* 0x0000003f3f3ff290 */ /* 0x000ff4000fffe03f */
[----:B------:R0:W-:Y:S01]  /*29b20*/  STL.64 [R1+0xeb0], R24 ;  /* 0x000eb01801007387 */ /* 0x0001e20000100a00 */
[----:B------:R3:W-:Y:S03]  /*29b30*/  STL.64 [R1+0xeb8], R26 ;  /* 0x000eb81a01007387 */ /* 0x0007e60000100a00 */
[----:B0-----:R-:W3:Y:S02]  /*29b40*/  LDL.LU.64 R24, [R1+0x68e8] ;  /* 0x0068e80001187983 */ /* 0x001ee40000300a00 */
[C---:B---3--:R-:W-:Y:S02]  /*29b50*/  HMMA.16816.F32 R24, R20.reuse, R24, R16 ;  /* 0x000000181418723c */ /* 0x048fe40000001810 */
[----:B------:R-:W4:Y:S11]  /*29b60*/  LDL.LU.64 R16, [R1+0x68e0] ;  /* 0x0068e00001107983 */ /* 0x000f360000300a00 */
[----:B------:R-:W-:Y:S10]  /*29b70*/  @!UPT UIADD3 URZ, URZ, URZ, URZ ;  /* 0x0000003f3f3ff290 */ /* 0x000ff4000fffe03f */
[----:B------:R0:W-:Y:S01]  /*29b80*/  STL.64 [R1+0xea0], R24 ;  /* 0x000ea01801007387 */ /* 0x0001e20000100a00 */
[----:B------:R1:W-:Y:S03]  /*29b90*/  STL.64 [R1+0xea8], R26 ;  /* 0x000ea81a01007387 */ /* 0x0003e60000100a00 */
[----:B0-----:R-:W3:Y:S01]  /*29ba0*/  LDL.LU.64 R24, [R1+0x68d8] ;  /* 0x0068d80001187983 */ /* 0x001ee20000300a00 */
[C---:B----4-:R-:W-:Y:S08]  /*29bb0*/  HMMA.16816.F32 R8, R20.reuse, R16, R8 ;  /* 0x000000101408723c */ /* 0x050ff00000001808 */
[----:B---3--:R-:W-:Y:S01]  /*29bc0*/  HMMA.16816.F32 R12, R20, R24, R12 ;  /* 0x00000018140c723c */ /* 0x008fe2000000180c */
[----:B------:R-:W-:-:S02]  /*29bd0*/  IMAD.MOV.U32 R19, RZ, RZ, R24 ;  /* 0x000000ffff137224 */ /* 0x000fc400078e0018 */
[----:B------:R-:W-:Y:S11]  /*29be0*/  IMAD.MOV.U32 R18, RZ, RZ, R25 ;  /* 0x000000ffff127224 */ /* 0x000ff600078e0019 */
[----:B------:R-:W-:Y:S09]  /*29bf0*/  @!UPT UIADD3 URZ, URZ, URZ, URZ ;  /* 0x0000003f3f3ff290 */ /* 0x000ff2000fffe03f */
[----:B------:R0:W-:Y:S01]  /*29c00*/  STL.64 [R1+0xe90], R12 ;  /* 0x000e900c01007387 */ /* 0x0001e20000100a00 */
[----:B------:R3:W-:Y:S02]  /*29c10*/  STL.64 [R1+0xe98], R14 ;  /* 0x000e980e01007387 */ /* 0x0007e40000100a00 */
[----:B-1----:R-:W2:Y:S02]  /*29c20*/  LDL.LU.64 R26, [R1+0x68d0] ;  /* 0x0068d000011a7983 */ /* 0x002ea40000300a00 */
[----:B------:R-:W2:Y:S01]  /*29c30*/  LDL.LU.64 R24, [R1+0x68c8] ;  /* 0x0068c80001187983 */ /* 0x000ea20000300a00 */
[----:B------:R-:W2:Y:S04]  /*29c40*/  LDL.64 R20, [R1+0x20] ;  /* 0x0000200001147983 */ /* 0x000ea80000100a00 */
[----:B0-----:R-:W4:Y:S01]  /*29c50*/  LDL.LU.64 R12, [R1+0x8e0] ;  /* 0x0008e000010c7983 */ /* 0x001f220000300a00 */
[----:B------:R0:W-:Y:S02]  /*29c60*/  STL.64 [R1+0xe70], R8 ;  /* 0x000e700801007387 */ /* 0x0001e40000100a00 */
[----:B------:R1:W-:Y:S02]  /*29c70*/  STL.64 [R1+0xe78], R10 ;  /* 0x000e780a01007387 */ /* 0x0003e40000100a00 */
[----:B---3--:R-:W4:Y:S01]  /*29c80*/  LDL.LU.64 R14, [R1+0x8e8] ;  /* 0x0008e800010e7983 */ /* 0x008f220000300a00 */
[----:B0-----:R-:W3:Y:S01]  /*29c90*/  LDL.LU.64 R8, [R1+0x880] ;  /* 0x0008800001087983 */ /* 0x001ee20000300a00 */
[----:B-1----:R-:W3:Y:S01]  /*29ca0*/  LDL.LU.64 R10, [R1+0x888] ;  /* 0x00088800010a7983 */ /* 0x002ee20000300a00 */
[C---:B--2---:R-:W-:Y:S02]  /*29cb0*/  HMMA.16816.F32 R4, R24.reuse, R20, R4 ;  /* 0x000000141804723c */ /* 0x044fe40000001804 */
[----:B---3--:R-:W-:Y:S01]  /*29cc0*/  STL.64 [R1+0x68a8], R10 ;  /* 0x0068a80a01007387 */ /* 0x008fe20000100a00 */
[----:B------:R0:W-:Y:S03]  /*29cd0*/  STL.64 [R1+0x68a0], R8 ;  /* 0x0068a00801007387 */ /* 0x0001e60000100a00 */
[----:B0-----:R-:W2:Y:S01]  /*29ce0*/  LDL.LU.64 R8, [R1+0x8a0] ;  /* 0x0008a00001087983 */ /* 0x001ea20000300a00 */
[----:B------:R-:W2:Y:S02]  /*29cf0*/  LDL.LU.64 R10, [R1+0x8a8] ;  /* 0x0008a800010a7983 */ /* 0x000ea40000300a00 */
[----:B------:R-:W-:Y:S11]  /*29d00*/  STL.64 [R1+0x67e8], R16 ;  /* 0x0067e81001007387 */ /* 0x000ff60000100a00 */
[----:B------:R-:W-:Y:S03]  /*29d10*/  @!UPT UIADD3 URZ, URZ, URZ, URZ ;  /* 0x0000003f3f3ff290 */ /* 0x000fe6000fffe03f */
[----:B------:R0:W-:Y:S01]  /*29d20*/  STL.64 [R1+0xe60], R4 ;  /* 0x000e600401007387 */ /* 0x0001e20000100a00 */
[----:B------:R-:W-:Y:S04]  /*29d30*/  STL.64 [R1+0xe68], R6 ;  /* 0x000e680601007387 */ /* 0x000fe80000100a00 */
[----:B0-----:R-:W4:Y:S01]  /*29d40*/  LDL.LU.64 R4, [R1+0x68c0] ;  /* 0x0068c00001047983 */ /* 0x001f220000300a00 */
[----:B------:R-:W-:Y:S02]  /*29d50*/  IMAD.MOV.U32 R17, RZ, RZ, R20 ;  /* 0x000000ffff117224 */ /* 0x000fe400078e0014 */
[----:B------:R-:W-:Y:S02]  /*29d60*/  IMAD.MOV.U32 R16, RZ, RZ, R21 ;  /* 0x000000ffff107224 */ /* 0x000fe400078e0015 */
[----:B------:R-:W3:Y:S01]  /*29d70*/  LDL.LU.64 R20, [R1+0x840] ;  /* 0x0008400001147983 */ /* 0x000ee20000300a00 */
[----:B------:R-:W3:Y:S02]  /*29d80*/  LDL.LU.64 R22, [R1+0x848] ;  /* 0x0008480001167983 */ /* 0x000ee40000300a00 */
[----:B------:R-:W-:Y:S02]  /*29d90*/  STL.64 [R1+0x6868], R18 ;  /* 0x0068681201007387 */ /* 0x000fe40000100a00 */
[----:B------:R0:W-:Y:S02]  /*29da0*/  STL.64 [R1+0x6860], R16 ;  /* 0x0068601001007387 */ /* 0x0001e40000100a00 */
[----:B0-----:R-:W2:Y:S01]  /*29db0*/  LDL.LU.64 R16, [R1+0x850] ;  /* 0x0008500001107983 */ /* 0x001ea20000300a00 */
[----:B------:R-:W2:Y:S01]  /*29dc0*/  LDL.LU.64 R18, [R1+0x858] ;  /* 0x0008580001127983 */ /* 0x000ea20000300a00 */
[C---:B----4-:R-:W-:Y:S11]  /*29dd0*/  HMMA.16816.F32 R12, R24.reuse, R4, R12 ;  /* 0x00000004180c723c */ /* 0x050ff6000000180c */
[----:B------:R-:W-:Y:S11]  /*29de0*/  @!UPT UIADD3 URZ, URZ, URZ, URZ ;  /* 0x0000003f3f3ff290 */ /* 0x000ff6000fffe03f */
[----:B------:R-:W-:Y:S01]  /*29df0*/  @!UPT UIADD3 URZ, URZ, URZ, URZ ;  /* 0x0000003f3f3ff290 */ /* 0x000fe2000fffe03f */
[----:B------:R0:W-:Y:S01]  /*29e00*/  STL.64 [R1+0xe50], R12 ;  /* 0x000e500c01007387 */ /* 0x0001e20000100a00 */
[----:B------:R-:W-:Y:S03]  /*29e10*/  STL.64 [R1+0xe58], R14 ;  /* 0x000e580e01007387 */ /* 0x000fe60000100a00 */
[----:B0-----:R-:W2:Y:S01]  /*29e20*/  LDL.LU.64 R12, [R1+0x68b8] ;  /* 0x0068b800010c7983 */ /* 0x001ea20000300a00 */
[----:B------:R-:W-:Y:S02]  /*29e30*/  IMAD.MOV.U32 R28, RZ, RZ, R4 ;  /* 0x000000ffff1c7224 */ /* 0x000fe400078e0004 */
[----:B------:R-:W-:Y:S02]  /*29e40*/  IMAD.MOV.U32 R7, RZ, RZ, R5 ;  /* 0x000000ffff077224 */ /* 0x000fe400078e0005 */
[----:B------:R-:W3:Y:S01]  /*29e50*/  LDL.LU.64 R4, [R1+0x68b0] ;  /* 0x0068b00001047983 */ /* 0x000ee20000300a00 */
[----:B--2---:R-:W-:Y:S01]  /*29e60*/  HMMA.16816.F32 R8, R24, R12, R8 ;  /* 0x0000000c1808723c */ /* 0x004fe20000001808 */
[----:B------:R-:W-:-:S02]  /*29e70*/  IMAD.MOV.U32 R2, RZ, RZ, R12 ;  /* 0x000000ffff027224 */ /* 0x000fc400078e000c */
[----:B------:R-:W-:Y:S11]  /*29e80*/  IMAD.MOV.U32 R3, RZ, RZ, R13 ;  /* 0x000000ffff037224 */ /* 0x000ff600078e000d */
[----:B------:R-:W-:Y:S09]  /*29e90*/  @!UPT UIADD3 URZ, URZ, URZ, URZ ;  /* 0x0000003f3f3ff290 */ /* 0x000ff2000fffe03f */
[----:B------:R-:W-:Y:S01]  /*29ea0*/  STL.64 [R1+0xe40], R8 ;  /* 0x000e400801007387 */ /* 0x000fe20000100a00 */
[----:B------:R0:W-:Y:S03]  /*29eb0*/  STL.64 [R1+0xe48], R10 ;  /* 0x000e480a01007387 */ /* 0x0001e60000100a00 */
[----:B0-----:R-:W2:Y:S01]  /*29ec0*/  LDL.LU.64 R10, [R1+0x68a8] ;  /* 0x0068a800010a7983 */ /* 0x001ea20000300a00 */
[----:B------:R-:W2:Y:S02]  /*29ed0*/  LDL.LU.64 R8, [R1+0x68a0] ;  /* 0x0068a00001087983 */ /* 0x000ea40000300a00 */
[----:B------:R-:W4:Y:S02]  /*29ee0*/  LDL.LU.64 R14, [R1+0x6898] ;  /* 0x00689800010e7983 */ /* 0x000f240000300a00 */
[----:B------:R-:W2:Y:S02]  /*29ef0*/  LDL.LU.64 R12, [R1+0x6890] ;  /* 0x00689000010c7983 */ /* 0x000ea40000300a00 */
[C---:B--2---:R-:W-:Y:S11]  /*29f00*/  HMMA.16816.F32 R8, R24.reuse, R12, R8 ;  /* 0x0000000c1808723c */ /* 0x044ff60000001808 */
[----:B------:R-:W-:Y:S11]  /*29f10*/  @!UPT UIADD3 URZ, URZ, URZ, URZ ;  /* 0x0000003f3f3ff290 */ /* 0x000ff6000fffe03f */
[----:B------:R-:W-:Y:S01]  /*29f20*/  @!UPT UIADD3 URZ, URZ, URZ, URZ ;  /* 0x0000003f3f3ff290 */ /* 0x000fe2000fffe03f */
[----:B------:R-:W-:Y:S01]  /*29f30*/  STL.64 [R1+0xe30], R8 ;  /* 0x000e300801007387 */ /* 0x000fe20000100a00 */
[----:B------:R0:W-:Y:S03]  /*29f40*/  STL.64 [R1+0xe38], R10 ;  /* 0x000e380a01007387 */ /* 0x0001e60000100a00 */
[----:B0-----:R-:W2:Y:S01]  /*29f50*/  LDL.LU.64 R10, [R1+0x6888] ;  /* 0x00688800010a7983 */ /* 0x001ea20000300a00 */
[----:B------:R-:W3:Y:S02]  /*29f60*/  LDL.LU.64 R8, [R1+0x6880] ;  /* 0x0068800001087983 */ /* 0x000ee40000300a00 */
[----:B----4-:R-:W-:Y:S02]  /*29f70*/  STL.64 [R1+0x6788], R14 ;  /* 0x0067880e01007387 */ /* 0x010fe40000100a00 */
[----:B------:R3:W-:Y:S01]  /*29f80*/  STL.64 [R1+0x6780], R12 ;  /* 0x0067800c01007387 */ /* 0x0007e20000100a00 */
[----:B--2---:R-:W-:Y:S01]  /*29f90*/  STL.64 [R1+0x6778], R10 ;  /* 0x0067780a01007387 */ /* 0x004fe20000100a00 */
[C---:B---3--:R-:W-:Y:S01]  /*29fa0*/  HMMA.16816.F32 R12, R24.reuse, R8, R16 ;  /* 0x00000008180c723c */ /* 0x048fe20000001810 */
[----:B------:R0:W-:Y:S07]  /*29fb0*/  STL.64 [R1+0x6770], R8 ;  /* 0x0067700801007387 */ /* 0x0001ee0000100a00 */
[----:B0-----:R-:W-:Y:S01]  /*29fc0*/  HMMA.16816.F32 R8, R24, R4, R20 ;  /* 0x000000041808723c */ /* 0x001fe20000001814 */
[----:B------:R-:W0:Y:S11]  /*29fd0*/  LDSM.16.MT88.4 R20, [R29+0x200] ;  /* 0x000200001d14783b */ /* 0x000e360000004200 */
[----:B------:R-:W-:Y:S03]  /*29fe0*/  @!UPT UIADD3 URZ, URZ, URZ, URZ ;  /* 0x0000003f3f3ff290 */ /* 0x000fe6000fffe03f */
[----:B------:R-:W-:Y:S01]  /*29ff0*/  STL.64 [R1+0xe20], R12 ;  /* 0x000e200c01007387 */ /* 0x000fe20000100a00 */
[----:B------:R-:W-:Y:S02]  /*2a000*/  STL.64 [R1+0xe28], R14 ;  /* 0x000e280e01007387 */ /* 0x000fe40000100a00 */
[----:B------:R-:W-:Y:S02]  /*2a010*/  STL [R1+0x6878], R7 ;  /* 0x0068780701007387 */ /* 0x000fe40000100800 */
[----:B------:R1:W-:Y:S03]  /*2a020*/  STL.64 [R1+0x6870], R4 ;  /* 0x0068700401007387 */ /* 0x0003e60000100a00 */
[----:B------:R2:W-:Y:S01]  /*2a030*/  STL.64 [R1+0xe10], R8 ;  /* 0x000e100801007387 */ /* 0x0005e20000100a00 */
[----:B------:R-:W-:Y:S02]  /*2a040*/  STL.64 [R1+0xe18], R10 ;  /* 0x000e180a01007387 */ /* 0x000fe40000100a00 */
[----:B-1----:R-:W3:Y:S02]  /*2a050*/  LDL.LU.64 R4, [R1+0x830] ;  /* 0x0008300001047983 */ /* 0x002ee40000300a00 */
[----:B------:R-:W3:Y:S01]  /*2a060*/  LDL.LU.64 R6, [R1+0x838] ;  /* 0x0008380001067983 */ /* 0x000ee20000300a00 */
[----:B------:R-:W4:Y:S01]  /*2a070*/  LDL.LU.64 R16, [R1+0x820] ;  /* 0x0008200001107983 */ /* 0x000f220000300a00 */
[----:B------:R-:W4:Y:S02]  /*2a080*/  LDL.LU.64 R18, [R1+0x828] ;  /* 0x0008280001127983 */ /* 0x000f240000300a00 */
[----:B------:R-:W-:Y:S02]  /*2a090*/  STL [R1+0x6760], R29 ;  /* 0x0067601d01007387 */ /* 0x000fe40000100800 */
[----:B------:R-:W-:-:S02]  /*2a0a0*/  IMAD.MOV.U32 R12, RZ, RZ, R2 ;  /* 0x000000ffff0c7224 */ /* 0x000fc400078e0002 */
[----:B------:R-:W-:Y:S01]  /*2a0b0*/  IMAD.MOV.U32 R13, RZ, RZ, R3 ;  /* 0x000000ffff0d7224 */ /* 0x000fe200078e0003 */
[----:B0-----:R-:W-:Y:S01]  /*2a0c0*/  STL.64 [R1+0x66c0], R22 ;  /* 0x0066c01601007387 */ /* 0x001fe20000100a00 */
[----:B------:R0:W-:Y:S02]  /*2a0d0*/  STL.64 [R1+0x66b8], R20 ;  /* 0x0066b81401007387 */ /* 0x0001e40000100a00 */
[----:B--2---:R-:W2:Y:S01]  /*2a0e0*/  LDL.64 R8, [R1+0x130] ;  /* 0x0001300001087983 */ /* 0x004ea20000100a00 */
[----:B0-----:R-:W2:Y:S04]  /*2a0f0*/  LDL R20, [R1+0x100] ;  /* 0x0001000001147983 */ /* 0x001ea80000100800 */
[----:B------:R-:W2:Y:S01]  /*2a100*/  LDL R21, [R1+0x104] ;  /* 0x0001040001157983 */ /* 0x000ea20000100800 */
[----:B------:R-:W2:Y:S02]  /*2a110*/  LDL.LU R2, [R1+0x687c] ;  /* 0x00687c0001027983 */ /* 0x000ea40000300800 */
[----:B------:R0:W-:Y:S02]  /*2a120*/  STL.64 [R1+0x67a0], R12 ;  /* 0x0067a00c01007387 */ /* 0x0001e40000100a00 */
[----:B0-----:R-:W3:Y:S02]  /*2a130*/  LDL.64 R12, [R1+0x30] ;  /* 0x00003000010c7983 */ /* 0x001ee40000100a00 */
[----:B---3--:R-:W-:Y:S11]  /*2a140*/  HMMA.16816.F32 R4, R24, R12, R4 ;  /* 0x0000000c1804723c */ /* 0x008ff60000001804 */
[----:B------:R-:W-:Y:S11]  /*2a150*/  @!UPT UIADD3 URZ, URZ, URZ, URZ ;  /* 0x0000003f3f3ff290 */ /* 0x000ff6000fffe03f */
[----:B------:R-:W-:Y:S01]  /*2a160*/  @!UPT UIADD3 URZ, URZ, URZ, URZ ;  /* 0x0000003f3f3ff290 */ /* 0x000fe2000fffe03f */
[----:B------:R-:W-:Y:S01]  /*2a170*/  STL.64 [R1+0xe00], R4 ;  /* 0x000e000401007387 */ /* 0x000fe20000100a00 */
[----:B------:R0:W-:Y:S03]  /*2a180*/  STL.64 [R1+0xe08], R6 ;  /* 0x000e080601007387 */ /* 0x0001e60000100a00 */
[----:B0-----:R-:W3:Y:S01]  /*2a190*/  LDL.LU R7, [R1+0x6878] ;  /* 0x0068780001077983 */ /* 0x001ee20000300800 */
[----:B------:R-:W-:Y:S02]  /*2a1a0*/  IMAD.MOV.U32 R6, RZ, RZ, R12 ;  /* 0x000000ffff067224 */ /* 0x000fe400078e000c */
[----:B------:R-:W-:Y:S02]  /*2a1b0*/  IMAD.MOV.U32 R3, RZ, RZ, R13 ;  /* 0x000000ffff037224 */ /* 0x000fe400078e000d */
[----:B------:R-:W-:Y:S01]  /*2a1c0*/  IMAD.MOV.U32 R12, RZ, RZ, R28 ;  /* 0x000000ffff0c7224 */ /* 0x000fe200078e001c */
[----:B------:R-:W2:Y:S01]  /*2a1d0*/  LDL.LU.64 R4, [R1+0x6870] ;  /* 0x0068700001047983 */ /* 0x000ea20000300a00 */
[----:B---3--:R-:W-:-:S05]  /*2a1e0*/  IMAD.MOV.U32 R13, RZ, RZ, R7 ;  /* 0x000000ffff0d7224 */ /* 0x008fca00078e0007 */
[----:B------:R0:W-:Y:S04]  /*2a1f0*/  STL.64 [R1+0x67b8], R12 ;  /* 0x0067b80c01007387 */ /* 0x0001e80000100a00 */
[----:B0-----:R-:W4:Y:S01]  /*2a200*/  LDL.64 R12, [R1+0x150] ;  /* 0x00015000010c7983 */ /* 0x001f220000100a00 */
[----:B------:R-:W-:Y:S02]  /*2a210*/  STL [R1+0x6768], R6 ;  /* 0x0067680601007387 */ /* 0x000fe40000100800 */
[----:B------:R-:W-:Y:S01]  /*2a220*/  STL [R1+0x6764], R3 ;  /* 0x0067640301007387 */ /* 0x000fe20000100800 */
[----:B----4-:R-:W-:Y:S11]  /*2a230*/  HMMA.16816.F32 R16, R24, R12, R16 ;  /* 0x0000000c1810723c */ /* 0x010ff60000001810 */
[----:B------:R-:W-:Y:S11]  /*2a240*/  @!UPT UIADD3 URZ, URZ, URZ, URZ ;  /* 0x0000003f3f3ff290 */ /* 0x000ff6000fffe03f */
[----:B------:R-:W-:Y:S01]  /*2a250*/  @!UPT UIADD3 URZ, URZ, URZ, URZ ;  /* 0x0000003f3f3ff290 */ /* 0x000fe2000fffe03f */
[----:B------:R-:W-:Y:S01]  /*2a260*/  STL.64 [R1+0xdf0], R16 ;  /* 0x000df01001007387 */ /* 0x000fe20000100a00 */
[----:B------:R0:W-:Y:S03]  /*2a270*/  STL.64 [R1+0xdf8], R18 ;  /* 0x000df81201007387 */ /* 0x0001e60000100a00 */
[----:B0-----:R-:W3:Y:S01]  /*2a280*/  LDL.LU.64 R18, [R1+0x6868] ;  /* 0x0068680001127983 */ /* 0x001ee20000300a00 */
[----:B------:R-:W4:Y:S02]  /*2a290*/  LDL.LU.64 R16, [R1+0x6860] ;  /* 0x0068600001107983 */ /* 0x000f240000300a00 */
[----:B------:R-:W-:Y:S02]  /*2a2a0*/  IMAD.MOV.U32 R7, RZ, RZ, R13 ;  /* 0x000000ffff077224 */ /* 0x000fe400078e000d */
[----:B------:R-:W-:-:S03]  /*2a2b0*/  IMAD.MOV.U32 R22, RZ, RZ, R12 ;  /* 0x000000ffff167224 */ /* 0x000fc600078e000c */
[----:B------:R-:W-:Y:S01]  /*2a2c0*/  STL [R1+0x6848], R7 ;  /* 0x0068480701007387 */ /* 0x000fe20000100800 */
[----:B--2---:R0:W-:Y:S03]  /*2a2d0*/  STL.64 [R1+0x6840], R4 ;  /* 0x0068400401007387 */ /* 0x0041e60000100a00 */
[----:B0-----:R-:W2:Y:S01]  /*2a2e0*/  LDL.LU.64 R4, [R1+0x800] ;  /* 0x0008000001047983 */ /* 0x001ea20000300a00 */
[----:B------:R-:W2:Y:S02]  /*2a2f0*/  LDL.LU.64 R6, [R1+0x808] ;  /* 0x0008080001067983 */ /* 0x000ea40000300a00 */
[----:B----4-:R-:W-:Y:S02]  /*2a300*/  IMAD.MOV.U32 R12, RZ, RZ, R17 ;  /* 0x000000ffff0c7224 */ /* 0x010fe400078e0011 */
[----:B------:R-:W-:Y:S02]  /*2a310*/  IMAD.MOV.U32 R13, RZ, RZ, R16 ;  /* 0x000000ffff0d7224 */ /* 0x000fe400078e0010 */
[----:B---3--:R-:W-:-:S02]  /*2a320*/  IMAD.MOV.U32 R16, RZ, RZ, R19 ;  /* 0x000000ffff107224 */ /* 0x008fc400078e0013 */
[----:B------:R-:W-:-:S05]  /*2a330*/  IMAD.MOV.U32 R17, RZ, RZ, R18 ;  /* 0x000000ffff117224 */ /* 0x000fca00078e0012 */
[----:B------:R0:W-:Y:S04]  /*2a340*/  STL.64 [R1+0x6800], R16 ;  /* 0x0068001001007387 */ /* 0x0001e80000100a00 */
[----:B0-----:R-:W3:Y:S04]  /*2a350*/  LDL.64 R16, [R1+0xf0] ;  /* 0x0000f00001107983 */ /* 0x001ee80000100a00 */
[----:B---3--:R0:W-:Y:S04]  /*2a360*/  STL.64 [R1+0x6818], R16 ;  /* 0x0068181001007387 */ /* 0x0081e80000100a00 */
[----:B0-----:R-:W3:Y:S01]  /*2a370*/  LDL.64 R16, [R1+0x140] ;  /* 0x0001400001107983 */ /* 0x001ee20000100a00 */
[----:B------:R0:W-:Y:S03]  /*2a380*/  STL.64 [R1+0x67e0], R12 ;  /* 0x0067e00c01007387 */ /* 0x0001e60000100a00 */
[----:B0-----:R-:W3:Y:S01]  /*2a390*/  LDL.LU.64 R12, [R1+0x810] ;  /* 0x00081000010c7983 */ /* 0x001ee20000300a00 */
[----:B------:R-:W3:Y:S01]  /*2a3a0*/  LDL.LU.64 R14, [R1+0x818] ;  /* 0x00081800010e7983 */ /* 0x000ee20000300a00 */
[C---:B--2---:R-:W-:Y:S01]  /*2a3b0*/  HMMA.16816.F32 R4, R24.reuse, R8, R4 ;  /* 0x000000081804723c */ /* 0x044fe20000001804 */
[----:B------:R-:W-:Y:S07]  /*2a3c0*/  STL [R1+0x676c], R22 ;  /* 0x00676c1601007387 */ /* 0x000fee0000100800 */
[----:B---3--:R-:W-:Y:S01]  /*2a3d0*/  HMMA.16816.F32 R12, R24, R16, R12 ;  /* 0x00000010180c723c */ /* 0x008fe2000000180c */
[----:B------:R-:W-:-:S02]  /*2a3e0*/  IMAD.MOV.U32 R23, RZ, RZ, R17 ;  /* 0x000000ffff177224 */ /* 0x000fc400078e0011 */
[----:B------:R-:W-:Y:S11]  /*2a3f0*/  IMAD.MOV.U32 R28, RZ, RZ, R16 ;  /* 0x000000ffff1c7224 */ /* 0x000ff600078e0010 */
[----:B------:R-:W-:Y:S09]  /*2a400*/  @!UPT UIADD3 URZ, URZ, URZ, URZ ;  /* 0x0000003f3f3ff290 */ /* 0x000ff2000fffe03f */
[----:B------:R-:W-:Y:S01]  /*2a410*/  STL.64 [R1+0xde0], R12 ;  /* 0x000de00c01007387 */ /* 0x000fe20000100a00 */
[----:B------:R-:W-:Y:S02]  /*2a420*/  STL.64 [R1+0xde8], R14 ;  /* 0x000de80e01007387 */ /* 0x000fe40000100a00 */
[----:B------:R-:W-:Y:S02]  /*2a430*/  STL [R1+0x6858], R23 ;  /* 0x0068581701007387 */ /* 0x000fe40000100800 */
[----:B------:R0:W-:Y:S01]  /*2a440*/  STL.64 [R1+0x6850], R20 ;  /* 0x0068501401007387 */ /* 0x0001e20000100a00 */
[----:B------:R1:W-:Y:S01]  /*2a450*/  STL.64 [R1+0xdd0], R4 ;  /* 0x000dd00401007387 */ /* 0x0003e20000100a00 */
[----:B------:R-:W-:Y:S03]  /*2a460*/  STL.64 [R1+0xdd8], R6 ;  /* 0x000dd80601007387 */ /* 0x000fe60000100a00 */
[----:B0-----:R-:W2:Y:S01]  /*2a470*/  LDL.LU.64 R20, [R1+0x7f0] ;  /* 0x0007f00001147983 */ /* 0x001ea20000300a00 */
[----:B------:R-:W2:Y:S02]  /*2a480*/  LDL.LU.64 R22, [R1+0x7f8] ;  /* 0x0007f80001167983 */ /* 0x000ea40000300a00 */
[----:B-1----:R-:W2:Y:S02]  /*2a490*/  LDL.64 R4, [R1+0x120] ;  /* 0x0001200001047983 */ /* 0x002ea40000100a00 */
[----:B------:R-:W3:Y:S01]  /*2a4a0*/  LDL.LU.64 R16, [R1+0x7d0] ;  /* 0x0007d00001107983 */ /* 0x000ee20000300a00 */
[----:B------:R-:W4:Y:S04]  /*2a4b0*/  LDL.LU.64 R18, [R1+0x7d8] ;  /* 0x0007d80001127983 */ /* 0x000f280000300a00 */
[----:B----4-:R-:W-:Y:S01]  /*2a4c0*/  STL.64 [R1+0x6828], R18 ;  /* 0x0068281201007387 */ /* 0x010fe20000100a00 */
[----:B---3--:R-:W-:Y:S02]  /*2a4d0*/  STL.64 [R1+0x6820], R16 ;  /* 0x0068201001007387 */ /* 0x008fe40000100a00 */
        /* <DEDUP_REMOVED lines=11> */
[----:B------:R-:W-:Y:S01]  /*2a590*/  IMAD.MOV.U32 R29, RZ, RZ, R9 ;  /* 0x000000ffff1d7224 */ /* 0x000fe200078e0009 */
[----:B----4-:R-:W-:Y:S01]  /*2a5a0*/  STL.64 [R1+0x6838], R14 ;  /* 0x0068380e01007387 */ /* 0x010fe20000100a00 */
[----:B---3--:R0:W-:Y:S03]  /*2a5b0*/  STL.64 [R1+0x6830], R12 ;  /* 0x0068300c01007387 */ /* 0x0081e60000100a00 */
[----:B0-----:R-:W3:Y:S01]  /*2a5c0*/  LDL.LU.64 R12, [R1+0x7e0] ;  /* 0x0007e000010c7983 */ /* 0x001ee20000300a00 */
[----:B------:R-:W3:Y:S02]  /*2a5d0*/  LDL.LU.64 R14, [R1+0x7e8] ;  /* 0x0007e800010e7983 */ /* 0x000ee40000300a00 */
[----:B------:R-:W4:Y:S02]  /*2a5e0*/  LDL.LU.64 R8, [R1+0x760] ;  /* 0x0007600001087983 */ /* 0x000f240000300a00 */
[----:B------:R-:W2:Y:S02]  /*2a5f0*/  LDL.LU.64 R10, [R1+0x768] ;  /* 0x00076800010a7983 */ /* 0x000ea40000300a00 */
[----:B--2---:R-:W-:Y:S01]  /*2a600*/  STL.64 [R1+0x6798], R10 ;  /* 0x0067980a01007387 */ /* 0x004fe20000100a00 */
[----:B----4-:R0:W-:Y:S03]  /*2a610*/  STL.64 [R1+0x6790], R8 ;  /* 0x0067900801007387 */ /* 0x0101e60000100a00 */
[----:B0-----:R-:W2:Y:S01]  /*2a620*/  LDL.LU.64 R8, [R1+0x770] ;  /* 0x0007700001087983 */ /* 0x001ea20000300a00 */
[----:B------:R-:W4:Y:S01]  /*2a630*/  LDL.LU.64 R10, [R1+0x778] ;  /* 0x00077800010a7983 */ /* 0x000f220000300a00 */
[----:B------:R-:W-:Y:S01]  /*2a640*/  HMMA.16816.F32 R20, R24, R4, R20 ;  /* 0x000000041814723c */ /* 0x000fe20000001814 */
[----:B------:R-:W-:-:S02]  /*2a650*/  IMAD.MOV.U32 R16, RZ, RZ, R2 ;  /* 0x000000ffff107224 */ /* 0x000fc400078e0002 */
[----:B------:R-:W-:Y:S01]  /*2a660*/  IMAD.MOV.U32 R17, RZ, RZ, R0 ;  /* 0x000000ffff117224 */ /* 0x000fe200078e0000 */
[----:B----4-:R-:W-:Y:S01]  /*2a670*/  STL.64 [R1+0x67b0], R10 ;  /* 0x0067b00a01007387 */ /* 0x010fe20000100a00 */
[----:B--2---:R0:W-:Y:S03]  /*2a680*/  STL.64 [R1+0x67a8], R8 ;  /* 0x0067a80801007387 */ /* 0x0041e60000100a00 */
[----:B0-----:R-:W2:Y:S01]  /*2a690*/  LDL.LU.64 R8, [R1+0x780] ;  /* 0x0007800001087983 */ /* 0x001ea20000300a00 */
[----:B------:R-:W4:Y:S01]  /*2a6a0*/  LDL.LU.64 R10, [R1+0x788] ;  /* 0x00078800010a7983 */ /* 0x000f220000300a00 */
[----:B---3--:R-:W-:Y:S01]  /*2a6b0*/  HMMA.16816.F32 R16, R24, R16, R12 ;  /* 0x000000101810723c */ /* 0x008fe2000000180c */
[----:B------:R-:W-:Y:S01]  /*2a6c0*/  IMAD.MOV.U32 R6, RZ, RZ, R5 ;  /* 0x000000ffff067224 */ /* 0x000fe200078e0005 */
[----:B----4-:R-:W-:Y:S01]  /*2a6d0*/  STL.64 [R1+0x67c8], R10 ;  /* 0x0067c80a01007387 */ /* 0x010fe20000100a00 */
[----:B--2---:R0:W-:Y:S03]  /*2a6e0*/  STL.64 [R1+0x67c0], R8 ;  /* 0x0067c00801007387 */ /* 0x0041e60000100a00 */
[----:B0-----:R-:W2:Y:S01]  /*2a6f0*/  LDL.LU.64 R8, [R1+0x7a0] ;  /* 0x0007a00001087983 */ /* 0x001ea20000300a00 */
[----:B------:R-:W2:Y:S06]  /*2a700*/  LDL.LU.64 R10, [R1+0x7a8] ;  /* 0x0007a800010a7983 */ /* 0x000eac0000300a00 */
[----:B------:R-:W-:Y:S02]  /*2a710*/  STL.64 [R1+0xdc0], R20 ;  /* 0x000dc01401007387 */ /* 0x000fe40000100a00 */
[----:B------:R0:W-:Y:S02]  /*2a720*/  STL.64 [R1+0xdc8], R22 ;  /* 0x000dc81601007387 */ /* 0x0001e40000100a00 */
[----:B0-----:R-:W3:Y:S01]  /*2a730*/  LDL.LU R23, [R1+0x6858] ;  /* 0x0068580001177983 */ /* 0x001ee20000300800 */
[----:B------:R-:W4:Y:S02]  /*2a740*/  LDL.LU.64 R20, [R1+0x6850] ;  /* 0x0068500001147983 */ /* 0x000f240000300a00 */
[----:B------:R-:W-:-:S02]  /*2a750*/  IMAD.MOV.U32 R22, RZ, RZ, R4 ;  /* 0x000000ffff167224 */ /* 0x000fc400078e0004 */
[----:B------:R-:W2:Y:S01]  /*2a760*/  LDL.LU R7, [R1+0x6848] ;  /* 0x0068480001077983 */ /* 0x000ea20000300800 */
[----:B------:R-:W2:Y:S01]  /*2a770*/  LDL.LU.64 R4, [R1+0x6840] ;  /* 0x0068400001047983 */ /* 0x000ea20000300a00 */
[----:B------:R-:W2:Y:S02]  /*2a780*/  LDL.LU.64 R14, [R1+0x6838] ;  /* 0x00683800010e7983 */ /* 0x000ea40000300a00 */
[----:B------:R-:W2:Y:S02]  /*2a790*/  LDL.LU.64 R12, [R1+0x6830] ;  /* 0x00683000010c7983 */ /* 0x000ea40000300a00 */
[----:B------:R-:W-:Y:S01]  /*2a7a0*/  STL.64 [R1+0xdb0], R16 ;  /* 0x000db01001007387 */ /* 0x000fe20000100a00 */
[----:B------:R0:W-:Y:S04]  /*2a7b0*/  STL.64 [R1+0xdb8], R18 ;  /* 0x000db81201007387 */ /* 0x0001e80000100a00 */
[----:B0-----:R-:W4:Y:S01]  /*2a7c0*/  LDL.LU.64 R18, [R1+0x6828] ;  /* 0x0068280001127983 */ /* 0x001f220000300a00 */
[----:B------:R-:W4:Y:S02]  /*2a7d0*/  LDL.LU.64 R16, [R1+0x6820] ;  /* 0x0068200001107983 */ /* 0x000f240000300a00 */
[C---:B----4-:R-:W-:Y:S11]  /*2a7e0*/  HMMA.16816.F32 R16, R24.reuse, R20, R16 ;  /* 0x000000141810723c */ /* 0x050ff60000001810 */
[----:B------:R-:W-:Y:S11]  /*2a7f0*/  @!UPT UIADD3 URZ, URZ, URZ, URZ ;  /* 0x0000003f3f3ff290 */ /* 0x000ff6000fffe03f */
[----:B------:R-:W-:Y:S01]  /*2a800*/  @!UPT UIADD3 URZ, URZ, URZ, URZ ;  /* 0x0000003f3f3ff290 */ /* 0x000fe2000fffe03f */
[----:B------:R0:W-:Y:S01]  /*2a810*/  STL.64 [R1+0xda0], R16 ;  /* 0x000da01001007387 */ /* 0x0001e20000100a00 */
[----:B------:R-:W-:Y:S03]  /*2a820*/  STL.64 [R1+0xda8], R18 ;  /* 0x000da81201007387 */ /* 0x000fe60000100a00 */
[----:B0-----:R-:W2:Y:S01]  /*2a830*/  LDL.LU.64 R16, [R1+0x6818] ;  /* 0x0068180001107983 */ /* 0x001ea20000300a00 */
[----:B------:R-:W-:Y:S01]  /*2a840*/  STL.64 [R1+0x66e8], R20 ;  /* 0x0066e81401007387 */ /* 0x000fe20000100a00 */
[C---:B--2---:R-:W-:Y:S01]  /*2a850*/  HMMA.16816.F32 R12, R24.reuse, R16, R12 ;  /* 0x00000010180c723c */ /* 0x044fe2000000180c */
[----:B------:R-:W-:Y:S02]  /*2a860*/  IMAD.MOV.U32 R2, RZ, RZ, R16 ;  /* 0x000000ffff027224 */ /* 0x000fe400078e0010 */
[----:B------:R-:W-:Y:S11]  /*2a870*/  IMAD.MOV.U32 R0, RZ, RZ, R17 ;  /* 0x000000ffff007224 */ /* 0x000ff600078e0011 */
[----:B------:R-:W-:Y:S09]  /*2a880*/  @!UPT UIADD3 URZ, URZ, URZ, URZ ;  /* 0x0000003f3f3ff290 */ /* 0x000ff2000fffe03f */
[----:B------:R-:W-:Y:S01]  /*2a890*/  STL.64 [R1+0xd90], R12 ;  /* 0x000d900c01007387 */ /* 0x000fe20000100a00 */
[----:B------:R0:W-:Y:S03]  /*2a8a0*/  STL.64 [R1+0xd98], R14 ;  /* 0x000d980e01007387 */ /* 0x0001e60000100a00 */
[----:B0-----:R-:W2:Y:S01]  /*2a8b0*/  LDL.LU.64 R14, [R1+0x6810] ;  /* 0x00681000010e7983 */ /* 0x001ea20000300a00 */
[----:B------:R-:W2:Y:S02]  /*2a8c0*/  LDL.LU.64 R12, [R1+0x6808] ;  /* 0x00680800010c7983 */ /* 0x000ea40000300a00 */
[----:B------:R-:W2:Y:S02]  /*2a8d0*/  LDL.LU.64 R16, [R1+0x6800] ;  /* 0x0068000001107983 */ /* 0x000ea40000300a00 */
[C---:B--2---:R-:W-:Y:S01]  /*2a8e0*/  HMMA.16816.F32 R16, R24.reuse, R16, R12 ;  /* 0x000000101810723c */ /* 0x044fe2000000180c */
[----:B------:R-:W2:Y:S01]  /*2a8f0*/  LDL.LU.64 R14, [R1+0x67f8] ;  /* 0x0067f800010e7983 */ /* 0x000ea20000300a00 */
[----:B------:R-:W2:Y:S11]  /*2a900*/  LDL.LU.64 R12, [R1+0x67f0] ;  /* 0x0067f000010c7983 */ /* 0x000eb60000300a00 */
[----:B------:R-:W-:Y:S10]  /*2a910*/  @!UPT UIADD3 URZ, URZ, URZ, URZ ;  /* 0x0000003f3f3ff290 */ /* 0x000ff4000fffe03f */
[----:B------:R0:W-:Y:S01]  /*2a920*/  STL.64 [R1+0xd80], R16 ;  /* 0x000d801001007387 */ /* 0x0001e20000100a00 */
[----:B------:R1:W-:Y:S03]  /*2a930*/  STL.64 [R1+0xd88], R18 ;  /* 0x000d881201007387 */ /* 0x0003e60000100a00 */
[----:B0-----:R-:W2:Y:S02]  /*2a940*/  LDL.LU.64 R16, [R1+0x67e8] ;  /* 0x0067e80001107983 */ /* 0x001ea40000300a00 */
[----:B--2---:R-:W-:Y:S02]  /*2a950*/  HMMA.16816.F32 R24, R24, R16, R12 ;  /* 0x000000101818723c */ /* 0x004fe4000000180c */
[----:B------:R-:W2:Y:S01]  /*2a960*/  LDL.LU.64 R12, [R1+0x67e0] ;  /* 0x0067e000010c7983 */ /* 0x000ea20000300a00 */
[----:B-1----:R-:W2:Y:S02]  /*2a970*/  LDL.LU.64 R18, [R1+0x67d8] ;  /* 0x0067d80001127983 */ /* 0x002ea40000300a00 */
[----:B------:R-:W2:Y:S11]  /*2a980*/  LDL.LU.64 R16, [R1+0x67d0] ;  /* 0x0067d00001107983 */ /* 0x000eb60000300a00 */
[----:B------:R-:W-:Y:S07]  /*2a990*/  @!UPT UIADD3 URZ, URZ, URZ, URZ ;  /* 0x0000003f3f3ff290 */ /* 0x000fee000fffe03f */
[----:B------:R0:W-:Y:S01]  /*2a9a0*/  STL.64 [R1+0xd70], R24 ;  /* 0x000d701801007387 */ /* 0x0001e20000100a00 */
[----:B------:R1:W-:Y:S03]  /*2a9b0*/  STL.64 [R1+0xd78], R26 ;  /* 0x000d781a01007387 */ /* 0x0003e60000100a00 */
[----:B0-----:R-:W4:Y:S01]  /*2a9c0*/  LDL.LU.64 R24, [R1+0x740] ;  /* 0x0007400001187983 */ /* 0x001f220000300a00 */
[----:B-1----:R-:W4:Y:S01]  /*2a9d0*/  LDL.LU.64 R26, [R1+0x748] ;  /* 0x00074800011a7983 */ /* 0x002f220000300a00 */
[C---:B--2---:R-:W-:Y:S02]  /*2a9e0*/  HMMA.16816.F32 R12, R16.reuse, R12, R8 ;  /* 0x0000000c100c723c */ /* 0x044fe40000001808 */
[----:B------:R-:W2:Y:S01]  /*2a9f0*/  LDL.LU.64 R10, [R1+0x67c8] ;  /* 0x0067c800010a7983 */ /* 0x000ea20000300a00 */
[----:B------:R-:W2:Y:S11]  /*2aa00*/  LDL.LU.64 R8, [R1+0x67c0] ;  /* 0x0067c00001087983 */ /* 0x000eb60000300a00 */
[----:B------:R-:W-:Y:S09]  /*2aa10*/  @!UPT UIADD3 URZ, URZ, URZ, URZ ;  /* 0x0000003f3f3ff290 */ /* 0x000ff2000fffe03f */
[----:B------:R0:W-:Y:S01]  /*2aa20*/  STL.64 [R1+0xd60], R12 ;  /* 0x000d600c01007387 */ /* 0x0001e20000100a00 */
[----:B------:R2:W-:Y:S03]  /*2aa30*/  STL.64 [R1+0xd68], R14 ;  /* 0x000d680e01007387 */ /* 0x0005e60000100a00 */
[----:B0-----:R-:W2:Y:S02]  /*2aa40*/  LDL.LU.64 R12, [R1+0x67b8] ;  /* 0x0067b800010c7983 */ /* 0x001ea40000300a00 */
        /* <DEDUP_REMOVED lines=18> */
[----:B------:R-:W-:Y:S01]  /*2ab70*/  STL.64 [R1+0xd30], R8 ;  /* 0x000d300801007387 */ /* 0x000fe20000100a00 */
[----:B------:R0:W-:Y:S03]  /*2ab80*/  STL.64 [R1+0xd38], R10 ;  /* 0x000d380a01007387 */ /* 0x0001e60000100a00 */
[----:B0-----:R-:W2:Y:S01]  /*2ab90*/  LDL.LU.64 R10, [R1+0x6778] ;  /* 0x00677800010a7983 */ /* 0x001ea20000300a00 */
[----:B------:R-:W2:Y:S02]  /*2aba0*/  LDL.LU.64 R8, [R1+0x6770] ;  /* 0x0067700001087983 */ /* 0x000ea40000300a00 */
[----:B------:R-:W-:Y:S02]  /*2abb0*/  STL.64 [R1+0x6670], R14 ;  /* 0x0066700e01007387 */ /* 0x000fe40000100a00 */
[----:B------:R0:W-:Y:S02]  /*2abc0*/  STL.64 [R1+0x6668], R12 ;  /* 0x0066680c01007387 */ /* 0x0001e40000100a00 */
[----:B0-----:R-:W2:Y:S01]  /*2abd0*/  LDL.LU.64 R12, [R1+0x750] ;  /* 0x00075000010c7983 */ /* 0x001ea20000300a00 */
[----:B------:R-:W2:Y:S02]  /*2abe0*/  LDL.LU.64 R14, [R1+0x758] ;  /* 0x00075800010e7983 */ /* 0x000ea40000300a00 */
[C---:B--2---:R-:W-:Y:S11]  /*2abf0*/  HMMA.16816.F32 R12, R16.reuse, R8, R12 ;  /* 0x00000008100c723c */ /* 0x044ff6000000180c */
[----:B------:R-:W-:Y:S11]  /*2ac00*/  @!UPT UIADD3 URZ, URZ, URZ, URZ ;  /* 0x0000003f3f3ff290 */ /* 0x000ff6000fffe03f */
[----:B------:R-:W-:Y:S01]  /*2ac10*/  @!UPT UIADD3 URZ, URZ, URZ, URZ ;  /* 0x0000003f3f3ff290 */ /* 0x000fe2000fffe03f */
[----:B------:R0:W-:Y:S01]  /*2ac20*/  STL.64 [R1+0xd20], R12 ;  /* 0x000d200c01007387 */ /* 0x0001e20000100a00 */
[----:B------:R-:W-:Y:S03]  /*2ac30*/  STL.64 [R1+0xd28], R14 ;  /* 0x000d280e01007387 */ /* 0x000fe60000100a00 */
[----:B0-----:R-:W2:Y:S04]  /*2ac40*/  LDL.64 R12, [R1] ;  /* 0x00000000010c7983 */ /* 0x001ea80000100a00 */
[----:B--2---:R-:W-:Y:S01]  /*2ac50*/  STL.64 [R1+0x6688], R12 ;  /* 0x0066880c01007387 */ /* 0x004fe20000100a00 */
[----:B------:R-:W-:Y:S02]  /*2ac60*/  STL.64 [R1+0x6660], R10 ;  /* 0x0066600a01007387 */ /* 0x000fe40000100a00 */
[----:B------:R4:W-:Y:S02]  /*2ac70*/  STL.64 [R1+0x6658], R8 ;  /* 0x0066580801007387 */ /* 0x0009e40000100a00 */
[----:B----4-:R-:W-:Y:S01]  /*2ac80*/  HMMA.16816.F32 R8, R16, R4, R24 ;  /* 0x000000041008723c */ /* 0x010fe20000001818 */
[----:B------:R0:W-:Y:S06]  /*2ac90*/  STL.64 [R1+0x66f0], R4 ;  /* 0x0066f00401007387 */ /* 0x0001ec0000100a00 */
[----:B0-----:R-:W-:Y:S11]  /*2aca0*/  IMAD.MOV.U32 R4, RZ, RZ, R22 ;  /* 0x000000ffff047224 */ /* 0x001ff600078e0016 */
[----:B------:R-:W-:Y:S05]  /*2acb0*/  @!UPT UIADD3 URZ, URZ, URZ, URZ ;  /* 0x0000003f3f3ff290 */ /* 0x000fea000fffe03f */
[----:B------:R-:W-:Y:S01]  /*2acc0*/  STL.64 [R1+0xd10], R8 ;  /* 0x000d100801007387 */ /* 0x000fe20000100a00 */
[----:B------:R-:W-:Y:S02]  /*2acd0*/  STL.64 [R1+0xd18], R10 ;  /* 0x000d180a01007387 */ /* 0x000fe40000100a00 */
[----:B------:R-:W2:Y:S02]  /*2ace0*/  LDL.LU R22, [R1+0x676c] ;  /* 0x00676c0001167983 */ /* 0x000ea40000300800 */
[----:B------:R-:W-:Y:S02]  /*2acf0*/  IMAD.MOV.U32 R5, RZ, RZ, R6 ;  /* 0x000000ffff057224 */ /* 0x000fe400078e0006 */
[----:B------:R-:W4:Y:S03]  /*2ad00*/  LDL.LU R6, [R1+0x6768] ;  /* 0x0067680001067983 */ /* 0x000f260000300800 */
[----:B------:R0:W-:Y:S02]  /*2ad10*/  STL.64 [R1+0x6700], R4 ;  /* 0x0067000401007387 */ /* 0x0001e40000100a00 */
[----:B0-----:R-:W-:-:S02]  /*2ad20*/  IMAD.MOV.U32 R4, RZ, RZ, R3 ;  /* 0x000000ffff047224 */ /* 0x001fc400078e0003 */
[----:B------:R-:W-:Y:S01]  /*2ad30*/  IMAD.MOV.U32 R5, RZ, RZ, R29 ;  /* 0x000000ffff057224 */ /* 0x000fe200078e001d */
[----:B------:R-:W4:Y:S01]  /*2ad40*/  LDL.LU R3, [R1+0x6764] ;  /* 0x0067640001037983 */ /* 0x000f220000300800 */
[----:B------:R-:W4:Y:S03]  /*2ad50*/  LDL.LU R29, [R1+0x6760] ;  /* 0x00676000011d7983 */ /* 0x000f260000300800 */
[----:B------:R0:W-:Y:S01]  /*2ad60*/  STL.64 [R1+0x6718], R4 ;  /* 0x0067180401007387 */ /* 0x0001e20000100a00 */
[----:B------:R-:W-:Y:S02]  /*2ad70*/  IMAD.MOV.U32 R8, RZ, RZ, R2 ;  /* 0x000000ffff087224 */ /* 0x000fe400078e0002 */
[----:B------:R-:W-:Y:S02]  /*2ad80*/  IMAD.MOV.U32 R9, RZ, RZ, R0 ;  /* 0x000000ffff097224 */ /* 0x000fe400078e0000 */
[----:B0-----:R-:W-:-:S02]  /*2ad90*/  IMAD.MOV.U32 R4, RZ, RZ, R28 ;  /* 0x000000ffff047224 */ /* 0x001fc400078e001c */
[----:B---3--:R-:W-:-:S05]  /*2ada0*/  IMAD.MOV.U32 R5, RZ, RZ, R23 ;  /* 0x000000ffff057224 */ /* 0x008fca00078e0017 */
[----:B------:R0:W-:Y:S02]  /*2adb0*/  STL.64 [R1+0x6730], R4 ;  /* 0x0067300401007387 */ /* 0x0001e40000100a00 */
[----:B0-----:R-:W-:Y:S02]  /*2adc0*/  IMAD.MOV.U32 R5, RZ, RZ, R7 ;  /* 0x000000ffff057224 */ /* 0x001fe400078e0007 */
[----:B--2---:R-:W-:-:S05]  /*2add0*/  IMAD.MOV.U32 R4, RZ, RZ, R22 ;  /* 0x000000ffff047224 */ /* 0x004fca00078e0016 */
[----:B------:R-:W-:Y:S01]  /*2ade0*/  STL.64 [R1+0x6748], R4 ;  /* 0x0067480401007387 */ /* 0x000fe20000100a00 */
[----:B------:R0:W-:Y:S03]  /*2adf0*/  STL.64 [R1+0x66f8], R8 ;  /* 0x0066f80801007387 */ /* 0x0001e60000100a00 */
[----:B0-----:R-:W2:Y:S01]  /*2ae00*/  LDL.LU.64 R8, [R1+0x6f0] ;  /* 0x0006f00001087983 */ /* 0x001ea20000300a00 */
[----:B------:R-:W3:Y:S03]  /*2ae10*/  LDL.LU.64 R10, [R1+0x6f8] ;  /* 0x0006f800010a7983 */ /* 0x000ee60000300a00 */
[----:B----4-:R-:W0:Y:S04]  /*2ae20*/  LDSM.16.MT88.4 R24, [R29+0x280] ;  /* 0x000280001d18783b */ /* 0x010e280000004200 */
[----:B---3--:R-:W-:Y:S01]  /*2ae30*/  STL.64 [R1+0x6710], R10 ;  /* 0x0067100a01007387 */ /* 0x008fe20000100a00 */
[----:B--2---:R1:W-:Y:S03]  /*2ae40*/  STL.64 [R1+0x6708], R8 ;  /* 0x0067080801007387 */ /* 0x0043e60000100a00 */
[----:B-1----:R-:W2:Y:S01]  /*2ae50*/  LDL.LU.64 R8, [R1+0x700] ;  /* 0x0007000001087983 */ /* 0x002ea20000300a00 */
[----:B------:R-:W3:Y:S03]  /*2ae60*/  LDL.LU.64 R10, [R1+0x708] ;  /* 0x00070800010a7983 */ /* 0x000ee60000300a00 */
        /* <DEDUP_REMOVED lines=11> */
[----:B------:R-:W2:Y:S02]  /*2af20*/  LDL.LU.64 R10, [R1+0x738] ;  /* 0x00073800010a7983 */ /* 0x000ea40000300a00 */
[----:B------:R-:W3:Y:S02]  /*2af30*/  LDL.LU.64 R20, [R1+0x6e0] ;  /* 0x0006e00001147983 */ /* 0x000ee40000300a00 */
[----:B------:R-:W3:Y:S01]  /*2af40*/  LDL.LU.64 R22, [R1+0x6e8] ;  /* 0x0006e80001167983 */ /* 0x000ee20000300a00 */
[----:B------:R-:W4:Y:S04]  /*2af50*/  LDL.64 R12, [R1+0x10] ;  /* 0x00001000010c7983 */ /* 0x000f280000100a00 */
[----:B----4-:R1:W-:Y:S04]  /*2af60*/  STL.64 [R1+0x66a0], R12 ;  /* 0x0066a00c01007387 */ /* 0x0103e80000100a00 */
[----:B-1----:R-:W4:Y:S01]  /*2af70*/  LDL.64 R12, [R1+0x20] ;  /* 0x00002000010c7983 */ /* 0x002f220000100a00 */
[----:B------:R-:W-:-:S02]  /*2af80*/  IMAD.MOV.U32 R4, RZ, RZ, R6 ;  /* 0x000000ffff047224 */ /* 0x000fc400078e0006 */
[----:B------:R-:W-:-:S07]  /*2af90*/  IMAD.MOV.U32 R5, RZ, RZ, R3 ;  /* 0x000000ffff057224 */ /* 0x000fce00078e0003 */
[C---:B--2---:R-:W-:Y:S01]  /*2afa0*/  HMMA.16816.F32 R4, R16.reuse, R4, R8 ;  /* 0x000000041004723c */ /* 0x044fe20000001808 */
[----:B----4-:R1:W-:Y:S04]  /*2afb0*/  STL.64 [R1+0x66c8], R12 ;  /* 0x0066c80c01007387 */ /* 0x0103e80000100a00 */
[----:B-1----:R-:W2:Y:S04]  /*2afc0*/  LDL.64 R12, [R1+0xe0] ;  /* 0x0000e000010c7983 */ /* 0x002ea80000100a00 */
[----:B--2---:R1:W-:Y:S04]  /*2afd0*/  STL.64 [R1+0x66e0], R12 ;  /* 0x0066e00c01007387 */ /* 0x0043e80000100a00 */
[----:B-1----:R-:W3:Y:S01]  /*2afe0*/  LDL.64 R12, [R1+0x110] ;  /* 0x00011000010c7983 */ /* 0x002ee20000100a00 */
[----:B0-----:R-:W-:Y:S02]  /*2aff0*/  STL.64 [R1+0x65d0], R26 ;  /* 0x0065d01a01007387 */ /* 0x001fe40000100a00 */
[----:B------:R0:W-:Y:S02]  /*2b000*/  STL.64 [R1+0x65c8], R24 ;  /* 0x0065c81801007387 */ /* 0x0001e40000100a00 */
[----:B0-----:R-:W2:Y:S01]  /*2b010*/  LDL.64 R24, [R1+0xd0] ;  /* 0x0000d00001187983 */ /* 0x001ea20000100a00 */
[----:B------:R-:W4:Y:S02]  /*2b020*/  LDL.LU.64 R10, [R1+0x6758] ;  /* 0x00675800010a7983 */ /* 0x000f240000300a00 */
[----:B------:R-:W4:Y:S02]  /*2b030*/  LDL.LU.64 R8, [R1+0x6750] ;  /* 0x0067500001087983 */ /* 0x000f240000300a00 */
[----:B------:R0:W-:Y:S01]  /*2b040*/  STL.64 [R1+0xd00], R4 ;  /* 0x000d000401007387 */ /* 0x0001e20000100a00 */
[----:B------:R4:W-:Y:S04]  /*2b050*/  STL.64 [R1+0xd08], R6 ;  /* 0x000d080601007387 */ /* 0x0009e80000100a00 */
[----:B0-----:R-:W4:Y:S02]  /*2b060*/  LDL.LU.64 R4, [R1+0x6748] ;  /* 0x0067480001047983 */ /* 0x001f240000300a00 */
[C---:B----4-:R-:W-:Y:S02]  /*2b070*/  HMMA.16816.F32 R4, R16.reuse, R4, R8 ;  /* 0x000000041004723c */ /* 0x050fe40000001808 */
[----:B------:R-:W4:Y:S01]  /*2b080*/  LDL.LU.64 R10, [R1+0x6740] ;  /* 0x00674000010a7983 */ /* 0x000f220000300a00 */
[----:B------:R-:W4:Y:S11]  /*2b090*/  LDL.LU.64 R8, [R1+0x6738] ;  /* 0x0067380001087983 */ /* 0x000f360000300a00 */
[----:B------:R-:W-:Y:S09]  /*2b0a0*/  @!UPT UIADD3 URZ, URZ, URZ, URZ ;  /* 0x0000003f3f3ff290 */ /* 0x000ff2000fffe03f */
[----:B------:R0:W-:Y:S01]  /*2b0b0*/  STL.64 [R1+0xcf0], R4 ;  /* 0x000cf00401007387 */ /* 0x0001e20000100a00 */
[----:B------:R4:W-:Y:S03]  /*2b0c0*/  STL.64 [R1+0xcf8], R6 ;  /* 0x000cf80601007387 */ /* 0x0009e60000100a00 */
        /* <DEDUP_REMOVED lines=14> */
[----:B0-----:R-:W4:Y:S01]  /*2b1b0*/  LDL.LU.64 R4, [R1+0x6700] ;  /* 0x0067000001047983 */ /* 0x001f220000300a00 */
[C---:B---3--:R-:W-:Y:S08]  /*2b1c0*/  HMMA.16816.F32 R20, R16.reuse, R12, R20 ;  /* 0x0000000c1014723c */ /* 0x048ff00000001814 */
[C---:B----4-:R-:W-:Y:S01]  /*2b1d0*/  HMMA.16816.F32 R4, R16.reuse, R4, R8 ;  /* 0x000000041004723c */ /* 0x050fe20000001808 */
[----:B------:R-:W3:Y:S11]  /*2b1e0*/  LDL.LU.64 R8, [R1+0x66f8] ;  /* 0x0066f80001087983 */ /* 0x000ef60000300a00 */
[----:B------:R-:W-:Y:S11]  /*2b1f0*/  @!UPT UIADD3 URZ, URZ, URZ, URZ ;  /* 0x0000003f3f3ff290 */ /* 0x000ff6000fffe03f */
[----:B------:R0:W-:Y:S01]  /*2b200*/  STL.64 [R1+0xcc0], R4 ;  /* 0x000cc00401007387 */ /* 0x0001e20000100a00 */
[----:B------:R1:W-:Y:S03]  /*2b210*/  STL.64 [R1+0xcc8], R6 ;  /* 0x000cc80601007387 */ /* 0x0003e60000100a00 */
[----:B0-----:R-:W4:Y:S01]  /*2b220*/  LDL.LU.64 R4, [R1+0x66f0] ;  /* 0x0066f00001047983 */ /* 0x001f220000300a00 */
[----:B------:R0:W-:Y:S02]  /*2b230*/  STL.64 [R1+0xcb0], R20 ;  /* 0x000cb01401007387 */ /* 0x0001e40000100a00 */
[----:B------:R-:W-:Y:S02]  /*2b240*/  IMAD.MOV.U32 R26, RZ, RZ, R12 ;  /* 0x000000ffff1a7224 */ /* 0x000fe400078e000c */
[----:B------:R-:W-:Y:S02]  /*2b250*/  STL.64 [R1+0xcb8], R22 ;  /* 0x000cb81601007387 */ /* 0x000fe40000100a00 */
[----:B-1----:R-:W-:Y:S01]  /*2b260*/  IMAD.MOV.U32 R7, RZ, RZ, R13 ;  /* 0x000000ffff077224 */ /* 0x002fe200078e000d */
[----:B0-----:R-:W3:Y:S01]  /*2b270*/  LDL.LU.64 R20, [R1+0x66e8] ;  /* 0x0066e80001147983 */ /* 0x001ee20000300a00 */
[----:B------:R-:W3:Y:S02]  /*2b280*/  LDL.LU.64 R12, [R1+0x6c0] ;  /* 0x0006c000010c7983 */ /* 0x000ee40000300a00 */
[----:B------:R-:W3:Y:S02]  /*2b290*/  LDL.LU.64 R14, [R1+0x6c8] ;  /* 0x0006c800010e7983 */ /* 0x000ee40000300a00 */
[----:B------:R-:W-:Y:S01]  /*2b2a0*/  STL [R1+0x66d8], R26 ;  /* 0x0066d81a01007387 */ /* 0x000fe20000100800 */
[----:B--2---:R0:W-:Y:S04]  /*2b2b0*/  STL.64 [R1+0x66d0], R24 ;  /* 0x0066d01801007387 */ /* 0x0041e80000100a00 */
[----:B0-----:R-:W2:Y:S01]  /*2b2c0*/  LDL.LU.64 R24, [R1+0x6b0] ;  /* 0x0006b00001187983 */ /* 0x001ea20000300a00 */
[----:B------:R-:W2:Y:S02]  /*2b2d0*/  LDL.LU.64 R26, [R1+0x6b8] ;  /* 0x0006b800011a7983 */ /* 0x000ea40000300a00 */
[----:B------:R-:W-:Y:S01]  /*2b2e0*/  STL [R1+0x6680], R7 ;  /* 0x0066800701007387 */ /* 0x000fe20000100800 */
[----:B----4-:R0:W-:Y:S04]  /*2b2f0*/  STL.64 [R1+0x6678], R4 ;  /* 0x0066780401007387 */ /* 0x0101e80000100a00 */
[----:B0-----:R-:W3:Y:S01]  /*2b300*/  LDL.LU.64 R4, [R1+0x6d0] ;  /* 0x0006d00001047983 */ /* 0x001ee20000300a00 */
[----:B------:R-:W3:Y:S02]  /*2b310*/  LDL.LU.64 R6, [R1+0x6d8] ;  /* 0x0006d80001067983 */ /* 0x000ee40000300a00 */
[C---:B---3--:R-:W-:Y:S01]  /*2b320*/  HMMA.16816.F32 R4, R16.reuse, R20, R4 ;  /* 0x000000141004723c */ /* 0x048fe20000001804 */
[----:B------:R-:W3:Y:S01]  /*2b330*/  LDL.LU.64 R20, [R1+0x6a0] ;  /* 0x0006a00001147983 */ /* 0x000ee20000300a00 */
[----:B------:R-:W3:Y:S11]  /*2b340*/  LDL.LU.64 R22, [R1+0x6a8] ;  /* 0x0006a80001167983 */ /* 0x000ef60000300a00 */
[----:B------:R-:W-:Y:S10]  /*2b350*/  @!UPT UIADD3 URZ, URZ, URZ, URZ ;  /* 0x0000003f3f3ff290 */ /* 0x000ff4000fffe03f */
[----:B------:R0:W-:Y:S01]  /*2b360*/  STL.64 [R1+0xca0], R4 ;  /* 0x000ca00401007387 */ /* 0x0001e20000100a00 */
[----:B------:R1:W-:Y:S03]  /*2b370*/  STL.64 [R1+0xca8], R6 ;  /* 0x000ca80601007387 */ /* 0x0003e60000100a00 */
[----:B0-----:R-:W4:Y:S01]  /*2b380*/  LDL.LU.64 R4, [R1+0x670] ;  /* 0x0006700001047983 */ /* 0x001f220000300a00 */
[----:B-1----:R-:W2:Y:S03]  /*2b390*/  LDL.LU.64 R6, [R1+0x678] ;  /* 0x0006780001067983 */ /* 0x002ea60000300a00 */
[----:B--2---:R-:W-:Y:S01]  /*2b3a0*/  STL.64 [R1+0x6698], R6 ;  /* 0x0066980601007387 */ /* 0x004fe20000100a00 */
[----:B----4-:R0:W-:Y:S03]  /*2b3b0*/  STL.64 [R1+0x6690], R4 ;  /* 0x0066900401007387 */ /* 0x0101e60000100a00 */
[----:B0-----:R-:W2:Y:S01]  /*2b3c0*/  LDL.LU.64 R4, [R1+0x680] ;  /* 0x0006800001047983 */ /* 0x001ea20000300a00 */
[----:B------:R-:W4:Y:S01]  /*2b3d0*/  LDL.LU.64 R6, [R1+0x688] ;  /* 0x0006880001067983 */ /* 0x000f220000300a00 */
[C---:B------:R-:W-:Y:S02]  /*2b3e0*/  HMMA.16816.F32 R8, R16.reuse, R8, R12 ;  /* 0x000000081008723c */ /* 0x040fe4000000180c */
[----:B----4-:R-:W-:Y:S01]  /*2b3f0*/  STL.64 [R1+0x66b0], R6 ;  /* 0x0066b00601007387 */ /* 0x010fe20000100a00 */
[----:B--2---:R0:W-:Y:S03]  /*2b400*/  STL.64 [R1+0x66a8], R4 ;  /* 0x0066a80401007387 */ /* 0x0041e60000100a00 */
[----:B0-----:R-:W2:Y:S01]  /*2b410*/  LDL.LU.64 R4, [R1+0x690] ;  /* 0x0006900001047983 */ /* 0x001ea20000300a00 */
[----:B------:R-:W2:Y:S02]  /*2b420*/  LDL.LU.64 R6, [R1+0x698] ;  /* 0x0006980001067983 */ /* 0x000ea40000300a00 */
[----:B------:R-:W4:Y:S11]  /*2b430*/  LDL.LU.64 R12, [R1+0x66e0] ;  /* 0x0066e000010c7983 */ /* 0x000f360000300a00 */
[----:B------:R-:W-:Y:S03]  /*2b440*/  @!UPT UIADD3 URZ, URZ, URZ, URZ ;  /* 0x0000003f3f3ff290 */ /* 0x000fe6000fffe03f */
[----:B------:R0:W-:Y:S01]  /*2b450*/  STL.64 [R1+0xc90], R8 ;  /* 0x000c900801007387 */ /* 0x0001e20000100a00 */
[----:B------:R1:W-:Y:S04]  /*2b460*/  STL.64 [R1+0xc98], R10 ;  /* 0x000c980a01007387 */ /* 0x0003e80000100a00 */
[----:B0-----:R-:W2:Y:S01]  /*2b470*/  LDL.LU.64 R8, [R1+0x660] ;  /* 0x0006600001087983 */ /* 0x001ea20000300a00 */
[----:B-1----:R-:W2:Y:S01]  /*2b480*/  LDL.LU.64 R10, [R1+0x668] ;  /* 0x00066800010a7983 */ /* 0x002ea20000300a00 */
[C---:B----4-:R-:W-:Y:S11]  /*2b490*/  HMMA.16816.F32 R24, R16.reuse, R12, R24 ;  /* 0x0000000c1018723c */ /* 0x050ff60000001818 */
[----:B------:R-:W-:Y:S11]  /*2b4a0*/  @!UPT UIADD3 URZ, URZ, URZ, URZ ;  /* 0x0000003f3f3ff290 */ /* 0x000ff6000fffe03f */
[----:B------:R-:W-:Y:S01]  /*2b4b0*/  @!UPT UIADD3 URZ, URZ, URZ, URZ ;  /* 0x0000003f3f3ff290 */ /* 0x000fe2000fffe03f */
[----:B------:R-:W-:Y:S01]  /*2b4c0*/  STL.64 [R1+0xc80], R24 ;  /* 0x000c801801007387 */ /* 0x000fe20000100a00 */
[----:B------:R0:W-:Y:S03]  /*2b4d0*/  STL.64 [R1+0xc88], R26 ;  /* 0x000c881a01007387 */ /* 0x0001e60000100a00 */
[----:B0-----:R-:W4:Y:S01]  /*2b4e0*/  LDL.LU R26, [R1+0x66d8] ;  /* 0x0066d800011a7983 */ /* 0x001f220000300800 */
[----:B------:R-:W3:Y:S02]  /*2b4f0*/  LDL.LU.64 R24, [R1+0x66d0] ;  /* 0x0066d00001187983 */ /* 0x000ee40000300a00 */
[----:B------:R-:W-:Y:S02]  /*2b500*/  IMAD.MOV.U32 R27, RZ, RZ, R12 ;  /* 0x000000ffff1b7224 */ /* 0x000fe400078e000c */
[----:B------:R-:W-:Y:S02]  /*2b510*/  IMAD.MOV.U32 R3, RZ, RZ, R13 ;  /* 0x000000ffff037224 */ /* 0x000fe400078e000d */
[----:B------:R-:W2:Y:S01]  /*2b520*/  LDL.LU.64 R12, [R1+0x66c8] ;  /* 0x0066c800010c7983 */ /* 0x000ea20000300a00 */
[----:B---3--:R-:W-:Y:S03]  /*2b530*/  HMMA.16816.F32 R16, R16, R24, R20 ;  /* 0x000000181010723c */ /* 0x008fe60000001814 */
[----:B------:R-:W3:Y:S01]  /*2b540*/  LDL.LU.64 R22, [R1+0x66c0] ;  /* 0x0066c00001167983 */ /* 0x000ee20000300a00 */
[----:B------:R-:W3:Y:S11]  /*2b550*/  LDL.LU.64 R20, [R1+0x66b8] ;  /* 0x0066b80001147983 */ /* 0x000ef60000300a00 */
[----:B------:R-:W-:Y:S08]  /*2b560*/  @!UPT UIADD3 URZ, URZ, URZ, URZ ;  /* 0x0000003f3f3ff290 */ /* 0x000ff0000fffe03f */
[----:B------:R0:W-:Y:S01]  /*2b570*/  STL.64 [R1+0xc70], R16 ;  /* 0x000c701001007387 */ /* 0x0001e20000100a00 */
[----:B------:R1:W-:Y:S03]  /*2b580*/  STL.64 [R1+0xc78], R18 ;  /* 0x000c781201007387 */ /* 0x0003e60000100a00 */
[----:B0-----:R-:W4:Y:S01]  /*2b590*/  LDL.LU.64 R16, [R1+0x640] ;  /* 0x0006400001107983 */ /* 0x001f220000300a00 */
[----:B-1----:R-:W4:Y:S02]  /*2b5a0*/  LDL.LU.64 R18, [R1+0x648] ;  /* 0x0006480001127983 */ /* 0x002f240000300a00 */
[----:B------:R2:W-:Y:S02]  /*2b5b0*/  STL.64 [R1+0x65e0], R24 ;  /* 0x0065e01801007387 */ /* 0x0005e40000100a00 */
[----:B--2---:R-:W-:Y:S02]  /*2b5c0*/  IMAD.MOV.U32 R25, RZ, RZ, R12 ;  /* 0x000000ffff197224 */ /* 0x004fe400078e000c */
[----:B------:R-:W-:Y:S01]  /*2b5d0*/  IMAD.MOV.U32 R24, RZ, RZ, R13 ;  /* 0x000000ffff187224 */ /* 0x000fe200078e000d */
[C---:B---3--:R-:W-:Y:S11]  /*2b5e0*/  HMMA.16816.F32 R4, R20.reuse, R12, R4 ;  /* 0x0000000c1404723c */ /* 0x048ff60000001804 */
[----:B------:R-:W-:Y:S11]  /*2b5f0*/  @!UPT UIADD3 URZ, URZ, URZ, URZ ;  /* 0x0000003f3f3ff290 */ /* 0x000ff6000fffe03f */
[----:B------:R-:W-:Y:S01]  /*2b600*/  @!UPT UIADD3 URZ, URZ, URZ, URZ ;  /* 0x0000003f3f3ff290 */ /* 0x000fe2000fffe03f */
[----:B------:R-:W-:Y:S01]  /*2b610*/  STL.64 [R1+0xc60], R4 ;  /* 0x000c600401007387 */ /* 0x000fe20000100a00 */
[----:B------:R0:W-:Y:S03]  /*2b620*/  STL.64 [R1+0xc68], R6 ;  /* 0x000c680601007387 */ /* 0x0001e60000100a00 */
[----:B0-----:R-:W2:Y:S01]  /*2b630*/  LDL.LU.64 R6, [R1+0x66b0] ;  /* 0x0066b00001067983 */ /* 0x001ea20000300a00 */
[----:B------:R-:W2:Y:S02]  /*2b640*/  LDL.LU.64 R4, [R1+0x66a8] ;  /* 0x0066a80001047983 */ /* 0x000ea40000300a00 */
[----:B------:R-:W2:Y:S02]  /*2b650*/  LDL.LU.64 R12, [R1+0x66a0] ;  /* 0x0066a000010c7983 */ /* 0x000ea40000300a00 */
        /* <DEDUP_REMOVED lines=10> */
[----:B------:R-:W-:Y:S11]  /*2b700*/  IMAD.MOV.U32 R28, RZ, RZ, R12 ;  /* 0x000000ffff1c7224 */ /* 0x000ff600078e000c */
[----:B------:R-:W-:Y:S11]  /*2b710*/  @!UPT UIADD3 URZ, URZ, URZ, URZ ;  /* 0x0000003f3f3ff290 */ /* 0x000ff6000fffe03f */
[----:B------:R-:W-:Y:S01]  /*2b720*/  STL.64 [R1+0xc40], R4 ;  /* 0x000c400401007387 */ /* 0x000fe20000100a00 */
[----:B------:R0:W-:Y:S03]  /*2b730*/  STL.64 [R1+0xc48], R6 ;  /* 0x000c480601007387 */ /* 0x0001e60000100a00 */
[----:B0-----:R-:W2:Y:S01]  /*2b740*/  LDL.LU R7, [R1+0x6680] ;  /* 0x0066800001077983 */ /* 0x001ea20000300800 */
[----:B------:R-:W4:Y:S02]  /*2b750*/  LDL.LU.64 R4, [R1+0x6678] ;  /* 0x0066780001047983 */ /* 0x000f240000300a00 */
[----:B------:R-:W-:Y:S02]  /*2b760*/  IMAD.MOV.U32 R6, RZ, RZ, R13 ;  /* 0x000000ffff067224 */ /* 0x000fe400078e000d */
[----:B------:R-:W3:Y:S01]  /*2b770*/  LDL.LU.64 R14, [R1+0x6670] ;  /* 0x00667000010e7983 */ /* 0x000ee20000300a00 */
        /* <DEDUP_REMOVED lines=8> */
[----:B---3--:R-:W-:Y:S02]  /*2b800*/  STL.64 [R1+0x6580], R14 ;  /* 0x0065800e01007387 */ /* 0x008fe40000100a00 */
[----:B------:R0:W-:Y:S02]  /*2b810*/  STL.64 [R1+0x6578], R12 ;  /* 0x0065780c01007387 */ /* 0x0001e40000100a00 */
[----:B0-----:R-:W2:Y:S01]  /*2b820*/  LDL.LU.64 R12, [R1+0x650] ;  /* 0x00065000010c7983 */ /* 0x001ea20000300a00 */
[----:B------:R-:W2:Y:S02]  /*2b830*/  LDL.LU.64 R14, [R1+0x658] ;  /* 0x00065800010e7983 */ /* 0x000ea40000300a00 */
[C---:B--2---:R-:W-:Y:S01]  /*2b840*/  HMMA.16816.F32 R12, R20.reuse, R8, R12 ;  /* 0x00000008140c723c */ /* 0x044fe2000000180c */
[----:B------:R-:W-:Y:S01]  /*2b850*/  STL.64 [R1+0x6570], R10 ;  /* 0x0065700a01007387 */ /* 0x000fe20000100a00 */
[----:B------:R0:W-:Y:S11]  /*2b860*/  STL.64 [R1+0x6568], R8 ;  /* 0x0065680801007387 */ /* 0x0001f60000100a00 */
[----:B------:R-:W-:Y:S10]  /*2b870*/  @!UPT UIADD3 URZ, URZ, URZ, URZ ;  /* 0x0000003f3f3ff290 */ /* 0x000ff4000fffe03f */
[----:B------:R-:W-:Y:S01]  /*2b880*/  STL.64 [R1+0xc20], R12 ;  /* 0x000c200c01007387 */ /* 0x000fe20000100a00 */
[----:B------:R4:W-:Y:S02]  /*2b890*/  STL.64 [R1+0xc28], R14 ;  /* 0x000c280e01007387 */ /* 0x0009e40000100a00 */
[----:B0-----:R-:W2:Y:S01]  /*2b8a0*/  LDL.64 R8, [R1+0x150] ;  /* 0x0001500001087983 */ /* 0x001ea20000100a00 */
[----:B----4-:R-:W-:Y:S01]  /*2b8b0*/  HMMA.16816.F32 R12, R20, R4, R16 ;  /* 0x00000004140c723c */ /* 0x010fe20000001810 */
[----:B------:R-:W0:Y:S04]  /*2b8c0*/  LDSM.16.MT88.4 R16, [R29+0x300] ;  /* 0x000300001d10783b */ /* 0x000e280000004200 */
[----:B------:R-:W-:Y:S01]  /*2b8d0*/  STL [R1+0x6650], R7 ;  /* 0x0066500701007387 */ /* 0x000fe20000100800 */
[----:B------:R1:W-:Y:S11]  /*2b8e0*/  STL.64 [R1+0x6648], R4 ;  /* 0x0066480401007387 */ /* 0x0003f60000100a00 */
[----:B------:R-:W-:Y:S06]  /*2b8f0*/  @!UPT UIADD3 URZ, URZ, URZ, URZ ;  /* 0x0000003f3f3ff290 */ /* 0x000fec000fffe03f */
[----:B------:R-:W-:Y:S01]  /*2b900*/  STL.64 [R1+0xc10], R12 ;  /* 0x000c100c01007387 */ /* 0x000fe20000100a00 */
[----:B------:R-:W-:Y:S02]  /*2b910*/  STL.64 [R1+0xc18], R14 ;  /* 0x000c180e01007387 */ /* 0x000fe40000100a00 */
[----:B-1----:R-:W3:Y:S02]  /*2b920*/  LDL R4, [R1+0x30] ;  /* 0x0000300001047983 */ /* 0x002ee40000100800 */
[----:B------:R-:W3:Y:S01]  /*2b930*/  LDL R5, [R1+0x34] ;  /* 0x0000340001057983 */ /* 0x000ee20000100800 */
[----:B------:R-:W-:Y:S04]  /*2b940*/  STL [R1+0x6564], R29 ;  /* 0x0065641d01007387 */ /* 0x000fe80000100800 */
[----:B0-----:R-:W-:Y:S01]  /*2b950*/  STL.64 [R1+0x64b8], R18 ;  /* 0x0064b81201007387 */ /* 0x001fe20000100a00 */
[----:B------:R0:W-:Y:S03]  /*2b960*/  STL.64 [R1+0x64b0], R16 ;  /* 0x0064b01001007387 */ /* 0x0001e60000100a00 */
[----:B0-----:R-:W4:Y:S04]  /*2b970*/  LDL R16, [R1+0x120] ;  /* 0x0001200001107983 */ /* 0x001f280000100800 */
[----:B------:R-:W4:Y:S01]  /*2b980*/  LDL R17, [R1+0x124] ;  /* 0x0001240001117983 */ /* 0x000f220000100800 */
[----:B------:R-:W-:-:S02]  /*2b990*/  IMAD.MOV.U32 R12, RZ, RZ, R28 ;  /* 0x000000ffff0c7224 */ /* 0x000fc400078e001c */
[----:B------:R-:W-:Y:S01]  /*2b9a0*/  IMAD.MOV.U32 R13, RZ, RZ, R6 ;  /* 0x000000ffff0d7224 */ /* 0x000fe200078e0006 */
[----:B----4-:R0:W-:Y:S04]  /*2b9b0*/  STL.64 [R1+0x6640], R16 ;  /* 0x0066401001007387 */ /* 0x0101e80000100a00 */
[----:B0-----:R-:W4:Y:S01]  /*2b9c0*/  LDL.64 R16, [R1+0x140] ;  /* 0x0001400001107983 */ /* 0x001f220000100a00 */
[----:B------:R0:W-:Y:S03]  /*2b9d0*/  STL.64 [R1+0x6598], R12 ;  /* 0x0065980c01007387 */ /* 0x0001e60000100a00 */
[----:B0-----:R-:W3:Y:S01]  /*2b9e0*/  LDL.LU.64 R12, [R1+0x630] ;  /* 0x00063000010c7983 */ /* 0x001ee20000300a00 */
[----:B------:R-:W3:Y:S02]  /*2b9f0*/  LDL.LU.64 R14, [R1+0x638] ;  /* 0x00063800010e7983 */ /* 0x000ee40000300a00 */
[----:B---3--:R-:W-:Y:S07]  /*2ba00*/  HMMA.16816.F32 R4, R20, R4, R12 ;  /* 0x000000041404723c */ /* 0x008fee000000180c */
[----:B------:R-:W-:-:S02]  /*2ba10*/  IMAD.MOV.U32 R12, RZ, RZ, R2 ;  /* 0x000000ffff0c7224 */ /* 0x000fc400078e0002 */
[----:B------:R-:W-:Y:S11]  /*2ba20*/  IMAD.MOV.U32 R13, RZ, RZ, R0 ;  /* 0x000000ffff0d7224 */ /* 0x000ff600078e0000 */
[----:B------:R-:W-:Y:S03]  /*2ba30*/  @!UPT UIADD3 URZ, URZ, URZ, URZ ;  /* 0x0000003f3f3ff290 */ /* 0x000fe6000fffe03f */
[----:B------:R0:W-:Y:S01]  /*2ba40*/  STL.64 [R1+0xc00], R4 ;  /* 0x000c000401007387 */ /* 0x0001e20000100a00 */
[----:B------:R1:W-:Y:S03]  /*2ba50*/  STL.64 [R1+0xc08], R6 ;  /* 0x000c080601007387 */ /* 0x0003e60000100a00 */
[----:B0-----:R-:W4:Y:S01]  /*2ba60*/  LDL.LU.64 R4, [R1+0x610] ;  /* 0x0006100001047983 */ /* 0x001f220000300a00 */
[----:B-1----:R-:W4:Y:S02]  /*2ba70*/  LDL.LU.64 R6, [R1+0x618] ;  /* 0x0006180001067983 */ /* 0x002f240000300a00 */
[----:B------:R0:W-:Y:S02]  /*2ba80*/  STL.64 [R1+0x65b0], R12 ;  /* 0x0065b00c01007387 */ /* 0x0001e40000100a00 */
[----:B0-----:R-:W3:Y:S01]  /*2ba90*/  LDL.LU.64 R12, [R1+0x620] ;  /* 0x00062000010c7983 */ /* 0x001ee20000300a00 */
[----:B------:R-:W3:Y:S02]  /*2baa0*/  LDL.LU.64 R14, [R1+0x628] ;  /* 0x00062800010e7983 */ /* 0x000ee40000300a00 */
[----:B--2---:R-:W-:-:S02]  /*2bab0*/  IMAD.MOV.U32 R2, RZ, RZ, R8 ;  /* 0x000000ffff027224 */ /* 0x004fc400078e0008 */
[----:B------:R-:W-:Y:S01]  /*2bac0*/  IMAD.MOV.U32 R0, RZ, RZ, R9 ;  /* 0x000000ffff007224 */ /* 0x000fe200078e0009 */
[----:B---3--:R-:W-:Y:S11]  /*2bad0*/  HMMA.16816.F32 R12, R20, R8, R12 ;  /* 0x00000008140c723c */ /* 0x008ff6000000180c */
[----:B------:R-:W-:Y:S11]  /*2bae0*/  @!UPT UIADD3 URZ, URZ, URZ, URZ ;  /* 0x0000003f3f3ff290 */ /* 0x000ff6000fffe03f */
[----:B------:R-:W-:Y:S01]  /*2baf0*/  @!UPT UIADD3 URZ, URZ, URZ, URZ ;  /* 0x0000003f3f3ff290 */ /* 0x000fe2000fffe03f */
[----:B------:R0:W-:Y:S01]  /*2bb00*/  STL.64 [R1+0xbf0], R12 ;  /* 0x000bf00c01007387 */ /* 0x0001e20000100a00 */
[----:B------:R-:W-:Y:S02]  /*2bb10*/  STL.64 [R1+0xbf8], R14 ;  /* 0x000bf80e01007387 */ /* 0x000fe40000100a00 */
[----:B------:R-:W2:Y:S02]  /*2bb20*/  LDL.LU.64 R8, [R1+0x500] ;  /* 0x0005000001087983 */ /* 0x000ea40000300a00 */
[----:B------:R-:W2:Y:S02]  /*2bb30*/  LDL.LU.64 R10, [R1+0x508] ;  /* 0x00050800010a7983 */ /* 0x000ea40000300a00 */
[----:B0-----:R-:W-:Y:S02]  /*2bb40*/  IMAD.MOV.U32 R12, RZ, RZ, R25 ;  /* 0x000000ffff0c7224 */ /* 0x001fe400078e0019 */
[----:B------:R-:W-:Y:S02]  /*2bb50*/  IMAD.MOV.U32 R13, RZ, RZ, R24 ;  /* 0x000000ffff0d7224 */ /* 0x000fe400078e0018 */
[----:B------:R-:W-:-:S02]  /*2bb60*/  IMAD.MOV.U32 R24, RZ, RZ, R27 ;  /* 0x000000ffff187224 */ /* 0x000fc400078e001b */
[----:B------:R-:W-:-:S05]  /*2bb70*/  IMAD.MOV.U32 R25, RZ, RZ, R3 ;  /* 0x000000ffff197224 */ /* 0x000fca00078e0003 */
[----:B------:R0:W-:Y:S04]  /*2bb80*/  STL.64 [R1+0x65f8], R24 ;  /* 0x0065f81801007387 */ /* 0x0001e80000100a00 */
[----:B0-----:R-:W3:Y:S01]  /*2bb90*/  LDL.64 R24, [R1+0xf0] ;  /* 0x0000f00001187983 */ /* 0x001ee20000100a00 */
[C---:B----4-:R-:W-:Y:S01]  /*2bba0*/  HMMA.16816.F32 R4, R20.reuse, R16, R4 ;  /* 0x000000101404723c */ /* 0x050fe20000001804 */
[----:B------:R-:W-:Y:S02]  /*2bbb0*/  IMAD.MOV.U32 R3, RZ, RZ, R17 ;  /* 0x000000ffff037224 */ /* 0x000fe400078e0011 */
[----:B---3--:R-:W-:Y:S01]  /*2bbc0*/  STL.64 [R1+0x6610], R24 ;  /* 0x0066101801007387 */ /* 0x008fe20000100a00 */
[----:B------:R0:W-:Y:S03]  /*2bbd0*/  STL.64 [R1+0x65d8], R12 ;  /* 0x0065d80c01007387 */ /* 0x0001e60000100a00 */
[----:B0-----:R-:W3:Y:S01]  /*2bbe0*/  LDL.64 R12, [R1+0x130] ;  /* 0x00013000010c7983 */ /* 0x001ee20000100a00 */
[----:B------:R-:W-:Y:S11]  /*2bbf0*/  STL [R1+0x6560], R2 ;  /* 0x0065600201007387 */ /* 0x000ff60000100800 */
[----:B------:R-:W-:Y:S04]  /*2bc00*/  @!UPT UIADD3 URZ, URZ, URZ, URZ ;  /* 0x0000003f3f3ff290 */ /* 0x000fe8000fffe03f */
[----:B------:R-:W-:Y:S02]  /*2bc10*/  STL.64 [R1+0xbe0], R4 ;  /* 0x000be00401007387 */ /* 0x000fe40000100a00 */
[----:B------:R0:W-:Y:S02]  /*2bc20*/  STL.64 [R1+0xbe8], R6 ;  /* 0x000be80601007387 */ /* 0x0001e40000100a00 */
[----:B0-----:R-:W4:Y:S01]  /*2bc30*/  LDL.LU R7, [R1+0x6650] ;  /* 0x0066500001077983 */ /* 0x001f220000300800 */
[----:B------:R-:W2:Y:S02]  /*2bc40*/  LDL.LU.64 R4, [R1+0x6648] ;  /* 0x0066480001047983 */ /* 0x000ea40000300a00 */
[----:B------:R-:W-:Y:S02]  /*2bc50*/  IMAD.MOV.U32 R6, RZ, RZ, R16 ;  /* 0x000000ffff067224 */ /* 0x000fe400078e0010 */
[----:B------:R-:W2:Y:S01]  /*2bc60*/  LDL.LU.64 R16, [R1+0x6640] ;  /* 0x0066400001107983 */ /* 0x000ea20000300a00 */
[----:B------:R-:W2:Y:S03]  /*2bc70*/  LDL.64 R24, [R1+0x100] ;  /* 0x0001000001187983 */ /* 0x000ea60000100a00 */
[----:B--2---:R4:W-:Y:S01]  /*2bc80*/  STL.64 [R1+0x6628], R24 ;  /* 0x0066281801007387 */ /* 0x0049e20000100a00 */
[----:B------:R-:W-:Y:S02]  /*2bc90*/  STL [R1+0x65f0], R6 ;  /* 0x0065f00601007387 */ /* 0x000fe40000100800 */
[----:B------:R0:W-:Y:S02]  /*2bca0*/  STL.64 [R1+0x65e8], R4 ;  /* 0x0065e80401007387 */ /* 0x0001e40000100a00 */
[----:B----4-:R-:W-:Y:S01]  /*2bcb0*/  IMAD.MOV.U32 R25, RZ, RZ, R7 ;  /* 0x000000ffff197224 */ /* 0x010fe200078e0007 */
[----:B0-----:R-:W3:Y:S01]  /*2bcc0*/  LDL.LU.64 R4, [R1+0x510] ;  /* 0x0005100001047983 */ /* 0x001ee20000300a00 */
[----:B------:R-:W3:Y:S02]  /*2bcd0*/  LDL.LU.64 R6, [R1+0x518] ;  /* 0x0005180001067983 */ /* 0x000ee40000300a00 */
[C---:B---3--:R-:W-:Y:S11]  /*2bce0*/  HMMA.16816.F32 R4, R20.reuse, R12, R4 ;  /* 0x0000000c1404723c */ /* 0x048ff60000001804 */
[----:B------:R-:W-:Y:S11]  /*2bcf0*/  @!UPT UIADD3 URZ, URZ, URZ, URZ ;  /* 0x0000003f3f3ff290 */ /* 0x000ff6000fffe03f */
[----:B------:R-:W-:Y:S01]  /*2bd00*/  @!UPT UIADD3 URZ, URZ, URZ, URZ ;  /* 0x0000003f3f3ff290 */ /* 0x000fe2000fffe03f */
[----:B------:R0:W-:Y:S01]  /*2bd10*/  STL.64 [R1+0xbd0], R4 ;  /* 0x000bd00401007387 */ /* 0x0001e20000100a00 */
[----:B------:R1:W-:Y:S03]  /*2bd20*/  STL.64 [R1+0xbd8], R6 ;  /* 0x000bd80601007387 */ /* 0x0003e60000100a00 */
[----:B0-----:R-:W2:Y:S01]  /*2bd30*/  LDL.LU.64 R4, [R1+0x4c0] ;  /* 0x0004c00001047983 */ /* 0x001ea20000300a00 */
[----:B-1----:R-:W3:Y:S01]  /*2bd40*/  LDL.LU.64 R6, [R1+0x4c8] ;  /* 0x0004c80001067983 */ /* 0x002ee20000300a00 */
[----:B------:R-:W-:Y:S11]  /*2bd50*/  HMMA.16816.F32 R8, R20, R16, R8 ;  /* 0x000000101408723c */ /* 0x000ff60000001808 */
[----:B------:R-:W-:Y:S11]  /*2bd60*/  @!UPT UIADD3 URZ, URZ, URZ, URZ ;  /* 0x0000003f3f3ff290 */ /* 0x000ff6000fffe03f */
[----:B------:R-:W-:Y:S01]  /*2bd70*/  @!UPT UIADD3 URZ, URZ, URZ, URZ ;  /* 0x0000003f3f3ff290 */ /* 0x000fe2000fffe03f */
[----:B------:R-:W-:Y:S01]  /*2bd80*/  STL.64 [R1+0xbc0], R8 ;  /* 0x000bc00801007387 */ /* 0x000fe20000100a00 */
[----:B------:R-:W-:Y:S03]  /*2bd90*/  STL.64 [R1+0xbc8], R10 ;  /* 0x000bc80a01007387 */ /* 0x000fe60000100a00 */
[----:B---3--:R-:W-:Y:S01]  /*2bda0*/  STL.64 [R1+0x6608], R6 ;  /* 0x0066080601007387 */ /* 0x008fe20000100a00 */
[----:B--2---:R0:W-:Y:S03]  /*2bdb0*/  STL.64 [R1+0x6600], R4 ;  /* 0x0066000401007387 */ /* 0x0041e60000100a00 */
[----:B0-----:R-:W2:Y:S01]  /*2bdc0*/  LDL.LU.64 R4, [R1+0x4d0] ;  /* 0x0004d00001047983 */ /* 0x001ea20000300a00 */
[----:B------:R-:W3:Y:S03]  /*2bdd0*/  LDL.LU.64 R6, [R1+0x4d8] ;  /* 0x0004d80001067983 */ /* 0x000ee60000300a00 */
[----:B---3--:R-:W-:Y:S01]  /*2bde0*/  STL.64 [R1+0x6620], R6 ;  /* 0x0066200601007387 */ /* 0x008fe20000100a00 */
[----:B--2---:R0:W-:Y:S03]  /*2bdf0*/  STL.64 [R1+0x6618], R4 ;  /* 0x0066180401007387 */ /* 0x0041e60000100a00 */
[----:B0-----:R-:W2:Y:S01]  /*2be00*/  LDL.LU.64 R4, [R1+0x4e0] ;  /* 0x0004e00001047983 */ /* 0x001ea20000300a00 */
[----:B------:R-:W3:Y:S02]  /*2be10*/  LDL.LU.64 R6, [R1+0x4e8] ;  /* 0x0004e80001067983 */ /* 0x000ee40000300a00 */
[----:B------:R-:W-:-:S02]  /*2be20*/  IMAD.MOV.U32 R28, RZ, RZ, R12 ;  /* 0x000000ffff1c7224 */ /* 0x000fc400078e000c */
[----:B------:R-:W-:Y:S01]  /*2be30*/  IMAD.MOV.U32 R19, RZ, RZ, R13 ;  /* 0x000000ffff137224 */ /* 0x000fe200078e000d */
[----:B---3--:R-:W-:Y:S01]  /*2be40*/  STL.64 [R1+0x6638], R6 ;  /* 0x0066380601007387 */ /* 0x008fe20000100a00 */
[----:B--2---:R0:W-:Y:S03]  /*2be50*/  STL.64 [R1+0x6630], R4 ;  /* 0x0066300401007387 */ /* 0x0041e60000100a00 */
[----:B0-----:R-:W2:Y:S01]  /*2be60*/  LDL.LU.64 R4, [R1+0x4f0] ;  /* 0x0004f00001047983 */ /* 0x001ea20000300a00 */
[----:B------:R-:W2:Y:S02]  /*2be70*/  LDL.LU.64 R6, [R1+0x4f8] ;  /* 0x0004f80001067983 */ /* 0x000ea40000300a00 */
[----:B------:R-:W3:Y:S02]  /*2be80*/  LDL.LU.64 R12, [R1+0x2b0] ;  /* 0x0002b000010c7983 */ /* 0x000ee40000300a00 */
[----:B------:R-:W3:Y:S01]  /*2be90*/  LDL.LU.64 R14, [R1+0x2b8] ;  /* 0x0002b800010e7983 */ /* 0x000ee20000300a00 */
[----:B------:R-:W4:Y:S01]  /*2bea0*/  LDL.LU.64 R8, [R1+0x270] ;  /* 0x0002700001087983 */ /* 0x000f220000300a00 */
[----:B------:R-:W2:Y:S03]  /*2beb0*/  LDL.LU.64 R10, [R1+0x278] ;  /* 0x00027800010a7983 */ /* 0x000ea60000300a00 */
[----:B--2---:R-:W-:Y:S01]  /*2bec0*/  STL.64 [R1+0x6590], R10 ;  /* 0x0065900a01007387 */ /* 0x004fe20000100a00 */
[----:B----4-:R0:W-:Y:S03]  /*2bed0*/  STL.64 [R1+0x6588], R8 ;  /* 0x0065880801007387 */ /* 0x0101e60000100a00 */
[----:B0-----:R-:W2:Y:S01]  /*2bee0*/  LDL.LU.64 R8, [R1+0x280] ;  /* 0x0002800001087983 */ /* 0x001ea20000300a00 */
[----:B------:R-:W4:Y:S02]  /*2bef0*/  LDL.LU.64 R10, [R1+0x288] ;  /* 0x00028800010a7983 */ /* 0x000f240000300a00 */
[----:B------:R-:W-:-:S07]  /*2bf00*/  IMAD.MOV.U32 R24, RZ, RZ, R26 ;  /* 0x000000ffff187224 */ /* 0x000fce00078e001a */
[C---:B------:R-:W-:Y:S01]  /*2bf10*/  HMMA.16816.F32 R24, R20.reuse, R24, R4 ;  /* 0x000000181418723c */ /* 0x040fe20000001804 */
[----:B----4-:R-:W-:Y:S01]  /*2bf20*/  STL.64 [R1+0x65a8], R10 ;  /* 0x0065a80a01007387 */ /* 0x010fe20000100a00 */
[----:B--2---:R0:W-:Y:S03]  /*2bf30*/  STL.64 [R1+0x65a0], R8 ;  /* 0x0065a00801007387 */ /* 0x0041e60000100a00 */
[----:B0-----:R-:W2:Y:S01]  /*2bf40*/  LDL.LU.64 R8, [R1+0x290] ;  /* 0x0002900001087983 */ /* 0x001ea20000300a00 */
[----:B------:R-:W4:Y:S03]  /*2bf50*/  LDL.LU.64 R10, [R1+0x298] ;  /* 0x00029800010a7983 */ /* 0x000f260000300a00 */
[----:B----4-:R-:W-:Y:S01]  /*2bf60*/  STL.64 [R1+0x65c0], R10 ;  /* 0x0065c00a01007387 */ /* 0x010fe20000100a00 */
[----:B--2---:R0:W-:Y:S03]  /*2bf70*/  STL.64 [R1+0x65b8], R8 ;  /* 0x0065b80801007387 */ /* 0x0041e60000100a00 */
[----:B0-----:R-:W2:Y:S01]  /*2bf80*/  LDL.LU.64 R8, [R1+0x2a0] ;  /* 0x0002a00001087983 */ /* 0x001ea20000300a00 */
[----:B------:R-:W2:Y:S02]  /*2bf90*/  LDL.LU.64 R10, [R1+0x2a8] ;  /* 0x0002a800010a7983 */ /* 0x000ea40000300a00 */
[----:B------:R-:W-:Y:S02]  /*2bfa0*/  STL.64 [R1+0x6508], R16 ;  /* 0x0065081001007387 */ /* 0x000fe40000100a00 */
[----:B------:R-:W4:Y:S01]  /*2bfb0*/  LDL.LU.64 R6, [R1+0x6638] ;  /* 0x0066380001067983 */ /* 0x000f220000300a00 */
[----:B------:R-:W4:Y:S04]  /*2bfc0*/  LDL.LU.64 R4, [R1+0x6630] ;  /* 0x0066300001047983 */ /* 0x000f280000300a00 */
[----:B------:R0:W-:Y:S02]  /*2bfd0*/  STL.64 [R1+0xbb0], R24 ;  /* 0x000bb01801007387 */ /* 0x0001e40000100a00 */
[----:B------:R-:W-:Y:S01]  /*2bfe0*/  STL.64 [R1+0xbb8], R26 ;  /* 0x000bb81a01007387 */ /* 0x000fe20000100a00 */
[----:B0-----:R-:W4:Y:S02]  /*2bff0*/  LDL.LU.64 R24, [R1+0x6628] ;  /* 0x0066280001187983 */ /* 0x001f240000300a00 */
[----:B----4-:R-:W-:Y:S01]  /*2c000*/  HMMA.16816.F32 R4, R20, R24, R4 ;  /* 0x000000181404723c */ /* 0x010fe20000001804 */
[----:B------:R-:W-:-:S02]  /*2c010*/  IMAD.MOV.U32 R17, RZ, RZ, R24 ;  /* 0x000000ffff117224 */ /* 0x000fc400078e0018 */
[----:B------:R-:W-:Y:S11]  /*2c020*/  IMAD.MOV.U32 R16, RZ, RZ, R25 ;  /* 0x000000ffff107224 */ /* 0x000ff600078e0019 */
[----:B------:R-:W-:Y:S09]  /*2c030*/  @!UPT UIADD3 URZ, URZ, URZ, URZ ;  /* 0x0000003f3f3ff290 */ /* 0x000ff2000fffe03f */
[----:B------:R-:W-:Y:S01]  /*2c040*/  STL.64 [R1+0xba0], R4 ;  /* 0x000ba00401007387 */ /* 0x000fe20000100a00 */
[----:B------:R0:W-:Y:S03]  /*2c050*/  STL.64 [R1+0xba8], R6 ;  /* 0x000ba80601007387 */ /* 0x0001e60000100a00 */
[----:B0-----:R-:W4:Y:S01]  /*2c060*/  LDL.LU.64 R6, [R1+0x6620] ;  /* 0x0066200001067983 */ /* 0x001f220000300a00 */
[----:B------:R-:W4:Y:S02]  /*2c070*/  LDL.LU.64 R4, [R1+0x6618] ;  /* 0x0066180001047983 */ /* 0x000f240000300a00 */
[----:B------:R-:W4:Y:S02]  /*2c080*/  LDL.LU.64 R24, [R1+0x6610] ;  /* 0x0066100001187983 */ /* 0x000f240000300a00 */
        /* <DEDUP_REMOVED lines=9> */
[C---:B----4-:R-:W-:Y:S01]  /*2c120*/  HMMA.16816.F32 R24, R20.reuse, R24, R4 ;  /* 0x000000181418723c */ /* 0x050fe20000001804 */
[----:B------:R-:W4:Y:S01]  /*2c130*/  LDL.LU R6, [R1+0x65f0] ;  /* 0x0065f00001067983 */ /* 0x000f220000300800 */
[----:B------:R-:W2:Y:S11]  /*2c140*/  LDL.LU.64 R4, [R1+0x65e8] ;  /* 0x0065e80001047983 */ /* 0x000eb60000300a00 */
[----:B------:R-:W-:Y:S10]  /*2c150*/  @!UPT UIADD3 URZ, URZ, URZ, URZ ;  /* 0x0000003f3f3ff290 */ /* 0x000ff4000fffe03f */
[----:B------:R0:W-:Y:S01]  /*2c160*/  STL.64 [R1+0xb80], R24 ;  /* 0x000b801801007387 */ /* 0x0001e20000100a00 */
[----:B------:R1:W-:Y:S03]  /*2c170*/  STL.64 [R1+0xb88], R26 ;  /* 0x000b881a01007387 */ /* 0x0003e60000100a00 */
[----:B0-----:R-:W3:Y:S02]  /*2c180*/  LDL.LU.64 R24, [R1+0x65e0] ;  /* 0x0065e00001187983 */ /* 0x001ee40000300a00 */
[----:B---3--:R-:W-:Y:S02]  /*2c190*/  HMMA.16816.F32 R20, R20, R24, R12 ;  /* 0x000000181414723c */ /* 0x008fe4000000180c */
[----:B------:R-:W2:Y:S01]  /*2c1a0*/  LDL.LU.64 R12, [R1+0x65d8] ;  /* 0x0065d800010c7983 */ /* 0x000ea20000300a00 */
[----:B------:R-:W-:Y:S02]  /*2c1b0*/  IMAD.MOV.U32 R18, RZ, RZ, R24 ;  /* 0x000000ffff127224 */ /* 0x000fe400078e0018 */
[----:B------:R-:W-:Y:S11]  /*2c1c0*/  IMAD.MOV.U32 R7, RZ, RZ, R25 ;  /* 0x000000ffff077224 */ /* 0x000ff600078e0019 */
[----:B------:R-:W-:Y:S07]  /*2c1d0*/  @!UPT UIADD3 URZ, URZ, URZ, URZ ;  /* 0x0000003f3f3ff290 */ /* 0x000fee000fffe03f */
[----:B------:R0:W-:Y:S01]  /*2c1e0*/  STL.64 [R1+0xb70], R20 ;  /* 0x000b701401007387 */ /* 0x0001e20000100a00 */
[----:B------:R3:W-:Y:S02]  /*2c1f0*/  STL.64 [R1+0xb78], R22 ;  /* 0x000b781601007387 */ /* 0x0007e40000100a00 */
[----:B-1----:R-:W2:Y:S02]  /*2c200*/  LDL.LU.64 R26, [R1+0x65d0] ;  /* 0x0065d000011a7983 */ /* 0x002ea40000300a00 */
[----:B------:R-:W2:Y:S01]  /*2c210*/  LDL.LU.64 R24, [R1+0x65c8] ;  /* 0x0065c80001187983 */ /* 0x000ea20000300a00 */
[----:B0-----:R-:W4:Y:S01]  /*2c220*/  LDL.LU.64 R20, [R1+0x250] ;  /* 0x0002500001147983 */ /* 0x001f220000300a00 */
[----:B---3--:R-:W4:Y:S01]  /*2c230*/  LDL.LU.64 R22, [R1+0x258] ;  /* 0x0002580001167983 */ /* 0x008f220000300a00 */
        /* <DEDUP_REMOVED lines=20> */
[----:B0-----:R-:W3:Y:S01]  /*2c380*/  LDL.LU.64 R14, [R1+0x6580] ;  /* 0x00658000010e7983 */ /* 0x001ee20000300a00 */
        /* <DEDUP_REMOVED lines=20> */
[----:B--2---:R-:W-:Y:S11]  /*2c4d0*/  STL.64 [R1+0x64c8], R8 ;  /* 0x0064c80801007387 */ /* 0x004ff60000100a00 */
[----:B------:R-:W-:Y:S11]  /*2c4e0*/  @!UPT UIADD3 URZ, URZ, URZ, URZ ;  /* 0x0000003f3f3ff290 */ /* 0x000ff6000fffe03f */
[----:B------:R-:W-:Y:S02]  /*2c4f0*/  STL.64 [R1+0xb10], R12 ;  /* 0x000b100c01007387 */ /* 0x000fe40000100a00 */
[----:B------:R-:W-:Y:S02]  /*2c500*/  STL.64 [R1+0xb18], R14 ;  /* 0x000b180e01007387 */ /* 0x000fe40000100a00 */
[----:B------:R0:W-:Y:S02]  /*2c510*/  STL.64 [R1+0x6490], R4 ;  /* 0x0064900401007387 */ /* 0x0001e40000100a00 */
[----:B0-----:R-:W-:Y:S02]  /*2c520*/  IMAD.MOV.U32 R4, RZ, RZ, R29 ;  /* 0x000000ffff047224 */ /* 0x001fe400078e001d */
[----:B------:R-:W2:Y:S01]  /*2c530*/  LDL.LU R29, [R1+0x6564] ;  /* 0x00656400011d7983 */ /* 0x000ea20000300800 */
[----:B------:R-:W-:Y:S02]  /*2c540*/  IMAD.MOV.U32 R5, RZ, RZ, R2 ;  /* 0x000000ffff057224 */ /* 0x000fe400078e0002 */
[----:B------:R-:W3:Y:S03]  /*2c550*/  LDL.LU R2, [R1+0x6560] ;  /* 0x0065600001027983 */ /* 0x000ee60000300800 */
[----:B------:R0:W-:Y:S02]  /*2c560*/  STL.64 [R1+0x64d0], R4 ;  /* 0x0064d00401007387 */ /* 0x0001e40000100a00 */
[----:B0-----:R-:W-:-:S02]  /*2c570*/  IMAD.MOV.U32 R4, RZ, RZ, R17 ;  /* 0x000000ffff047224 */ /* 0x001fc400078e0011 */
[----:B------:R-:W-:Y:S02]  /*2c580*/  IMAD.MOV.U32 R5, RZ, RZ, R16 ;  /* 0x000000ffff057224 */ /* 0x000fe400078e0010 */
[----:B------:R-:W-:Y:S02]  /*2c590*/  IMAD.MOV.U32 R16, RZ, RZ, R28 ;  /* 0x000000ffff107224 */ /* 0x000fe400078e001c */
[----:B------:R-:W-:-:S05]  /*2c5a0*/  IMAD.MOV.U32 R17, RZ, RZ, R19 ;  /* 0x000000ffff117224 */ /* 0x000fca00078e0013 */
[----:B------:R-:W-:Y:S01]  /*2c5b0*/  STL.64 [R1+0x6520], R16 ;  /* 0x0065201001007387 */ /* 0x000fe20000100a00 */
[----:B------:R0:W-:Y:S03]  /*2c5c0*/  STL.64 [R1+0x64e8], R4 ;  /* 0x0064e80401007387 */ /* 0x0001e60000100a00 */
[----:B0-----:R-:W4:Y:S01]  /*2c5d0*/  LDL.64 R4, [R1+0x110] ;  /* 0x0001100001047983 */ /* 0x001f220000100a00 */
[----:B------:R-:W-:Y:S02]  /*2c5e0*/  IMAD.MOV.U32 R16, RZ, RZ, R6 ;  /* 0x000000ffff107224 */ /* 0x000fe400078e0006 */
[----:B------:R-:W-:Y:S01]  /*2c5f0*/  IMAD.MOV.U32 R17, RZ, RZ, R3 ;  /* 0x000000ffff117224 */ /* 0x000fe200078e0003 */
[----:B--2---:R-:W0:Y:S04]  /*2c600*/  LDSM.16.MT88.4 R20, [R29+0x380] ;  /* 0x000380001d14783b */ /* 0x004e280000004200 */
[----:B----4-:R-:W-:Y:S01]  /*2c610*/  STL.64 [R1+0x6500], R4 ;  /* 0x0065000401007387 */ /* 0x010fe20000100a00 */
[----:B0-----:R-:W-:Y:S02]  /*2c620*/  STL.64 [R1+0x63d0], R22 ;  /* 0x0063d01601007387 */ /* 0x001fe40000100a00 */
[----:B------:R0:W-:Y:S02]  /*2c630*/  STL.64 [R1+0x63c8], R20 ;  /* 0x0063c81401007387 */ /* 0x0001e40000100a00 */
[----:B------:R1:W-:Y:S02]  /*2c640*/  STL.64 [R1+0x6538], R16 ;  /* 0x0065381001007387 */ /* 0x0003e40000100a00 */
[----:B0-----:R-:W-:Y:S01]  /*2c650*/  IMAD.MOV.U32 R20, RZ, RZ, R18 ;  /* 0x000000ffff147224 */ /* 0x001fe200078e0012 */
[----:B-1----:R-:W2:Y:S01]  /*2c660*/  LDL.LU.64 R16, [R1+0x4a0] ;  /* 0x0004a00001107983 */ /* 0x002ea20000300a00 */
[----:B------:R-:W4:Y:S02]  /*2c670*/  LDL.LU.64 R18, [R1+0x4a8] ;  /* 0x0004a80001127983 */ /* 0x000f240000300a00 */
[----:B------:R-:W-:Y:S01]  /*2c680*/  IMAD.MOV.U32 R21, RZ, RZ, R7 ;  /* 0x000000ffff157224 */ /* 0x000fe200078e0007 */
[----:B----4-:R-:W-:Y:S01]  /*2c690*/  STL.64 [R1+0x6548], R18 ;  /* 0x0065481201007387 */ /* 0x010fe20000100a00 */
[----:B--2---:R0:W-:Y:S03]  /*2c6a0*/  STL.64 [R1+0x6540], R16 ;  /* 0x0065401001007387 */ /* 0x0041e60000100a00 */
[----:B0-----:R-:W2:Y:S01]  /*2c6b0*/  LDL.64 R16, [R1+0x30] ;  /* 0x0000300001107983 */ /* 0x001ea20000100a00 */
[----:B------:R-:W4:Y:S02]  /*2c6c0*/  LDL.LU.64 R4, [R1+0x470] ;  /* 0x0004700001047983 */ /* 0x000f240000300a00 */
[----:B------:R-:W2:Y:S02]  /*2c6d0*/  LDL.LU.64 R6, [R1+0x478] ;  /* 0x0004780001067983 */ /* 0x000ea40000300a00 */
[----:B--2---:R-:W-:Y:S01]  /*2c6e0*/  STL.64 [R1+0x6518], R6 ;  /* 0x0065180601007387 */ /* 0x004fe20000100a00 */
[----:B----4-:R0:W-:Y:S03]  /*2c6f0*/  STL.64 [R1+0x6510], R4 ;  /* 0x0065100401007387 */ /* 0x0101e60000100a00 */
[----:B0-----:R-:W2:Y:S01]  /*2c700*/  LDL.LU.64 R4, [R1+0x480] ;  /* 0x0004800001047983 */ /* 0x001ea20000300a00 */
[----:B------:R-:W4:Y:S03]  /*2c710*/  LDL.LU.64 R6, [R1+0x488] ;  /* 0x0004880001067983 */ /* 0x000f260000300a00 */
        /* <DEDUP_REMOVED lines=17> */
[----:B------:R-:W2:Y:S02]  /*2c830*/  LDL.LU.64 R10, [R1+0x468] ;  /* 0x00046800010a7983 */ /* 0x000ea40000300a00 */
[----:B------:R-:W-:Y:S02]  /*2c840*/  STL.64 [R1+0x64c0], R20 ;  /* 0x0064c01401007387 */ /* 0x000fe40000100a00 */
[----:B------:R-:W4:Y:S01]  /*2c850*/  LDL.64 R12, [R1] ;  /* 0x00000000010c7983 */ /* 0x000f220000100a00 */
[----:B------:R-:W-:Y:S01]  /*2c860*/  HMMA.16816.F32 R4, R24, R16, R4 ;  /* 0x000000101804723c */ /* 0x000fe20000001804 */
[----:B----4-:R0:W-:Y:S04]  /*2c870*/  STL.64 [R1+0x6488], R12 ;  /* 0x0064880c01007387 */ /* 0x0101e80000100a00 */
[----:B0-----:R-:W4:Y:S01]  /*2c880*/  LDL.64 R12, [R1+0x10] ;  /* 0x00001000010c7983 */ /* 0x001f220000100a00 */
[----:B------:R-:W-:-:S03]  /*2c890*/  IMAD.MOV.U32 R28, RZ, RZ, R17 ;  /* 0x000000ffff1c7224 */ /* 0x000fc600078e0011 */
[----:B----4-:R0:W-:Y:S04]  /*2c8a0*/  STL.64 [R1+0x6498], R12 ;  /* 0x0064980c01007387 */ /* 0x0101e80000100a00 */
[----:B0-----:R-:W4:Y:S01]  /*2c8b0*/  LDL.64 R12, [R1+0x20] ;  /* 0x00002000010c7983 */ /* 0x001f220000100a00 */
[----:B------:R0:W-:Y:S09]  /*2c8c0*/  STL [R1+0x5dd0], R29 ;  /* 0x005dd01d01007387 */ /* 0x0001f20000100800 */
[----:B------:R-:W-:Y:S02]  /*2c8d0*/  STL.64 [R1+0xb00], R4 ;  /* 0x000b000401007387 */ /* 0x000fe40000100a00 */
[----:B------:R1:W-:Y:S02]  /*2c8e0*/  STL.64 [R1+0xb08], R6 ;  /* 0x000b080601007387 */ /* 0x0003e40000100a00 */
[----:B0-----:R-:W-:Y:S01]  /*2c8f0*/  IMAD.MOV.U32 R29, RZ, RZ, R16 ;  /* 0x000000ffff1d7224 */ /* 0x001fe200078e0010 */
[----:B-1----:R-:W2:Y:S01]  /*2c900*/  LDL.LU.64 R6, [R1+0x6558] ;  /* 0x0065580001067983 */ /* 0x002ea20000300a00 */
[----:B------:R-:W2:Y:S02]  /*2c910*/  LDL.LU.64 R4, [R1+0x6550] ;  /* 0x0065500001047983 */ /* 0x000ea40000300a00 */
[----:B------:R-:W2:Y:S02]  /*2c920*/  LDL.LU.64 R18, [R1+0x6548] ;  /* 0x0065480001127983 */ /* 0x000ea40000300a00 */
[----:B------:R-:W2:Y:S02]  /*2c930*/  LDL.LU.64 R16, [R1+0x6540] ;  /* 0x0065400001107983 */ /* 0x000ea40000300a00 */
[----:B---3--:R-:W-:-:S02]  /*2c940*/  IMAD.MOV.U32 R20, RZ, RZ, R2 ;  /* 0x000000ffff147224 */ /* 0x008fc400078e0002 */
[----:B------:R-:W-:Y:S02]  /*2c950*/  IMAD.MOV.U32 R21, RZ, RZ, R0 ;  /* 0x000000ffff157224 */ /* 0x000fe400078e0000 */
[----:B------:R-:W3:Y:S05]  /*2c960*/  LDL R0, [R1+0x1730] ;  /* 0x0017300001007983 */ /* 0x000eea0000100800 */
[C---:B--2---:R-:W-:Y:S01]  /*2c970*/  HMMA.16816.F32 R20, R24.reuse, R20, R16 ;  /* 0x000000141814723c */ /* 0x044fe20000001810 */
[----:B------:R-:W2:Y:S11]  /*2c980*/  LDL.LU.64 R16, [R1+0x6538] ;  /* 0x0065380001107983 */ /* 0x000eb60000300a00 */
[----:B------:R-:W-:Y:S11]  /*2c990*/  @!UPT UIADD3 URZ, URZ, URZ, URZ ;  /* 0x0000003f3f3ff290 */ /* 0x000ff6000fffe03f */
[----:B------:R0:W-:Y:S01]  /*2c9a0*/  STL.64 [R1+0xaf0], R20 ;  /* 0x000af01401007387 */ /* 0x0001e20000100a00 */
[----:B------:R1:W-:Y:S03]  /*2c9b0*/  STL.64 [R1+0xaf8], R22 ;  /* 0x000af81601007387 */ /* 0x0003e60000100a00 */
[----:B0-----:R-:W3:Y:S01]  /*2c9c0*/  LDL.LU.64 R20, [R1+0x430] ;  /* 0x0004300001147983 */ /* 0x001ee20000300a00 */
[----:B-1----:R-:W3:Y:S01]  /*2c9d0*/  LDL.LU.64 R22, [R1+0x438] ;  /* 0x0004380001167983 */ /* 0x002ee20000300a00 */
        /* <DEDUP_REMOVED lines=15> */
[----:B------:R-:W2:Y:S11]  /*2cad0*/  LDL.LU.64 R4, [R1+0x6500] ;  /* 0x0065000001047983 */ /* 0x000eb60000300a00 */
[----:B------:R-:W-:Y:S10]  /*2cae0*/  @!UPT UIADD3 URZ, URZ, URZ, URZ ;  /* 0x0000003f3f3ff290 */ /* 0x000ff4000fffe03f */
[----:B------:R0:W-:Y:S01]  /*2caf0*/  STL.64 [R1+0xac0], R16 ;  /* 0x000ac01001007387 */ /* 0x0001e20000100a00 */
[----:B------:R1:W-:Y:S03]  /*2cb00*/  STL.64 [R1+0xac8], R18 ;  /* 0x000ac81201007387 */ /* 0x0003e60000100a00 */
[----:B0-----:R-:W3:Y:S01]  /*2cb10*/  LDL.LU.64 R16, [R1+0x240] ;  /* 0x0002400001107983 */ /* 0x001ee20000300a00 */
[----:B-1----:R-:W3:Y:S01]  /*2cb20*/  LDL.LU.64 R18, [R1+0x248] ;  /* 0x0002480001127983 */ /* 0x002ee20000300a00 */
        /* <DEDUP_REMOVED lines=16> */
[C---:B--2---:R-:W-:Y:S02]  /*2cc30*/  HMMA.16816.F32 R4, R24.reuse, R4, R8 ;  /* 0x000000041804723c */ /* 0x044fe40000001808 */
[----:B------:R-:W3:Y:S11]  /*2cc40*/  LDL.LU.64 R8, [R1+0x64c8] ;  /* 0x0064c80001087983 */ /* 0x000ef60000300a00 */
[----:B------:R-:W-:Y:S10]  /*2cc50*/  @!UPT UIADD3 URZ, URZ, URZ, URZ ;  /* 0x0000003f3f3ff290 */ /* 0x000ff4000fffe03f */
[----:B------:R0:W-:Y:S01]  /*2cc60*/  STL.64 [R1+0xa90], R4 ;  /* 0x000a900401007387 */ /* 0x0001e20000100a00 */
[----:B------:R1:W-:Y:S03]  /*2cc70*/  STL.64 [R1+0xa98], R6 ;  /* 0x000a980601007387 */ /* 0x0003e60000100a00 */
[----:B0-----:R-:W2:Y:S01]  /*2cc80*/  LDL.LU.64 R4, [R1+0x220] ;  /* 0x0002200001047983 */ /* 0x001ea20000300a00 */
[----:B-1----:R-:W2:Y:S01]  /*2cc90*/  LDL.LU.64 R6, [R1+0x228] ;  /* 0x0002280001067983 */ /* 0x002ea20000300a00 */
[C---:B---3--:R-:W-:Y:S02]  /*2cca0*/  HMMA.16816.F32 R20, R24.reuse, R8, R20 ;  /* 0x000000081814723c */ /* 0x048fe40000001814 */
[----:B--2---:R-:W-:Y:S01]  /*2ccb0*/  STL.64 [R1+0x64a8], R6 ;  /* 0x0064a80601007387 */ /* 0x004fe20000100a00 */
[----:B------:R0:W-:Y:S03]  /*2ccc0*/  STL.64 [R1+0x64a0], R4 ;  /* 0x0064a00401007387 */ /* 0x0001e60000100a00 */
[----:B0-----:R-:W2:Y:S01]  /*2ccd0*/  LDL.LU.64 R4, [R1+0x230] ;  /* 0x0002300001047983 */ /* 0x001ea20000300a00 */
[----:B------:R-:W2:Y:S11]  /*2cce0*/  LDL.LU.64 R6, [R1+0x238] ;  /* 0x0002380001067983 */ /* 0x000eb60000300a00 */
[----:B------:R-:W-:Y:S05]  /*2ccf0*/  @!UPT UIADD3 URZ, URZ, URZ, URZ ;  /* 0x0000003f3f3ff290 */ /* 0x000fea000fffe03f */
[----:B------:R0:W-:Y:S02]  /*2cd00*/  STL.64 [R1+0xa80], R20 ;  /* 0x000a801401007387 */ /* 0x0001e40000100a00 */
[----:B------:R1:W-:Y:S01]  /*2cd10*/  STL.64 [R1+0xa88], R22 ;  /* 0x000a881601007387 */ /* 0x0003e20000100a00 */
[----:B0-----:R-:W3:Y:S01]  /*2cd20*/  LDL.LU.64 R20, [R1+0x64c0] ;  /* 0x0064c00001147983 */ /* 0x001ee20000300a00 */
[----:B-1----:R-:W-:Y:S02]  /*2cd30*/  IMAD.MOV.U32 R23, RZ, RZ, R8 ;  /* 0x000000ffff177224 */ /* 0x002fe400078e0008 */
[----:B------:R-:W-:Y:S02]  /*2cd40*/  IMAD.MOV.U32 R22, RZ, RZ, R9 ;  /* 0x000000ffff167224 */ /* 0x000fe400078e0009 */
[----:B------:R-:W2:Y:S01]  /*2cd50*/  LDL.LU.64 R8, [R1+0x200] ;  /* 0x0002000001087983 */ /* 0x000ea20000300a00 */
[----:B------:R-:W2:Y:S01]  /*2cd60*/  LDL.LU.64 R10, [R1+0x208] ;  /* 0x00020800010a7983 */ /* 0x000ea20000300a00 */
[----:B---3--:R-:W-:Y:S02]  /*2cd70*/  HMMA.16816.F32 R24, R24, R20, R16 ;  /* 0x000000141818723c */ /* 0x008fe40000001810 */
[----:B------:R-:W2:Y:S01]  /*2cd80*/  LDL.LU.64 R18, [R1+0x64b8] ;  /* 0x0064b80001127983 */ /* 0x000ea20000300a00 */
[----:B------:R-:W2:Y:S11]  /*2cd90*/  LDL.LU.64 R16, [R1+0x64b0] ;  /* 0x0064b00001107983 */ /* 0x000eb60000300a00 */
[----:B------:R-:W-:Y:S09]  /*2cda0*/  @!UPT UIADD3 URZ, URZ, URZ, URZ ;  /* 0x0000003f3f3ff290 */ /* 0x000ff2000fffe03f */
[----:B------:R0:W-:Y:S01]  /*2cdb0*/  STL.64 [R1+0xa70], R24 ;  /* 0x000a701801007387 */ /* 0x0001e20000100a00 */
[----:B------:R1:W-:Y:S03]  /*2cdc0*/  STL.64 [R1+0xa78], R26 ;  /* 0x000a781a01007387 */ /* 0x0003e60000100a00 */
[----:B0-----:R-:W3:Y:S01]  /*2cdd0*/  LDL.LU.64 R24, [R1+0x210] ;  /* 0x0002100001187983 */ /* 0x001ee20000300a00 */
[----:B-1----:R-:W3:Y:S02]  /*2cde0*/  LDL.LU.64 R26, [R1+0x218] ;  /* 0x00021800011a7983 */ /* 0x002ee40000300a00 */
[----:B------:R4:W-:Y:S02]  /*2cdf0*/  STL.64 [R1+0x63e0], R20 ;  /* 0x0063e01401007387 */ /* 0x0009e40000100a00 */
[----:B----4-:R-:W-:Y:S02]  /*2ce00*/  IMAD.MOV.U32 R21, RZ, RZ, R12 ;  /* 0x000000ffff157224 */ /* 0x010fe400078e000c */
[----:B------:R-:W-:Y:S01]  /*2ce10*/  IMAD.MOV.U32 R20, RZ, RZ, R13 ;  /* 0x000000ffff147224 */ /* 0x000fe200078e000d */
[C---:B--2---:R-:W-:Y:S11]  /*2ce20*/  HMMA.16816.F32 R4, R16.reuse, R12, R4 ;  /* 0x0000000c1004723c */ /* 0x044ff60000001804 */
[----:B------:R-:W-:Y:S11]  /*2ce30*/  @!UPT UIADD3 URZ, URZ, URZ, URZ ;  /* 0x0000003f3f3ff290 */ /* 0x000ff6000fffe03f */
[----:B------:R-:W-:Y:S01]  /*2ce40*/  @!UPT UIADD3 URZ, URZ, URZ, URZ ;  /* 0x0000003f3f3ff290 */ /* 0x000fe2000fffe03f */
[----:B------:R-:W-:Y:S01]  /*2ce50*/  STL.64 [R1+0xa60], R4 ;  /* 0x000a600401007387 */ /* 0x000fe20000100a00 */
[----:B------:R0:W-:Y:S03]  /*2ce60*/  STL.64 [R1+0xa68], R6 ;  /* 0x000a680601007387 */ /* 0x0001e60000100a00 */
[----:B0-----:R-:W2:Y:S01]  /*2ce70*/  LDL.LU.64 R6, [R1+0x64a8] ;  /* 0x0064a80001067983 */ /* 0x001ea20000300a00 */
[----:B------:R-:W2:Y:S02]  /*2ce80*/  LDL.LU.64 R4, [R1+0x64a0] ;  /* 0x0064a00001047983 */ /* 0x000ea40000300a00 */
[----:B------:R-:W2:Y:S02]  /*2ce90*/  LDL.LU.64 R12, [R1+0x6498] ;  /* 0x00649800010c7983 */ /* 0x000ea40000300a00 */
[----:B------:R-:W-:Y:S01]  /*2cea0*/  STL.64 [R1+0x6440], R22 ;  /* 0x0064401601007387 */ /* 0x000fe20000100a00 */
[----:B------:R0:W-:Y:S04]  /*2ceb0*/  STL.64 [R1+0x6438], R20 ;  /* 0x0064381401007387 */ /* 0x0001e80000100a00 */
[----:B0-----:R-:W4:Y:S01]  /*2cec0*/  LDL.LU.64 R20, [R1+0x1e0] ;  /* 0x0001e00001147983 */ /* 0x001f220000300a00 */
[----:B------:R-:W4:Y:S01]  /*2ced0*/  LDL.LU.64 R22, [R1+0x1e8] ;  /* 0x0001e80001167983 */ /* 0x000f220000300a00 */
[C---:B--2---:R-:W-:Y:S11]  /*2cee0*/  HMMA.16816.F32 R4, R16.reuse, R12, R4 ;  /* 0x0000000c1004723c */ /* 0x044ff60000001804 */
[----:B------:R-:W-:Y:S11]  /*2cef0*/  @!UPT UIADD3 URZ, URZ, URZ, URZ ;  /* 0x0000003f3f3ff290 */ /* 0x000ff6000fffe03f */
[----:B------:R-:W-:Y:S01]  /*2cf00*/  @!UPT UIADD3 URZ, URZ, URZ, URZ ;  /* 0x0000003f3f3ff290 */ /* 0x000fe2000fffe03f */
[----:B------:R0:W-:Y:S01]  /*2cf10*/  STL.64 [R1+0xa50], R4 ;  /* 0x000a500401007387 */ /* 0x0001e20000100a00 */
[----:B------:R1:W-:Y:S03]  /*2cf20*/  STL.64 [R1+0xa58], R6 ;  /* 0x000a580601007387 */ /* 0x0003e60000100a00 */
[----:B0-----:R-:W4:Y:S01]  /*2cf30*/  LDL.LU.64 R4, [R1+0x6490] ;  /* 0x0064900001047983 */ /* 0x001f220000300a00 */
[----:B-1----:R-:W-:Y:S02]  /*2cf40*/  IMAD.MOV.U32 R7, RZ, RZ, R12 ;  /* 0x000000ffff077224 */ /* 0x002fe400078e000c */
[----:B------:R-:W-:Y:S02]  /*2cf50*/  IMAD.MOV.U32 R6, RZ, RZ, R13 ;  /* 0x000000ffff067224 */ /* 0x000fe400078e000d */
[----:B------:R-:W3:Y:S02]  /*2cf60*/  LDL.LU.64 R12, [R1+0x6488] ;  /* 0x00648800010c7983 */ /* 0x000ee40000300a00 */
[C---:B---3--:R-:W-:Y:S11]  /*2cf70*/  HMMA.16816.F32 R24, R16.reuse, R12, R24 ;  /* 0x0000000c1018723c */ /* 0x048ff60000001818 */
[----:B------:R-:W-:Y:S11]  /*2cf80*/  @!UPT UIADD3 URZ, URZ, URZ, URZ ;  /* 0x0000003f3f3ff290 */ /* 0x000ff6000fffe03f */
[----:B------:R-:W-:Y:S01]  /*2cf90*/  @!UPT UIADD3 URZ, URZ, URZ, URZ ;  /* 0x0000003f3f3ff290 */ /* 0x000fe2000fffe03f */
[----:B------:R0:W-:Y:S01]  /*2cfa0*/  STL.64 [R1+0xa40], R24 ;  /* 0x000a401801007387 */ /* 0x0001e20000100a00 */
[----:B------:R-:W-:Y:S02]  /*2cfb0*/  STL.64 [R1+0xa48], R26 ;  /* 0x000a481a01007387 */ /* 0x000fe40000100a00 */
[----:B------:R-:W2:Y:S02]  /*2cfc0*/  LDL.LU.64 R14, [R1+0x6480] ;  /* 0x00648000010e7983 */ /* 0x000ea40000300a00 */
[----:B0-----:R-:W-:Y:S02]  /*2cfd0*/  IMAD.MOV.U32 R25, RZ, RZ, R12 ;  /* 0x000000ffff197224 */ /* 0x001fe400078e000c */
[----:B------:R-:W-:Y:S02]  /*2cfe0*/  IMAD.MOV.U32 R24, RZ, RZ, R13 ;  /* 0x000000ffff187224 */ /* 0x000fe400078e000d */
[----:B------:R-:W3:Y:S02]  /*2cff0*/  LDL.LU.64 R12, [R1+0x6478] ;  /* 0x00647800010c7983 */ /* 0x000ee40000300a00 */
[C---:B---3--:R-:W-:Y:S11]  /*2d000*/  HMMA.16816.F32 R8, R16.reuse, R12, R8 ;  /* 0x0000000c1008723c */ /* 0x048ff60000001808 */
[----:B------:R-:W-:Y:S11]  /*2d010*/  @!UPT UIADD3 URZ, URZ, URZ, URZ ;  /* 0x0000003f3f3ff290 */ /* 0x000ff6000fffe03f */
[----:B------:R-:W-:Y:S01]  /*2d020*/  @!UPT UIADD3 URZ, URZ, URZ, URZ ;  /* 0x0000003f3f3ff290 */ /* 0x000fe2000fffe03f */
[----:B------:R-:W-:Y:S01]  /*2d030*/  STL.64 [R1+0xa30], R8 ;  /* 0x000a300801007387 */ /* 0x000fe20000100a00 */
[----:B------:R0:W-:Y:S03]  /*2d040*/  STL.64 [R1+0xa38], R10 ;  /* 0x000a380a01007387 */ /* 0x0001e60000100a00 */
[----:B0-----:R-:W3:Y:S01]  /*2d050*/  LDL.LU.64 R10, [R1+0x6470] ;  /* 0x00647000010a7983 */ /* 0x001ee20000300a00 */
[----:B------:R-:W4:Y:S02]  /*2d060*/  LDL.LU.64 R8, [R1+0x6468] ;  /* 0x0064680001087983 */ /* 0x000f240000300a00 */
[----:B--2---:R-:W-:Y:S02]  /*2d070*/  STL.64 [R1+0x6380], R14 ;  /* 0x0063800e01007387 */ /* 0x004fe40000100a00 */
[----:B------:R0:W-:Y:S02]  /*2d080*/  STL.64 [R1+0x6378], R12 ;  /* 0x0063780c01007387 */ /* 0x0001e40000100a00 */
[----:B0-----:R-:W2:Y:S01]  /*2d090*/  LDL.LU.64 R12, [R1+0x1f0] ;  /* 0x0001f000010c7983 */ /* 0x001ea20000300a00 */
[----:B------:R-:W2:Y:S03]  /*2d0a0*/  LDL.LU.64 R14, [R1+0x1f8] ;  /* 0x0001f800010e7983 */ /* 0x000ea60000300a00 */
[----:B---3--:R-:W-:Y:S01]  /*2d0b0*/  STL.64 [R1+0x6370], R10 ;  /* 0x0063700a01007387 */ /* 0x008fe20000100a00 */
[----:B----4-:R0:W-:Y:S01]  /*2d0c0*/  STL.64 [R1+0x6368], R8 ;  /* 0x0063680801007387 */ /* 0x0101e20000100a00 */
[C---:B--2---:R-:W-:Y:S08]  /*2d0d0*/  HMMA.16816.F32 R12, R16.reuse, R8, R12 ;  /* 0x00000008100c723c */ /* 0x044ff0000000180c */
[----:B0-----:R-:W-:Y:S11]  /*2d0e0*/  HMMA.16816.F32 R8, R16, R4, R20 ;  /* 0x000000041008723c */ /* 0x001ff60000001814 */
[----:B------:R-:W-:Y:S04]  /*2d0f0*/  @!UPT UIADD3 URZ, URZ, URZ, URZ ;  /* 0x0000003f3f3ff290 */ /* 0x000fe8000fffe03f */
[----:B------:R0:W-:Y:S01]  /*2d100*/  STL.64 [R1+0xa20], R12 ;  /* 0x000a200c01007387 */ /* 0x0001e20000100a00 */
[----:B------:R-:W-:Y:S02]  /*2d110*/  STL.64 [R1+0xa28], R14 ;  /* 0x000a280e01007387 */ /* 0x000fe40000100a00 */
[----:B------:R-:W-:Y:S02]  /*2d120*/  STL.64 [R1+0x6450], R6 ;  /* 0x0064500601007387 */ /* 0x000fe40000100a00 */
[----:B------:R-:W-:Y:S03]  /*2d130*/  STL.64 [R1+0x6448], R4 ;  /* 0x0064480401007387 */ /* 0x000fe60000100a00 */
[----:B------:R-:W-:Y:S01]  /*2d140*/  STL.64 [R1+0xa10], R8 ;  /* 0x000a100801007387 */ /* 0x000fe20000100a00 */
[----:B------:R-:W-:Y:S02]  /*2d150*/  STL.64 [R1+0xa18], R10 ;  /* 0x000a180a01007387 */ /* 0x000fe40000100a00 */
[----:B------:R-:W2:Y:S02]  /*2d160*/  LDL.LU.64 R20, [R1+0x410] ;  /* 0x0004100001147983 */ /* 0x000ea40000300a00 */
[----:B------:R-:W3:Y:S02]  /*2d170*/  LDL.LU.64 R22, [R1+0x418] ;  /* 0x0004180001167983 */ /* 0x000ee40000300a00 */
[----:B0-----:R-:W-:-:S02]  /*2d180*/  IMAD.MOV.U32 R12, RZ, RZ, R25 ;  /* 0x000000ffff0c7224 */ /* 0x001fc400078e0019 */
[----:B------:R-:W-:Y:S02]  /*2d190*/  IMAD.MOV.U32 R13, RZ, RZ, R24 ;  /* 0x000000ffff0d7224 */ /* 0x000fe400078e0018 */
[----:B------:R-:W0:Y:S04]  /*2d1a0*/  LDSM.16.MT88.4 R24, [R0] ;  /* 0x000000000018783b */ /* 0x000e280000004200 */
[----:B---3--:R-:W-:Y:S01]  /*2d1b0*/  STL.64 [R1+0x6460], R22 ;  /* 0x0064601601007387 */ /* 0x008fe20000100a00 */
[----:B--2---:R1:W-:Y:S03]  /*2d1c0*/  STL.64 [R1+0x6458], R20 ;  /* 0x0064581401007387 */ /* 0x0043e60000100a00 */
[----:B-1----:R-:W2:Y:S01]  /*2d1d0*/  LDL.LU.64 R20, [R1+0x420] ;  /* 0x0004200001147983 */ /* 0x002ea20000300a00 */
[----:B------:R-:W2:Y:S02]  /*2d1e0*/  LDL.LU.64 R22, [R1+0x428] ;  /* 0x0004280001167983 */ /* 0x000ea40000300a00 */
[----:B------:R-:W3:Y:S02]  /*2d1f0*/  LDL.64 R8, [R1+0x120] ;  /* 0x0001200001087983 */ /* 0x000ee40000100a00 */
[----:B---3--:R1:W-:Y:S04]  /*2d200*/  STL.64 [R1+0x6430], R8 ;  /* 0x0064300801007387 */ /* 0x0083e80000100a00 */
[----:B-1----:R-:W3:Y:S01]  /*2d210*/  LDL.64 R8, [R1+0x140] ;  /* 0x0001400001087983 */ /* 0x002ee20000100a00 */
[----:B------:R1:W-:Y:S03]  /*2d220*/  STL.64 [R1+0x6398], R12 ;  /* 0x0063980c01007387 */ /* 0x0003e60000100a00 */
[----:B-1----:R-:W4:Y:S01]  /*2d230*/  LDL.64 R12, [R1+0x150] ;  /* 0x00015000010c7983 */ /* 0x002f220000100a00 */
[----:B------:R-:W-:Y:S02]  /*2d240*/  STL [R1+0x6358], R0 ;  /* 0x0063580001007387 */ /* 0x000fe40000100800 */
[----:B0-----:R-:W-:Y:S02]  /*2d250*/  STL.64 [R1+0x62c0], R26 ;  /* 0x0062c01a01007387 */ /* 0x001fe40000100a00 */
[----:B------:R0:W-:Y:S02]  /*2d260*/  STL.64 [R1+0x62b8], R24 ;  /* 0x0062b81801007387 */ /* 0x0001e40000100a00 */
[----:B0-----:R-:W3:Y:S01]  /*2d270*/  LDL.64 R24, [R1+0x100] ;  /* 0x0001000001187983 */ /* 0x001ee20000100a00 */
[----:B------:R-:W-:-:S02]  /*2d280*/  IMAD.MOV.U32 R4, RZ, RZ, R29 ;  /* 0x000000ffff047224 */ /* 0x000fc400078e001d */
[----:B------:R-:W-:-:S07]  /*2d290*/  IMAD.MOV.U32 R5, RZ, RZ, R28 ;  /* 0x000000ffff057224 */ /* 0x000fce00078e001c */
[C---:B--2---:R-:W-:Y:S01]  /*2d2a0*/  HMMA.16816.F32 R4, R16.reuse, R4, R20 ;  /* 0x000000041004723c */ /* 0x044fe20000001814 */
[----:B---3--:R0:W-:Y:S04]  /*2d2b0*/  STL.64 [R1+0x6418], R24 ;  /* 0x0064181801007387 */ /* 0x0081e80000100a00 */
[----:B0-----:R-:W2:Y:S01]  /*2d2c0*/  LDL.LU.64 R24, [R1+0x400] ;  /* 0x0004000001187983 */ /* 0x001ea20000300a00 */
[----:B------:R-:W2:Y:S02]  /*2d2d0*/  LDL.LU.64 R26, [R1+0x408] ;  /* 0x00040800011a7983 */ /* 0x000ea40000300a00 */
[----:B------:R-:W4:Y:S02]  /*2d2e0*/  LDL.LU.64 R22, [R1+0x6460] ;  /* 0x0064600001167983 */ /* 0x000f240000300a00 */
[----:B------:R-:W4:Y:S11]  /*2d2f0*/  LDL.LU.64 R20, [R1+0x6458] ;  /* 0x0064580001147983 */ /* 0x000f360000300a00 */
[----:B------:R-:W-:Y:S02]  /*2d300*/  @!UPT UIADD3 URZ, URZ, URZ, URZ ;  /* 0x0000003f3f3ff290 */ /* 0x000fe4000fffe03f */
[----:B------:R-:W-:Y:S01]  /*2d310*/  STL.64 [R1+0xa00], R4 ;  /* 0x000a000401007387 */ /* 0x000fe20000100a00 */
[----:B------:R0:W-:Y:S03]  /*2d320*/  STL.64 [R1+0xa08], R6 ;  /* 0x000a080601007387 */ /* 0x0001e60000100a00 */
[----:B0-----:R-:W3:Y:S01]  /*2d330*/  LDL.LU.64 R6, [R1+0x6450] ;  /* 0x0064500001067983 */ /* 0x001ee20000300a00 */
[----:B------:R-:W2:Y:S01]  /*2d340*/  LDL.LU.64 R4, [R1+0x6448] ;  /* 0x0064480001047983 */ /* 0x000ea20000300a00 */
[----:B----4-:R-:W-:Y:S11]  /*2d350*/  HMMA.16816.F32 R20, R16, R12, R20 ;  /* 0x0000000c1014723c */ /* 0x010ff60000001814 */
[----:B------:R-:W-:Y:S11]  /*2d360*/  @!UPT UIADD3 URZ, URZ, URZ, URZ ;  /* 0x0000003f3f3ff290 */ /* 0x000ff6000fffe03f */
[----:B------:R-:W-:Y:S01]  /*2d370*/  @!UPT UIADD3 URZ, URZ, URZ, URZ ;  /* 0x0000003f3f3ff290 */ /* 0x000fe2000fffe03f */
[----:B------:R-:W-:Y:S01]  /*2d380*/  STL.64 [R1+0x9f0], R20 ;  /* 0x0009f01401007387 */ /* 0x000fe20000100a00 */
[----:B------:R0:W-:Y:S03]  /*2d390*/  STL.64 [R1+0x9f8], R22 ;  /* 0x0009f81601007387 */ /* 0x0001e60000100a00 */
[----:B0-----:R-:W4:Y:S01]  /*2d3a0*/  LDL.LU.64 R22, [R1+0x6440] ;  /* 0x0064400001167983 */ /* 0x001f220000300a00 */
[----:B------:R-:W4:Y:S02]  /*2d3b0*/  LDL.LU.64 R20, [R1+0x6438] ;  /* 0x0064380001147983 */ /* 0x000f240000300a00 */
[----:B------:R-:W-:Y:S02]  /*2d3c0*/  IMAD.MOV.U32 R0, RZ, RZ, R13 ;  /* 0x000000ffff007224 */ /* 0x000fe400078e000d */
[----:B---3--:R-:W-:Y:S02]  /*2d3d0*/  IMAD.MOV.U32 R12, RZ, RZ, R7 ;  /* 0x000000ffff0c7224 */ /* 0x008fe400078e0007 */
[----:B------:R-:W-:-:S05]  /*2d3e0*/  IMAD.MOV.U32 R13, RZ, RZ, R6 ;  /* 0x000000ffff0d7224 */ /* 0x000fca00078e0006 */
[----:B------:R2:W-:Y:S02]  /*2d3f0*/  STL.64 [R1+0x63b0], R12 ;  /* 0x0063b00c01007387 */ /* 0x0005e40000100a00 */
[----:B--2---:R-:W-:Y:S01]  /*2d400*/  HMMA.16816.F32 R12, R16, R8, R24 ;  /* 0x00000008100c723c */ /* 0x004fe20000001818 */
[----:B------:R-:W-:Y:S02]  /*2d410*/  IMAD.MOV.U32 R7, RZ, RZ, R8 ;  /* 0x000000ffff077224 */ /* 0x000fe400078e0008 */
[----:B------:R-:W-:Y:S11]  /*2d420*/  IMAD.MOV.U32 R6, RZ, RZ, R9 ;  /* 0x000000ffff067224 */ /* 0x000ff600078e0009 */
[----:B------:R-:W-:Y:S09]  /*2d430*/  @!UPT UIADD3 URZ, URZ, URZ, URZ ;  /* 0x0000003f3f3ff290 */ /* 0x000ff2000fffe03f */
[----:B------:R4:W-:Y:S01]  /*2d440*/  STL.64 [R1+0x9e0], R12 ;  /* 0x0009e00c01007387 */ /* 0x0009e20000100a00 */
[----:B------:R-:W-:Y:S02]  /*2d450*/  STL.64 [R1+0x9e8], R14 ;  /* 0x0009e80e01007387 */ /* 0x000fe40000100a00 */
[----:B------:R-:W2:Y:S02]  /*2d460*/  LDL.LU.64 R8, [R1+0x3f0] ;  /* 0x0003f00001087983 */ /* 0x000ea40000300a00 */
[----:B------:R-:W2:Y:S02]  /*2d470*/  LDL.LU.64 R10, [R1+0x3f8] ;  /* 0x0003f800010a7983 */ /* 0x000ea40000300a00 */
[----:B----4-:R-:W-:Y:S02]  /*2d480*/  IMAD.MOV.U32 R12, RZ, RZ, R21 ;  /* 0x000000ffff0c7224 */ /* 0x010fe400078e0015 */
[----:B------:R-:W-:Y:S02]  /*2d490*/  IMAD.MOV.U32 R13, RZ, RZ, R20 ;  /* 0x000000ffff0d7224 */ /* 0x000fe400078e0014 */
[----:B------:R-:W-:-:S02]  /*2d4a0*/  IMAD.MOV.U32 R20, RZ, RZ, R23 ;  /* 0x000000ffff147224 */ /* 0x000fc400078e0017 */
[----:B------:R-:W-:-:S05]  /*2d4b0*/  IMAD.MOV.U32 R21, RZ, RZ, R22 ;  /* 0x000000ffff157224 */ /* 0x000fca00078e0016 */
[----:B------:R0:W-:Y:S04]  /*2d4c0*/  STL.64 [R1+0x63f8], R20 ;  /* 0x0063f81401007387 */ /* 0x0001e80000100a00 */
[----:B0-----:R-:W3:Y:S04]  /*2d4d0*/  LDL.64 R20, [R1+0xf0] ;  /* 0x0000f00001147983 */ /* 0x001ee80000100a00 */
[----:B---3--:R0:W-:Y:S04]  /*2d4e0*/  STL.64 [R1+0x6410], R20 ;  /* 0x0064101401007387 */ /* 0x0081e80000100a00 */
[----:B0-----:R-:W3:Y:S01]  /*2d4f0*/  LDL.LU.64 R20, [R1+0x3e0] ;  /* 0x0003e00001147983 */ /* 0x001ee20000300a00 */
[----:B------:R-:W3:Y:S02]  /*2d500*/  LDL.LU.64 R22, [R1+0x3e8] ;  /* 0x0003e80001167983 */ /* 0x000ee40000300a00 */
[----:B------:R0:W-:Y:S02]  /*2d510*/  STL.64 [R1+0x63d8], R12 ;  /* 0x0063d80c01007387 */ /* 0x0001e40000100a00 */
[----:B0-----:R-:W2:Y:S01]  /*2d520*/  LDL.64 R12, [R1+0x130] ;  /* 0x00013000010c7983 */ /* 0x001ea20000100a00 */
[----:B------:R-:W-:Y:S02]  /*2d530*/  STL [R1+0x6360], R6 ;  /* 0x0063600601007387 */ /* 0x000fe40000100800 */
[----:B------:R-:W-:Y:S01]  /*2d540*/  STL [R1+0x635c], R7 ;  /* 0x00635c0701007387 */ /* 0x000fe20000100800 */
[C---:B--2---:R-:W-:Y:S11]  /*2d550*/  HMMA.16816.F32 R8, R16.reuse, R12, R8 ;  /* 0x0000000c1008723c */ /* 0x044ff60000001808 */
[----:B------:R-:W-:Y:S11]  /*2d560*/  @!UPT UIADD3 URZ, URZ, URZ, URZ ;  /* 0x0000003f3f3ff290 */ /* 0x000ff6000fffe03f */
[----:B------:R-:W-:Y:S01]  /*2d570*/  @!UPT UIADD3 URZ, URZ, URZ, URZ ;  /* 0x0000003f3f3ff290 */ /* 0x000fe2000fffe03f */
[----:B------:R0:W-:Y:S01]  /*2d580*/  STL.64 [R1+0x9b0], R8 ;  /* 0x0009b00801007387 */ /* 0x0001e20000100a00 */
[----:B------:R-:W-:Y:S03]  /*2d590*/  STL.64 [R1+0x9b8], R10 ;  /* 0x0009b80a01007387 */ /* 0x000fe60000100a00 */
[----:B0-----:R-:W3:Y:S01]  /*2d5a0*/  LDL.LU.64 R8, [R1+0x6430] ;  /* 0x0064300001087983 */ /* 0x001ee20000300a00 */
[----:B------:R-:W-:Y:S02]  /*2d5b0*/  IMAD.MOV.U32 R29, RZ, RZ, R12 ;  /* 0x000000ffff1d7224 */ /* 0x000fe400078e000c */
[----:B------:R-:W-:Y:S02]  /*2d5c0*/  IMAD.MOV.U32 R28, RZ, RZ, R13 ;  /* 0x000000ffff1c7224 */ /* 0x000fe400078e000d */
[----:B---3--:R-:W-:Y:S11]  /*2d5d0*/  HMMA.16816.F32 R12, R16, R8, R20 ;  /* 0x00000008100c723c */ /* 0x008ff60000001814 */
[----:B------:R-:W-:Y:S11]  /*2d5e0*/  @!UPT UIADD3 URZ, URZ, URZ, URZ ;  /* 0x0000003f3f3ff290 */ /* 0x000ff6000fffe03f */
[----:B------:R-:W-:Y:S01]  /*2d5f0*/  @!UPT UIADD3 URZ, URZ, URZ, URZ ;  /* 0x0000003f3f3ff290 */ /* 0x000fe2000fffe03f */
[----:B------:R-:W-:Y:S01]  /*2d600*/  STL.64 [R1+0x9a0], R12 ;  /* 0x0009a00c01007387 */ /* 0x000fe20000100a00 */
[----:B------:R-:W-:Y:S02]  /*2d610*/  STL.64 [R1+0x9a8], R14 ;  /* 0x0009a80e01007387 */ /* 0x000fe40000100a00 */
[----:B------:R-:W2:Y:S02]  /*2d620*/  LDL.LU.64 R20, [R1+0x3c0] ;  /* 0x0003c00001147983 */ /* 0x000ea40000300a00 */
[----:B------:R-:W3:Y:S02]  /*2d630*/  LDL.LU.64 R22, [R1+0x3c8] ;  /* 0x0003c80001167983 */ /* 0x000ee40000300a00 */
[----:B---3--:R-:W-:Y:S01]  /*2d640*/  STL.64 [R1+0x6428], R22 ;  /* 0x0064281601007387 */ /* 0x008fe20000100a00 */
[----:B--2---:R0:W-:Y:S03]  /*2d650*/  STL.64 [R1+0x6420], R20 ;  /* 0x0064201401007387 */ /* 0x0041e60000100a00 */
[----:B0-----:R-:W2:Y:S01]  /*2d660*/  LDL.LU.64 R20, [R1+0x3d0] ;  /* 0x0003d00001147983 */ /* 0x001ea20000300a00 */
[----:B------:R-:W2:Y:S02]  /*2d670*/  LDL.LU.64 R22, [R1+0x3d8] ;  /* 0x0003d80001167983 */ /* 0x000ea40000300a00 */
[----:B------:R-:W3:Y:S02]  /*2d680*/  LDL.LU.64 R12, [R1+0x1d0] ;  /* 0x0001d000010c7983 */ /* 0x000ee40000300a00 */
[----:B------:R-:W4:Y:S02]  /*2d690*/  LDL.LU.64 R14, [R1+0x1d8] ;  /* 0x0001d800010e7983 */ /* 0x000f240000300a00 */
        /* <DEDUP_REMOVED lines=10> */
[----:B------:R-:W-:Y:S02]  /*2d740*/  STL.64 [R1+0x6390], R6 ;  /* 0x0063900601007387 */ /* 0x000fe40000100a00 */
[----:B------:R0:W-:Y:S02]  /*2d750*/  STL.64 [R1+0x6388], R4 ;  /* 0x0063880401007387 */ /* 0x0001e40000100a00 */
[----:B0-----:R-:W4:Y:S01]  /*2d760*/  LDL.LU.64 R4, [R1+0x1a0] ;  /* 0x0001a00001047983 */ /* 0x001f220000300a00 */
[----:B------:R-:W3:Y:S02]  /*2d770*/  LDL.LU.64 R6, [R1+0x1a8] ;  /* 0x0001a80001067983 */ /* 0x000ee40000300a00 */
[----:B------:R-:W-:-:S02]  /*2d780*/  IMAD.MOV.U32 R24, RZ, RZ, R3 ;  /* 0x000000ffff187224 */ /* 0x000fc400078e0003 */
[----:B------:R-:W-:-:S07]  /*2d790*/  IMAD.MOV.U32 R25, RZ, RZ, R2 ;  /* 0x000000ffff197224 */ /* 0x000fce00078e0002 */
[C---:B--2---:R-:W-:Y:S01]  /*2d7a0*/  HMMA.16816.F32 R24, R16.reuse, R24, R20 ;  /* 0x000000181018723c */ /* 0x044fe20000001814 */
[----:B---3--:R-:W-:Y:S01]  /*2d7b0*/  STL.64 [R1+0x63a8], R6 ;  /* 0x0063a80601007387 */ /* 0x008fe20000100a00 */
[----:B----4-:R0:W-:Y:S03]  /*2d7c0*/  STL.64 [R1+0x63a0], R4 ;  /* 0x0063a00401007387 */ /* 0x0101e60000100a00 */
[----:B0-----:R-:W2:Y:S01]  /*2d7d0*/  LDL.LU.64 R4, [R1+0x1b0] ;  /* 0x0001b00001047983 */ /* 0x001ea20000300a00 */
[----:B------:R-:W3:Y:S03]  /*2d7e0*/  LDL.LU.64 R6, [R1+0x1b8] ;  /* 0x0001b80001067983 */ /* 0x000ee60000300a00 */
[----:B---3--:R-:W-:Y:S01]  /*2d7f0*/  STL.64 [R1+0x63c0], R6 ;  /* 0x0063c00601007387 */ /* 0x008fe20000100a00 */
[----:B--2---:R0:W-:Y:S03]  /*2d800*/  STL.64 [R1+0x63b8], R4 ;  /* 0x0063b80401007387 */ /* 0x0041e60000100a00 */
[----:B0-----:R-:W2:Y:S01]  /*2d810*/  LDL.LU.64 R4, [R1+0x1c0] ;  /* 0x0001c00001047983 */ /* 0x001ea20000300a00 */
[----:B------:R-:W2:Y:S02]  /*2d820*/  LDL.LU.64 R6, [R1+0x1c8] ;  /* 0x0001c80001067983 */ /* 0x000ea40000300a00 */
[----:B------:R-:W3:Y:S02]  /*2d830*/  LDL.LU.64 R8, [R1+0x190] ;  /* 0x0001900001087983 */ /* 0x000ee40000300a00 */
[----:B------:R-:W3:Y:S01]  /*2d840*/  LDL.LU.64 R10, [R1+0x198] ;  /* 0x00019800010a7983 */ /* 0x000ee20000300a00 */
[----:B------:R-:W4:Y:S01]  /*2d850*/  LDL.LU.64 R22, [R1+0x6428] ;  /* 0x0064280001167983 */ /* 0x000f220000300a00 */
[----:B------:R-:W4:Y:S03]  /*2d860*/  LDL.LU.64 R20, [R1+0x6420] ;  /* 0x0064200001147983 */ /* 0x000f260000300a00 */
[----:B------:R0:W-:Y:S02]  /*2d870*/  STL.64 [R1+0x990], R24 ;  /* 0x0009901801007387 */ /* 0x0001e40000100a00 */
[----:B------:R-:W-:Y:S01]  /*2d880*/  STL.64 [R1+0x998], R26 ;  /* 0x0009981a01007387 */ /* 0x000fe20000100a00 */
[----:B0-----:R-:W4:Y:S02]  /*2d890*/  LDL.LU.64 R24, [R1+0x6418] ;  /* 0x0064180001187983 */ /* 0x001f240000300a00 */
[C---:B----4-:R-:W-:Y:S11]  /*2d8a0*/  HMMA.16816.F32 R20, R16.reuse, R24, R20 ;  /* 0x000000181014723c */ /* 0x050ff60000001814 */
[----:B------:R-:W-:Y:S11]  /*2d8b0*/  @!UPT UIADD3 URZ, URZ, URZ, URZ ;  /* 0x0000003f3f3ff290 */ /* 0x000ff6000fffe03f */
[----:B------:R-:W-:Y:S01]  /*2d8c0*/  @!UPT UIADD3 URZ, URZ, URZ, URZ ;  /* 0x0000003f3f3ff290 */ /* 0x000fe2000fffe03f */
[----:B------:R0:W-:Y:S01]  /*2d8d0*/  STL.64 [R1+0x980], R20 ;  /* 0x0009801401007387 */ /* 0x0001e20000100a00 */
[----:B------:R-:W-:Y:S03]  /*2d8e0*/  STL.64 [R1+0x988], R22 ;  /* 0x0009881601007387 */ /* 0x000fe60000100a00 */
[----:B0-----:R-:W4:Y:S01]  /*2d8f0*/  LDL.LU.64 R20, [R1+0x6410] ;  /* 0x0064100001147983 */ /* 0x001f220000300a00 */
[----:B------:R0:W-:Y:S03]  /*2d900*/  STL.64 [R1+0x62f0], R24 ;  /* 0x0062f01801007387 */ /* 0x0001e60000100a00 */
[----:B0-----:R-:W2:Y:S01]  /*2d910*/  LDL.LU.64 R24, [R1+0x170] ;  /* 0x0001700001187983 */ /* 0x001ea20000300a00 */
[----:B------:R-:W2:Y:S01]  /*2d920*/  LDL.LU.64 R26, [R1+0x178] ;  /* 0x00017800011a7983 */ /* 0x000ea20000300a00 */
        /* <DEDUP_REMOVED lines=10> */
[----:B------:R-:W4:Y:S01]  /*2d9d0*/  LDL.LU.64 R14, [R1+0x63f0] ;  /* 0x0063f000010e7983 */ /* 0x000f220000300a00 */
[----:B------:R-:W4:Y:S11]  /*2d9e0*/  LDL.LU.64 R12, [R1+0x63e8] ;  /* 0x0063e800010c7983 */ /* 0x000f360000300a00 */
[----:B------:R-:W-:Y:S10]  /*2d9f0*/  @!UPT UIADD3 URZ, URZ, URZ, URZ ;  /* 0x0000003f3f3ff290 */ /* 0x000ff4000fffe03f */
[----:B------:R0:W-:Y:S01]  /*2da00*/  STL.64 [R1+0x960], R20 ;  /* 0x0009601401007387 */ /* 0x0001e20000100a00 */
[----:B------:R1:W-:Y:S03]  /*2da10*/  STL.64 [R1+0x968], R22 ;  /* 0x0009681601007387 */ /* 0x0003e60000100a00 */
[----:B0-----:R-:W4:Y:S02]  /*2da20*/  LDL.LU.64 R20, [R1+0x63e0] ;  /* 0x0063e00001147983 */ /* 0x001f240000300a00 */
[----:B----4-:R-:W-:Y:S02]  /*2da30*/  HMMA.16816.F32 R16, R16, R20, R12 ;  /* 0x000000141010723c */ /* 0x010fe4000000180c */
        /* <DEDUP_REMOVED lines=39> */
[C---:B----4-:R-:W-:Y:S01]  /*2dcb0*/  HMMA.16816.F32 R12, R20.reuse, R8, R16 ;  /* 0x00000008140c723c */ /* 0x050fe20000001810 */
[----:B---3--:R-:W-:Y:S01]  /*2dcc0*/  STL.64 [R1+0x6278], R10 ;  /* 0x0062780a01007387 */ /* 0x008fe20000100a00 */
[----:B------:R0:W-:Y:S06]  /*2dcd0*/  STL.64 [R1+0x6270], R8 ;  /* 0x0062700801007387 */ /* 0x0001ec0000100a00 */
[----:B0-----:R-:W-:Y:S11]  /*2dce0*/  HMMA.16816.F32 R8, R20, R4, R24 ;  /* 0x000000041408723c */ /* 0x001ff60000001818 */
[----:B------:R-:W-:Y:S04]  /*2dcf0*/  @!UPT UIADD3 URZ, URZ, URZ, URZ ;  /* 0x0000003f3f3ff290 */ /* 0x000fe8000fffe03f */
[----:B------:R-:W-:Y:S01]  /*2dd00*/  STL.64 [R1+0x900], R12 ;  /* 0x0009000c01007387 */ /* 0x000fe20000100a00 */
[----:B------:R-:W-:Y:S02]  /*2dd10*/  STL.64 [R1+0x908], R14 ;  /* 0x0009080e01007387 */ /* 0x000fe40000100a00 */
[----:B------:R-:W2:Y:S02]  /*2dd20*/  LDL.LU.64 R24, [R1+0x340] ;  /* 0x0003400001187983 */ /* 0x000ea40000300a00 */
[----:B------:R-:W3:Y:S03]  /*2dd30*/  LDL.LU.64 R26, [R1+0x348] ;  /* 0x00034800011a7983 */ /* 0x000ee60000300a00 */
[----:B------:R-:W-:Y:S01]  /*2dd40*/  STL.64 [R1+0x8f0], R8 ;  /* 0x0008f00801007387 */ /* 0x000fe20000100a00 */
[----:B------:R-:W-:Y:S03]  /*2dd50*/  STL.64 [R1+0x8f8], R10 ;  /* 0x0008f80a01007387 */ /* 0x000fe60000100a00 */
[----:B---3--:R-:W-:Y:S01]  /*2dd60*/  STL.64 [R1+0x6300], R26 ;  /* 0x0063001a01007387 */ /* 0x008fe20000100a00 */
[----:B--2---:R0:W-:Y:S02]  /*2dd70*/  STL.64 [R1+0x62f8], R24 ;  /* 0x0062f81801007387 */ /* 0x0041e40000100a00 */
[----:B0-----:R-:W-:-:S02]  /*2dd80*/  IMAD.MOV.U32 R24, RZ, RZ, R6 ;  /* 0x000000ffff187224 */ /* 0x001fc400078e0006 */
[----:B------:R-:W-:Y:S01]  /*2dd90*/  IMAD.MOV.U32 R25, RZ, RZ, R7 ;  /* 0x000000ffff197224 */ /* 0x000fe200078e0007 */
[----:B------:R-:W2:Y:S01]  /*2dda0*/  LDL.LU R6, [R1+0x6360] ;  /* 0x0063600001067983 */ /* 0x000ea20000300800 */
[----:B------:R-:W3:Y:S02]  /*2ddb0*/  LDL.LU R7, [R1+0x635c] ;  /* 0x00635c0001077983 */ /* 0x000ee40000300800 */
[----:B------:R-:W4:Y:S02]  /*2ddc0*/  LDL R8, [R1+0x150] ;  /* 0x0001500001087983 */ /* 0x000f240000100800 */
[----:B------:R-:W-:Y:S01]  /*2ddd0*/  IMAD.MOV.U32 R9, RZ, RZ, R0 ;  /* 0x000000ffff097224 */ /* 0x000fe200078e0000 */
[----:B------:R-:W2:Y:S04]  /*2dde0*/  LDL R12, [R1+0x30] ;  /* 0x00003000010c7983 */ /* 0x000ea80000100800 */
[----:B------:R-:W2:Y:S01]  /*2ddf0*/  LDL R13, [R1+0x34] ;  /* 0x00003400010d7983 */ /* 0x000ea20000100800 */
[----:B------:R-:W2:Y:S03]  /*2de00*/  LDL.LU R0, [R1+0x6358] ;  /* 0x0063580001007983 */ /* 0x000ea60000300800 */
[----:B----4-:R0:W-:Y:S04]  /*2de10*/  STL.64 [R1+0x6350], R8 ;  /* 0x0063500801007387 */ /* 0x0101e80000100a00 */
[----:B--2---:R-:W1:Y:S04]  /*2de20*/  LDSM.16.MT88.4 R16, [R0+0x80] ;  /* 0x000080000010783b */ /* 0x004e680000004200 */
[----:B0-----:R-:W2:Y:S01]  /*2de30*/  LDL.LU.64 R8, [R1+0x390] ;  /* 0x0003900001087983 */ /* 0x001ea20000300a00 */
[----:B------:R-:W2:Y:S02]  /*2de40*/  LDL.LU.64 R10, [R1+0x398] ;  /* 0x00039800010a7983 */ /* 0x000ea40000300a00 */
[----:B------:R0:W-:Y:S02]  /*2de50*/  STL.64 [R1+0x6318], R24 ;  /* 0x0063181801007387 */ /* 0x0001e40000100a00 */
[----:B0-----:R-:W-:-:S02]  /*2de60*/  IMAD.MOV.U32 R24, RZ, RZ, R29 ;  /* 0x000000ffff187224 */ /* 0x001fc400078e001d */
[----:B------:R-:W-:-:S05]  /*2de70*/  IMAD.MOV.U32 R25, RZ, RZ, R28 ;  /* 0x000000ffff197224 */ /* 0x000fca00078e001c */
[----:B------:R3:W-:Y:S02]  /*2de80*/  STL.64 [R1+0x6330], R24 ;  /* 0x0063301801007387 */ /* 0x0007e40000100a00 */
[----:B---3--:R-:W-:Y:S02]  /*2de90*/  IMAD.MOV.U32 R24, RZ, RZ, R7 ;  /* 0x000000ffff187224 */ /* 0x008fe400078e0007 */
[----:B------:R-:W-:-:S05]  /*2dea0*/  IMAD.MOV.U32 R25, RZ, RZ, R6 ;  /* 0x000000ffff197224 */ /* 0x000fca00078e0006 */
[----:B------:R0:W-:Y:S04]  /*2deb0*/  STL.64 [R1+0x6348], R24 ;  /* 0x0063481801007387 */ /* 0x0001e80000100a00 */
[----:B0-----:R-:W3:Y:S01]  /*2dec0*/  LDL.LU.64 R24, [R1+0x380] ;  /* 0x0003800001187983 */ /* 0x001ee20000300a00 */
[----:B------:R-:W3:Y:S02]  /*2ded0*/  LDL.LU.64 R26, [R1+0x388] ;  /* 0x00038800011a7983 */ /* 0x000ee40000300a00 */
[----:B------:R0:W-:Y:S02]  /*2dee0*/  STL.64 [R1+0x6290], R4 ;  /* 0x0062900401007387 */ /* 0x0001e40000100a00 */
[----:B0-----:R-:W4:Y:S01]  /*2def0*/  LDL.LU.64 R4, [R1+0x330] ;  /* 0x0003300001047983 */ /* 0x001f220000300a00 */
[----:B------:R-:W2:Y:S03]  /*2df00*/  LDL.LU.64 R6, [R1+0x338] ;  /* 0x0003380001067983 */ /* 0x000ea60000300a00 */
        /* <DEDUP_REMOVED lines=13> */
[----:B-1----:R-:W-:Y:S02]  /*2dfe0*/  STL.64 [R1+0x61d8], R18 ;  /* 0x0061d81201007387 */ /* 0x002fe40000100a00 */
[----:B------:R0:W-:Y:S02]  /*2dff0*/  STL.64 [R1+0x61d0], R16 ;  /* 0x0061d01001007387 */ /* 0x0001e40000100a00 */
[----:B0-----:R-:W4:Y:S01]  /*2e000*/  LDL.64 R16, [R1+0xd0] ;  /* 0x0000d00001107983 */ /* 0x001f220000100a00 */
[----:B------:R-:W3:Y:S02]  /*2e010*/  LDL.LU.64 R8, [R1+0x6350] ;  /* 0x0063500001087983 */ /* 0x000ee40000300a00 */
[----:B------:R0:W-:Y:S02]  /*2e020*/  STL.64 [R1+0x8e0], R12 ;  /* 0x0008e00c01007387 */ /* 0x0001e40000100a00 */
[----:B------:R-:W-:Y:S01]  /*2e030*/  STL.64 [R1+0x8e8], R14 ;  /* 0x0008e80e01007387 */ /* 0x000fe20000100a00 */
[----:B0-----:R-:W2:Y:S04]  /*2e040*/  LDL.64 R12, [R1] ;  /* 0x00000000010c7983 */ /* 0x001ea80000100a00 */
[----:B--2---:R0:W-:Y:S04]  /*2e050*/  STL.64 [R1+0x6298], R12 ;  /* 0x0062980c01007387 */ /* 0x0041e80000100a00 */
[----:B0-----:R-:W2:Y:S01]  /*2e060*/  LDL.64 R12, [R1+0x10] ;  /* 0x00001000010c7983 */ /* 0x001ea20000100a00 */
[C---:B---3--:R-:W-:Y:S03]  /*2e070*/  HMMA.16816.F32 R8, R20.reuse, R8, R24 ;  /* 0x000000081408723c */ /* 0x048fe60000001818 */
[----:B--2---:R0:W-:Y:S04]  /*2e080*/  STL.64 [R1+0x62b0], R12 ;  /* 0x0062b00c01007387 */ /* 0x0041e80000100a00 */
[----:B0-----:R-:W2:Y:S01]  /*2e090*/  LDL.64 R12, [R1+0x110] ;  /* 0x00011000010c7983 */ /* 0x001ea20000100a00 */
[----:B------:R-:W3:Y:S11]  /*2e0a0*/  LDL.LU.64 R24, [R1+0x6348] ;  /* 0x0063480001187983 */ /* 0x000ef60000300a00 */
[----:B------:R-:W-:Y:S04]  /*2e0b0*/  @!UPT UIADD3 URZ, URZ, URZ, URZ ;  /* 0x0000003f3f3ff290 */ /* 0x000fe8000fffe03f */
[----:B------:R-:W-:Y:S02]  /*2e0c0*/  STL.64 [R1+0x8d0], R8 ;  /* 0x0008d00801007387 */ /* 0x000fe40000100a00 */
[----:B------:R-:W-:Y:S01]  /*2e0d0*/  STL.64 [R1+0x8d8], R10 ;  /* 0x0008d80a01007387 */ /* 0x000fe20000100a00 */
        /* <DEDUP_REMOVED lines=22> */
[----:B--2---:R-:W-:Y:S11]  /*2e240*/  HMMA.16816.F32 R24, R20, R12, R24 ;  /* 0x0000000c1418723c */ /* 0x004ff60000001818 */
[----:B------:R-:W-:Y:S11]  /*2e250*/  @!UPT UIADD3 URZ, URZ, URZ, URZ ;  /* 0x0000003f3f3ff290 */ /* 0x000ff6000fffe03f */
[----:B------:R-:W-:Y:S01]  /*2e260*/  @!UPT UIADD3 URZ, URZ, URZ, URZ ;  /* 0x0000003f3f3ff290 */ /* 0x000fe2000fffe03f */
[----:B------:R0:W-:Y:S01]  /*2e270*/  STL.64 [R1+0x870], R24 ;  /* 0x0008701801007387 */ /* 0x0001e20000100a00 */
[----:B------:R1:W-:Y:S03]  /*2e280*/  STL.64 [R1+0x878], R26 ;  /* 0x0008781a01007387 */ /* 0x0003e60000100a00 */
[----:B0-----:R-:W3:Y:S01]  /*2e290*/  LDL.LU.64 R24, [R1+0x62f0] ;  /* 0x0062f00001187983 */ /* 0x001ee20000300a00 */
[----:B------:R-:W-:Y:S02]  /*2e2a0*/  IMAD.MOV.U32 R9, RZ, RZ, R2 ;  /* 0x000000ffff097224 */ /* 0x000fe400078e0002 */
[----:B------:R-:W-:Y:S02]  /*2e2b0*/  IMAD.MOV.U32 R8, RZ, RZ, R3 ;  /* 0x000000ffff087224 */ /* 0x000fe400078e0003 */
[----:B------:R-:W-:Y:S02]  /*2e2c0*/  IMAD.MOV.U32 R2, RZ, RZ, R13 ;  /* 0x000000ffff027224 */ /* 0x000fe400078e000d */
[----:B------:R-:W-:-:S03]  /*2e2d0*/  IMAD.MOV.U32 R3, RZ, RZ, R12 ;  /* 0x000000ffff037224 */ /* 0x000fc600078e000c */
[----:B------:R-:W-:Y:S02]  /*2e2e0*/  STL [R1+0x6254], R2 ;  /* 0x0062540201007387 */ /* 0x000fe40000100800 */
[----:B------:R-:W-:Y:S01]  /*2e2f0*/  STL [R1+0x6250], R3 ;  /* 0x0062500301007387 */ /* 0x000fe20000100800 */
[C---:B---3--:R-:W-:Y:S01]  /*2e300*/  HMMA.16816.F32 R4, R20.reuse, R24, R4 ;  /* 0x000000181404723c */ /* 0x048fe20000001804 */
[----:B------:R-:W-:Y:S02]  /*2e310*/  IMAD.MOV.U32 R19, RZ, RZ, R24 ;  /* 0x000000ffff137224 */ /* 0x000fe400078e0018 */
[----:B------:R-:W-:Y:S11]  /*2e320*/  IMAD.MOV.U32 R18, RZ, RZ, R25 ;  /* 0x000000ffff127224 */ /* 0x000ff600078e0019 */
[----:B------:R-:W-:Y:S09]  /*2e330*/  @!UPT UIADD3 URZ, URZ, URZ, URZ ;  /* 0x0000003f3f3ff290 */ /* 0x000ff2000fffe03f */
[----:B------:R-:W-:Y:S01]  /*2e340*/  STL.64 [R1+0x860], R4 ;  /* 0x0008600401007387 */ /* 0x000fe20000100a00 */
[----:B------:R-:W-:Y:S02]  /*2e350*/  STL.64 [R1+0x868], R6 ;  /* 0x0008680601007387 */ /* 0x000fe40000100a00 */
[----:B------:R-:W2:Y:S02]  /*2e360*/  LDL.LU.64 R24, [R1+0x160] ;  /* 0x0001600001187983 */ /* 0x000ea40000300a00 */
[----:B-1----:R-:W3:Y:S02]  /*2e370*/  LDL.LU.64 R26, [R1+0x168] ;  /* 0x00016800011a7983 */ /* 0x002ee40000300a00 */
[----:B---3--:R-:W-:Y:S01]  /*2e380*/  STL.64 [R1+0x62d0], R26 ;  /* 0x0062d01a01007387 */ /* 0x008fe20000100a00 */
[----:B--2---:R0:W-:Y:S03]  /*2e390*/  STL.64 [R1+0x62c8], R24 ;  /* 0x0062c81801007387 */ /* 0x0041e60000100a00 */
[----:B0-----:R-:W2:Y:S04]  /*2e3a0*/  LDL.64 R24, [R1+0xe0] ;  /* 0x0000e00001187983 */ /* 0x001ea80000100a00 */
[----:B--2---:R0:W-:Y:S04]  /*2e3b0*/  STL.64 [R1+0x62e8], R24 ;  /* 0x0062e81801007387 */ /* 0x0041e80000100a00 */
[----:B0-----:R-:W2:Y:S01]  /*2e3c0*/  LDL.LU.64 R24, [R1+0x320] ;  /* 0x0003200001187983 */ /* 0x001ea20000300a00 */
[----:B------:R-:W2:Y:S02]  /*2e3d0*/  LDL.LU.64 R26, [R1+0x328] ;  /* 0x00032800011a7983 */ /* 0x000ea40000300a00 */
[----:B------:R-:W3:Y:S02]  /*2e3e0*/  LDL.LU.64 R12, [R1+0x1720] ;  /* 0x00172000010c7983 */ /* 0x000ee40000300a00 */
[----:B------:R-:W2:Y:S02]  /*2e3f0*/  LDL.LU.64 R14, [R1+0x1728] ;  /* 0x00172800010e7983 */ /* 0x000ea40000300a00 */
[----:B--2---:R-:W-:Y:S01]  /*2e400*/  STL.64 [R1+0x62e0], R14 ;  /* 0x0062e00e01007387 */ /* 0x004fe20000100a00 */
[----:B---3--:R0:W-:Y:S03]  /*2e410*/  STL.64 [R1+0x62d8], R12 ;  /* 0x0062d80c01007387 */ /* 0x0081e60000100a00 */
[----:B0-----:R-:W2:Y:S01]  /*2e420*/  LDL.LU.64 R12, [R1+0x310] ;  /* 0x00031000010c7983 */ /* 0x001ea20000300a00 */
[----:B------:R-:W2:Y:S02]  /*2e430*/  LDL.LU.64 R14, [R1+0x318] ;  /* 0x00031800010e7983 */ /* 0x000ea40000300a00 */
[----:B------:R-:W3:Y:S02]  /*2e440*/  LDL.LU.64 R4, [R1+0x1700] ;  /* 0x0017000001047983 */ /* 0x000ee40000300a00 */
[----:B------:R-:W2:Y:S01]  /*2e450*/  LDL.LU.64 R6, [R1+0x1708] ;  /* 0x0017080001067983 */ /* 0x000ea20000300a00 */
[C---:B------:R-:W-:Y:S01]  /*2e460*/  HMMA.16816.F32 R8, R20.reuse, R8, R24 ;  /* 0x000000081408723c */ /* 0x040fe20000001818 */
[----:B--2---:R-:W-:Y:S01]  /*2e470*/  STL.64 [R1+0x62a8], R6 ;  /* 0x0062a80601007387 */ /* 0x004fe20000100a00 */
[----:B---3--:R0:W-:Y:S03]  /*2e480*/  STL.64 [R1+0x62a0], R4 ;  /* 0x0062a00401007387 */ /* 0x0081e60000100a00 */
[----:B0-----:R-:W2:Y:S01]  /*2e490*/  LDL.LU.64 R4, [R1+0x1710] ;  /* 0x0017100001047983 */ /* 0x001ea20000300a00 */
[----:B------:R-:W2:Y:S02]  /*2e4a0*/  LDL.LU.64 R6, [R1+0x1718] ;  /* 0x0017180001067983 */ /* 0x000ea40000300a00 */
[----:B------:R-:W-:Y:S02]  /*2e4b0*/  STL [R1+0x626c], R18 ;  /* 0x00626c1201007387 */ /* 0x000fe40000100800 */
[----:B------:R-:W-:Y:S01]  /*2e4c0*/  STL [R1+0x6268], R19 ;  /* 0x0062681301007387 */ /* 0x000fe20000100800 */
[----:B------:R-:W3:Y:S11]  /*2e4d0*/  LDL.LU.64 R24, [R1+0x62e8] ;  /* 0x0062e80001187983 */ /* 0x000ef60000300a00 */
[----:B------:R-:W-:Y:S01]  /*2e4e0*/  @!UPT UIADD3 URZ, URZ, URZ, URZ ;  /* 0x0000003f3f3ff290 */ /* 0x000fe2000fffe03f */
[----:B------:R0:W-:Y:S02]  /*2e4f0*/  STL.64 [R1+0x850], R8 ;  /* 0x0008500801007387 */ /* 0x0001e40000100a00 */
[----:B------:R1:W-:Y:S01]  /*2e500*/  STL.64 [R1+0x858], R10 ;  /* 0x0008580a01007387 */ /* 0x0003e20000100a00 */
[----:B0-----:R-:W2:Y:S01]  /*2e510*/  LDL.LU.64 R8, [R1+0x16f0] ;  /* 0x0016f00001087983 */ /* 0x001ea20000300a00 */
[----:B-1----:R-:W2:Y:S01]  /*2e520*/  LDL.LU.64 R10, [R1+0x16f8] ;  /* 0x0016f800010a7983 */ /* 0x002ea20000300a00 */
[C---:B---3--:R-:W-:Y:S01]  /*2e530*/  HMMA.16816.F32 R12, R20.reuse, R24, R12 ;  /* 0x00000018140c723c */ /* 0x048fe2000000180c */
[----:B------:R-:W-:Y:S02]  /*2e540*/  IMAD.MOV.U32 R18, RZ, RZ, R24 ;  /* 0x000000ffff127224 */ /* 0x000fe400078e0018 */
[----:B------:R-:W-:Y:S11]  /*2e550*/  IMAD.MOV.U32 R19, RZ, RZ, R25 ;  /* 0x000000ffff137224 */ /* 0x000ff600078e0019 */
[----:B------:R-:W-:Y:S09]  /*2e560*/  @!UPT UIADD3 URZ, URZ, URZ, URZ ;  /* 0x0000003f3f3ff290 */ /* 0x000ff2000fffe03f */
[----:B------:R-:W-:Y:S01]  /*2e570*/  STL.64 [R1+0x840], R12 ;  /* 0x0008400c01007387 */ /* 0x000fe20000100a00 */
[----:B------:R0:W-:Y:S03]  /*2e580*/  STL.64 [R1+0x848], R14 ;  /* 0x0008480e01007387 */ /* 0x0001e60000100a00 */
[----:B0-----:R-:W3:Y:S01]  /*2e590*/  LDL.LU.64 R14, [R1+0x62e0] ;  /* 0x0062e000010e7983 */ /* 0x001ee20000300a00 */
[----:B------:R-:W3:Y:S02]  /*2e5a0*/  LDL.LU.64 R12, [R1+0x62d8] ;  /* 0x0062d800010c7983 */ /* 0x000ee40000300a00 */
[----:B------:R-:W4:Y:S02]  /*2e5b0*/  LDL.LU.64 R26, [R1+0x62d0] ;  /* 0x0062d000011a7983 */ /* 0x000f240000300a00 */
[----:B------:R-:W4:Y:S02]  /*2e5c0*/  LDL.LU.64 R24, [R1+0x62c8] ;  /* 0x0062c80001187983 */ /* 0x000f240000300a00 */
[----:B----4-:R-:W-:Y:S01]  /*2e5d0*/  HMMA.16816.F32 R20, R20, R16, R24 ;  /* 0x000000101414723c */ /* 0x010fe20000001818 */
[----:B------:R-:W3:Y:S01]  /*2e5e0*/  LDL.LU.64 R26, [R1+0x62c0] ;  /* 0x0062c000011a7983 */ /* 0x000ee20000300a00 */
[----:B------:R-:W3:Y:S11]  /*2e5f0*/  LDL.LU.64 R24, [R1+0x62b8] ;  /* 0x0062b80001187983 */ /* 0x000ef60000300a00 */
[----:B------:R-:W-:Y:S10]  /*2e600*/  @!UPT UIADD3 URZ, URZ, URZ, URZ ;  /* 0x0000003f3f3ff290 */ /* 0x000ff4000fffe03f */
[----:B------:R0:W-:Y:S01]  /*2e610*/  STL.64 [R1+0x7f0], R20 ;  /* 0x0007f01401007387 */ /* 0x0001e20000100a00 */
[----:B------:R-:W-:Y:S03]  /*2e620*/  STL.64 [R1+0x7f8], R22 ;  /* 0x0007f81601007387 */ /* 0x000fe60000100a00 */
[----:B0-----:R-:W3:Y:S01]  /*2e630*/  LDL.64 R20, [R1+0x20] ;  /* 0x0000200001147983 */ /* 0x001ee20000100a00 */
[----:B------:R-:W-:Y:S01]  /*2e640*/  STL.64 [R1+0x61e8], R16 ;  /* 0x0061e81001007387 */ /* 0x000fe20000100a00 */
[C---:B---3--:R-:W-:Y:S11]  /*2e650*/  HMMA.16816.F32 R12, R24.reuse, R20, R12 ;  /* 0x00000014180c723c */ /* 0x048ff6000000180c */
        /* <DEDUP_REMOVED lines=18> */
[C---:B--2---:R-:W-:Y:S11]  /*2e780*/  HMMA.16816.F32 R4, R24.reuse, R12, R4 ;  /* 0x0000000c1804723c */ /* 0x044ff60000001804 */
[----:B------:R-:W-:Y:S11]  /*2e790*/  @!UPT UIADD3 URZ, URZ, URZ, URZ ;  /* 0x0000003f3f3ff290 */ /* 0x000ff6000fffe03f */
[----:B------:R-:W-:Y:S01]  /*2e7a0*/  @!UPT UIADD3 URZ, URZ, URZ, URZ ;  /* 0x0000003f3f3ff290 */ /* 0x000fe2000fffe03f */
[----:B------:R0:W-:Y:S01]  /*2e7b0*/  STL.64 [R1+0x810], R4 ;  /* 0x0008100401007387 */ /* 0x0001e20000100a00 */
[----:B------:R1:W-:Y:S03]  /*2e7c0*/  STL.64 [R1+0x818], R6 ;  /* 0x0008180601007387 */ /* 0x0003e60000100a00 */
[----:B0-----:R-:W3:Y:S01]  /*2e7d0*/  LDL.LU.64 R4, [R1+0x6290] ;  /* 0x0062900001047983 */ /* 0x001ee20000300a00 */
[----:B-1----:R-:W-:Y:S02]  /*2e7e0*/  IMAD.MOV.U32 R7, RZ, RZ, R12 ;  /* 0x000000ffff077224 */ /* 0x002fe400078e000c */
[----:B------:R-:W-:Y:S02]  /*2e7f0*/  IMAD.MOV.U32 R6, RZ, RZ, R13 ;  /* 0x000000ffff067224 */ /* 0x000fe400078e000d */
[----:B------:R-:W2:Y:S01]  /*2e800*/  LDL.LU.64 R14, [R1+0x6288] ;  /* 0x00628800010e7983 */ /* 0x000ea20000300a00 */
[----:B------:R-:W4:Y:S02]  /*2e810*/  LDL.LU.64 R12, [R1+0x6280] ;  /* 0x00628000010c7983 */ /* 0x000f240000300a00 */
[C---:B----4-:R-:W-:Y:S11]  /*2e820*/  HMMA.16816.F32 R8, R24.reuse, R12, R8 ;  /* 0x0000000c1808723c */ /* 0x050ff60000001808 */
[----:B------:R-:W-:Y:S11]  /*2e830*/  @!UPT UIADD3 URZ, URZ, URZ, URZ ;  /* 0x0000003f3f3ff290 */ /* 0x000ff6000fffe03f */
[----:B------:R-:W-:Y:S01]  /*2e840*/  @!UPT UIADD3 URZ, URZ, URZ, URZ ;  /* 0x0000003f3f3ff290 */ /* 0x000fe2000fffe03f */
[----:B------:R-:W-:Y:S01]  /*2e850*/  STL.64 [R1+0x800], R8 ;  /* 0x0008000801007387 */ /* 0x000fe20000100a00 */
[----:B------:R0:W-:Y:S03]  /*2e860*/  STL.64 [R1+0x808], R10 ;  /* 0x0008080a01007387 */ /* 0x0001e60000100a00 */
[----:B0-----:R-:W4:Y:S01]  /*2e870*/  LDL.LU.64 R10, [R1+0x6278] ;  /* 0x00627800010a7983 */ /* 0x001f220000300a00 */
[----:B------:R-:W3:Y:S02]  /*2e880*/  LDL.LU.64 R8, [R1+0x6270] ;  /* 0x0062700001087983 */ /* 0x000ee40000300a00 */
[----:B--2---:R-:W-:Y:S02]  /*2e890*/  STL.64 [R1+0x6188], R14 ;  /* 0x0061880e01007387 */ /* 0x004fe40000100a00 */
[----:B------:R0:W-:Y:S02]  /*2e8a0*/  STL.64 [R1+0x6180], R12 ;  /* 0x0061800c01007387 */ /* 0x0001e40000100a00 */
[----:B0-----:R-:W3:Y:S01]  /*2e8b0*/  LDL.LU.64 R12, [R1+0x300] ;  /* 0x00030000010c7983 */ /* 0x001ee20000300a00 */
[----:B------:R-:W3:Y:S02]  /*2e8c0*/  LDL.LU.64 R14, [R1+0x308] ;  /* 0x00030800010e7983 */ /* 0x000ee40000300a00 */
[C---:B---3--:R-:W-:Y:S01]  /*2e8d0*/  HMMA.16816.F32 R12, R24.reuse, R8, R12 ;  /* 0x00000008180c723c */ /* 0x048fe2000000180c */
[----:B----4-:R-:W-:Y:S01]  /*2e8e0*/  STL.64 [R1+0x6178], R10 ;  /* 0x0061780a01007387 */ /* 0x010fe20000100a00 */
[----:B------:R0:W-:Y:S11]  /*2e8f0*/  STL.64 [R1+0x6170], R8 ;  /* 0x0061700801007387 */ /* 0x0001f60000100a00 */
[----:B------:R-:W-:Y:S10]  /*2e900*/  @!UPT UIADD3 URZ, URZ, URZ, URZ ;  /* 0x0000003f3f3ff290 */ /* 0x000ff4000fffe03f */
[----:B------:R-:W-:Y:S01]  /*2e910*/  STL.64 [R1+0x7e0], R12 ;  /* 0x0007e00c01007387 */ /* 0x000fe20000100a00 */
[----:B------:R-:W-:Y:S02]  /*2e920*/  STL.64 [R1+0x7e8], R14 ;  /* 0x0007e80e01007387 */ /* 0x000fe40000100a00 */
[----:B0-----:R-:W2:Y:S02]  /*2e930*/  LDL.64 R8, [R1+0x140] ;  /* 0x0001400001087983 */ /* 0x001ea40000100a00 */
[----:B--2---:R0:W-:Y:S02]  /*2e940*/  STL.64 [R1+0x6248], R8 ;  /* 0x0062480801007387 */ /* 0x0041e40000100a00 */
[----:B0-----:R-:W-:Y:S02]  /*2e950*/  HMMA.16816.F32 R8, R24, R4, R20 ;  /* 0x000000041808723c */ /* 0x001fe40000001814 */
[----:B------:R-:W-:Y:S01]  /*2e960*/  STL.64 [R1+0x6240], R4 ;  /* 0x0062400401007387 */ /* 0x000fe20000100a00 */
[----:B------:R-:W-:-:S02]  /*2e970*/  IMAD.MOV.U32 R12, RZ, RZ, R7 ;  /* 0x000000ffff0c7224 */ /* 0x000fc400078e0007 */
[----:B------:R-:W-:Y:S01]  /*2e980*/  IMAD.MOV.U32 R13, RZ, RZ, R6 ;  /* 0x000000ffff0d7224 */ /* 0x000fe200078e0006 */
[----:B------:R-:W0:Y:S11]  /*2e990*/  LDSM.16.MT88.4 R20, [R0+0x100] ;  /* 0x000100000014783b */ /* 0x000e360000004200 */
[----:B------:R-:W-:Y:S06]  /*2e9a0*/  @!UPT UIADD3 URZ, URZ, URZ, URZ ;  /* 0x0000003f3f3ff290 */ /* 0x000fec000fffe03f */
[----:B------:R1:W-:Y:S01]  /*2e9b0*/  STL.64 [R1+0x7d0], R8 ;  /* 0x0007d00801007387 */ /* 0x0003e20000100a00 */
[----:B------:R2:W-:Y:S03]  /*2e9c0*/  STL.64 [R1+0x7d8], R10 ;  /* 0x0007d80a01007387 */ /* 0x0005e60000100a00 */
[----:B-1----:R-:W3:Y:S01]  /*2e9d0*/  LDL.LU.64 R8, [R1+0x5f0] ;  /* 0x0005f00001087983 */ /* 0x002ee20000300a00 */
[----:B--2---:R-:W2:Y:S03]  /*2e9e0*/  LDL.LU.64 R10, [R1+0x5f8] ;  /* 0x0005f800010a7983 */ /* 0x004ea60000300a00 */
[----:B--2---:R-:W-:Y:S01]  /*2e9f0*/  STL.64 [R1+0x6260], R10 ;  /* 0x0062600a01007387 */ /* 0x004fe20000100a00 */
[----:B---3--:R1:W-:Y:S03]  /*2ea00*/  STL.64 [R1+0x6258], R8 ;  /* 0x0062580801007387 */ /* 0x0083e60000100a00 */
[----:B-1----:R-:W2:Y:S01]  /*2ea10*/  LDL.LU.64 R8, [R1+0x600] ;  /* 0x0006000001087983 */ /* 0x002ea20000300a00 */
[----:B------:R-:W2:Y:S02]  /*2ea20*/  LDL.LU.64 R10, [R1+0x608] ;  /* 0x00060800010a7983 */ /* 0x000ea40000300a00 */
[----:B------:R-:W3:Y:S02]  /*2ea30*/  LDL.LU.64 R4, [R1+0x5e0] ;  /* 0x0005e00001047983 */ /* 0x000ee40000300a00 */
[----:B------:R-:W3:Y:S01]  /*2ea40*/  LDL.LU.64 R6, [R1+0x5e8] ;  /* 0x0005e80001067983 */ /* 0x000ee20000300a00 */
[----:B------:R-:W4:Y:S01]  /*2ea50*/  LDL.64 R16, [R1+0x120] ;  /* 0x0001200001107983 */ /* 0x000f220000100a00 */
[----:B------:R1:W-:Y:S03]  /*2ea60*/  STL.64 [R1+0x61a0], R12 ;  /* 0x0061a00c01007387 */ /* 0x0003e60000100a00 */
[----:B-1----:R-:W2:Y:S04]  /*2ea70*/  LDL R12, [R1+0x30] ;  /* 0x00003000010c7983 */ /* 0x002ea80000100800 */
[----:B------:R-:W2:Y:S01]  /*2ea80*/  LDL R13, [R1+0x34] ;  /* 0x00003400010d7983 */ /* 0x000ea20000100800 */
[----:B------:R-:W-:Y:S02]  /*2ea90*/  STL [R1+0x6168], R0 ;  /* 0x0061680001007387 */ /* 0x000fe40000100800 */
[----:B0-----:R-:W-:Y:S02]  /*2eaa0*/  STL.64 [R1+0x60e8], R22 ;  /* 0x0060e81601007387 */ /* 0x001fe40000100a00 */
[----:B------:R0:W-:Y:S02]  /*2eab0*/  STL.64 [R1+0x60e0], R20 ;  /* 0x0060e01401007387 */ /* 0x0001e40000100a00 */
[----:B0-----:R-:W-:-:S02]  /*2eac0*/  IMAD.MOV.U32 R20, RZ, RZ, R18 ;  /* 0x000000ffff147224 */ /* 0x001fc400078e0012 */
[----:B------:R-:W-:Y:S01]  /*2ead0*/  IMAD.MOV.U32 R21, RZ, RZ, R19 ;  /* 0x000000ffff157224 */ /* 0x000fe200078e0013 */
[----:B------:R-:W3:Y:S01]  /*2eae0*/  LDL.LU R18, [R1+0x626c] ;  /* 0x00626c0001127983 */ /* 0x000ee20000300800 */
[----:B------:R-:W3:Y:S01]  /*2eaf0*/  LDL.LU R19, [R1+0x6268] ;  /* 0x0062680001137983 */ /* 0x000ee20000300800 */
[C---:B--2---:R-:W-:Y:S02]  /*2eb00*/  HMMA.16816.F32 R12, R24.reuse, R12, R8 ;  /* 0x0000000c180c723c */ /* 0x044fe40000001808 */
[----:B------:R-:W2:Y:S01]  /*2eb10*/  LDL.LU.64 R10, [R1+0x6260] ;  /* 0x00626000010a7983 */ /* 0x000ea20000300a00 */
[----:B------:R-:W2:Y:S11]  /*2eb20*/  LDL.LU.64 R8, [R1+0x6258] ;  /* 0x0062580001087983 */ /* 0x000eb60000300a00 */
[----:B------:R-:W-:Y:S09]  /*2eb30*/  @!UPT UIADD3 URZ, URZ, URZ, URZ ;  /* 0x0000003f3f3ff290 */ /* 0x000ff2000fffe03f */
[----:B------:R0:W-:Y:S01]  /*2eb40*/  STL.64 [R1+0x7c0], R12 ;  /* 0x0007c00c01007387 */ /* 0x0001e20000100a00 */
[----:B------:R-:W-:Y:S02]  /*2eb50*/  STL.64 [R1+0x7c8], R14 ;  /* 0x0007c80e01007387 */ /* 0x000fe40000100a00 */
[----:B0-----:R-:W-:Y:S02]  /*2eb60*/  IMAD.MOV.U32 R12, RZ, RZ, R2 ;  /* 0x000000ffff0c7224 */ /* 0x001fe400078e0002 */
[----:B------:R-:W-:Y:S01]  /*2eb70*/  IMAD.MOV.U32 R13, RZ, RZ, R3 ;  /* 0x000000ffff0d7224 */ /* 0x000fe200078e0003 */
[----:B------:R-:W2:Y:S01]  /*2eb80*/  LDL.LU R2, [R1+0x6254] ;  /* 0x0062540001027983 */ /* 0x000ea20000300800 */
[----:B------:R-:W2:Y:S03]  /*2eb90*/  LDL.LU R3, [R1+0x6250] ;  /* 0x0062500001037983 */ /* 0x000ea60000300800 */
[----:B------:R0:W-:Y:S04]  /*2eba0*/  STL.64 [R1+0x61b8], R12 ;  /* 0x0061b80c01007387 */ /* 0x0001e80000100a00 */
[----:B0-----:R-:W2:Y:S04]  /*2ebb0*/  LDL R12, [R1+0x150] ;  /* 0x00015000010c7983 */ /* 0x001ea80000100800 */
[----:B------:R-:W2:Y:S02]  /*2ebc0*/  LDL R13, [R1+0x154] ;  /* 0x00015400010d7983 */ /* 0x000ea40000100800 */
[----:B--2---:R-:W-:Y:S02]  /*2ebd0*/  HMMA.16816.F32 R12, R24, R12, R8 ;  /* 0x0000000c180c723c */ /* 0x004fe40000001808 */
[----:B------:R-:W3:Y:S11]  /*2ebe0*/  LDL.LU.64 R8, [R1+0x6248] ;  /* 0x0062480001087983 */ /* 0x000ef60000300a00 */
[----:B------:R-:W-:Y:S10]  /*2ebf0*/  @!UPT UIADD3 URZ, URZ, URZ, URZ ;  /* 0x0000003f3f3ff290 */ /* 0x000ff4000fffe03f */
[----:B------:R0:W-:Y:S01]  /*2ec00*/  STL.64 [R1+0x7b0], R12 ;  /* 0x0007b00c01007387 */ /* 0x0001e20000100a00 */
[----:B------:R-:W-:Y:S02]  /*2ec10*/  STL.64 [R1+0x7b8], R14 ;  /* 0x0007b80e01007387 */ /* 0x000fe40000100a00 */
[----:B0-----:R-:W-:Y:S02]  /*2ec20*/  IMAD.MOV.U32 R12, RZ, RZ, R29 ;  /* 0x000000ffff0c7224 */ /* 0x001fe400078e001d */
[----:B------:R-:W-:-:S05]  /*2ec30*/  IMAD.MOV.U32 R13, RZ, RZ, R28 ;  /* 0x000000ffff0d7224 */ /* 0x000fca00078e001c */
[----:B------:R0:W-:Y:S04]  /*2ec40*/  STL.64 [R1+0x61e0], R12 ;  /* 0x0061e00c01007387 */ /* 0x0001e80000100a00 */
[----:B0-----:R-:W2:Y:S01]  /*2ec50*/  LDL.64 R12, [R1+0x130] ;  /* 0x00013000010c7983 */ /* 0x001ea20000100a00 */
[----:B---3--:R-:W-:Y:S11]  /*2ec60*/  HMMA.16816.F32 R4, R24, R8, R4 ;  /* 0x000000081804723c */ /* 0x008ff60000001804 */
[----:B------:R-:W-:Y:S11]  /*2ec70*/  @!UPT UIADD3 URZ, URZ, URZ, URZ ;  /* 0x0000003f3f3ff290 */ /* 0x000ff6000fffe03f */
[----:B------:R-:W-:Y:S01]  /*2ec80*/  @!UPT UIADD3 URZ, URZ, URZ, URZ ;  /* 0x0000003f3f3ff290 */ /* 0x000fe2000fffe03f */
[----:B------:R0:W-:Y:S01]  /*2ec90*/  STL.64 [R1+0x7a0], R4 ;  /* 0x0007a00401007387 */ /* 0x0001e20000100a00 */
[----:B------:R1:W-:Y:S03]  /*2eca0*/  STL.64 [R1+0x7a8], R6 ;  /* 0x0007a80601007387 */ /* 0x0003e60000100a00 */
[----:B0-----:R-:W3:Y:S01]  /*2ecb0*/  LDL.LU.64 R4, [R1+0x6240] ;  /* 0x0062400001047983 */ /* 0x001ee20000300a00 */
[----:B-1----:R-:W-:Y:S02]  /*2ecc0*/  IMAD.MOV.U32 R7, RZ, RZ, R8 ;  /* 0x000000ffff077224 */ /* 0x002fe400078e0008 */
[----:B------:R-:W-:Y:S02]  /*2ecd0*/  IMAD.MOV.U32 R6, RZ, RZ, R9 ;  /* 0x000000ffff067224 */ /* 0x000fe400078e0009 */
[----:B------:R-:W4:Y:S01]  /*2ece0*/  LDL.LU.64 R8, [R1+0x5c0] ;  /* 0x0005c00001087983 */ /* 0x000f220000300a00 */
[----:B------:R-:W4:Y:S02]  /*2ecf0*/  LDL.LU.64 R10, [R1+0x5c8] ;  /* 0x0005c800010a7983 */ /* 0x000f240000300a00 */
[----:B------:R-:W-:Y:S02]  /*2ed00*/  STL [R1+0x616c], R7 ;  /* 0x00616c0701007387 */ /* 0x000fe40000100800 */
[----:B------:R-:W-:Y:S01]  /*2ed10*/  STL [R1+0x6208], R6 ;  /* 0x0062080601007387 */ /* 0x000fe20000100800 */
[----:B---3--:R0:W-:Y:S04]  /*2ed20*/  STL.64 [R1+0x6200], R4 ;  /* 0x0062000401007387 */ /* 0x0081e80000100a00 */
[----:B0-----:R-:W3:Y:S01]  /*2ed30*/  LDL.LU.64 R4, [R1+0x5d0] ;  /* 0x0005d00001047983 */ /* 0x001ee20000300a00 */
[----:B------:R-:W3:Y:S02]  /*2ed40*/  LDL.LU.64 R6, [R1+0x5d8] ;  /* 0x0005d80001067983 */ /* 0x000ee40000300a00 */
[----:B--2---:R-:W-:-:S02]  /*2ed50*/  IMAD.MOV.U32 R23, RZ, RZ, R12 ;  /* 0x000000ffff177224 */ /* 0x004fc400078e000c */
[----:B------:R-:W-:Y:S01]  /*2ed60*/  IMAD.MOV.U32 R22, RZ, RZ, R13 ;  /* 0x000000ffff167224 */ /* 0x000fe200078e000d */
[C---:B---3--:R-:W-:Y:S11]  /*2ed70*/  HMMA.16816.F32 R4, R24.reuse, R12, R4 ;  /* 0x0000000c1804723c */ /* 0x048ff60000001804 */
[----:B------:R-:W-:Y:S11]  /*2ed80*/  @!UPT UIADD3 URZ, URZ, URZ, URZ ;  /* 0x0000003f3f3ff290 */ /* 0x000ff6000fffe03f */
[----:B------:R-:W-:Y:S01]  /*2ed90*/  @!UPT UIADD3 URZ, URZ, URZ, URZ ;  /* 0x0000003f3f3ff290 */ /* 0x000fe2000fffe03f */
[----:B------:R-:W-:Y:S01]  /*2eda0*/  STL.64 [R1+0x790], R4 ;  /* 0x0007900401007387 */ /* 0x000fe20000100a00 */
[----:B------:R-:W-:Y:S02]  /*2edb0*/  STL.64 [R1+0x798], R6 ;  /* 0x0007980601007387 */ /* 0x000fe40000100a00 */
[----:B------:R-:W-:Y:S02]  /*2edc0*/  STL.64 [R1+0x61f8], R22 ;  /* 0x0061f81601007387 */ /* 0x000fe40000100a00 */
[----:B------:R0:W-:Y:S02]  /*2edd0*/  STL.64 [R1+0x61f0], R20 ;  /* 0x0061f01401007387 */ /* 0x0001e40000100a00 */
[----:B0-----:R-:W2:Y:S01]  /*2ede0*/  LDL.64 R20, [R1+0xf0] ;  /* 0x0000f00001147983 */ /* 0x001ea20000100a00 */
[----:B----4-:R-:W-:Y:S03]  /*2edf0*/  HMMA.16816.F32 R4, R24, R16, R8 ;  /* 0x000000101804723c */ /* 0x010fe60000001808 */
[----:B--2---:R0:W-:Y:S02]  /*2ee00*/  STL.64 [R1+0x6210], R20 ;  /* 0x0062101401007387 */ /* 0x0041e40000100a00 */
[----:B0-----:R-:W-:-:S02]  /*2ee10*/  IMAD.MOV.U32 R20, RZ, RZ, R19 ;  /* 0x000000ffff147224 */ /* 0x001fc400078e0013 */
[----:B------:R-:W-:-:S05]  /*2ee20*/  IMAD.MOV.U32 R21, RZ, RZ, R18 ;  /* 0x000000ffff157224 */ /* 0x000fca00078e0012 */
[----:B------:R-:W-:Y:S11]  /*2ee30*/  STL.64 [R1+0x6228], R20 ;  /* 0x0062281401007387 */ /* 0x000ff60000100a00 */
[----:B------:R0:W-:Y:S02]  /*2ee40*/  STL.64 [R1+0x780], R4 ;  /* 0x0007800401007387 */ /* 0x0001e40000100a00 */
[----:B------:R1:W-:Y:S01]  /*2ee50*/  STL.64 [R1+0x788], R6 ;  /* 0x0007880601007387 */ /* 0x0003e20000100a00 */
[----:B0-----:R-:W2:Y:S01]  /*2ee60*/  LDL.LU.64 R4, [R1+0x590] ;  /* 0x0005900001047983 */ /* 0x001ea20000300a00 */
[----:B-1----:R-:W3:Y:S03]  /*2ee70*/  LDL.LU.64 R6, [R1+0x598] ;  /* 0x0005980001067983 */ /* 0x002ee60000300a00 */
        /* <DEDUP_REMOVED lines=13> */
[----:B------:R-:W4:Y:S02]  /*2ef50*/  LDL.LU.64 R14, [R1+0x2e8] ;  /* 0x0002e800010e7983 */ /* 0x000f240000300a00 */
[----:B------:R-:W2:Y:S02]  /*2ef60*/  LDL.LU.64 R8, [R1+0x1630] ;  /* 0x0016300001087983 */ /* 0x000ea40000300a00 */
[----:B------:R-:W2:Y:S02]  /*2ef70*/  LDL.LU.64 R10, [R1+0x1638] ;  /* 0x00163800010a7983 */ /* 0x000ea40000300a00 */
[----:B--2---:R-:W-:Y:S01]  /*2ef80*/  STL.64 [R1+0x6198], R10 ;  /* 0x0061980a01007387 */ /* 0x004fe20000100a00 */
[----:B------:R0:W-:Y:S03]  /*2ef90*/  STL.64 [R1+0x6190], R8 ;  /* 0x0061900801007387 */ /* 0x0001e60000100a00 */
[----:B0-----:R-:W2:Y:S01]  /*2efa0*/  LDL.LU.64 R8, [R1+0x1650] ;  /* 0x0016500001087983 */ /* 0x001ea20000300a00 */
[----:B------:R-:W2:Y:S02]  /*2efb0*/  LDL.LU.64 R10, [R1+0x1658] ;  /* 0x00165800010a7983 */ /* 0x000ea40000300a00 */
[----:B------:R-:W-:-:S02]  /*2efc0*/  IMAD.MOV.U32 R20, RZ, RZ, R3 ;  /* 0x000000ffff147224 */ /* 0x000fc400078e0003 */
[----:B------:R-:W-:-:S07]  /*2efd0*/  IMAD.MOV.U32 R21, RZ, RZ, R2 ;  /* 0x000000ffff157224 */ /* 0x000fce00078e0002 */
[C---:B------:R-:W-:Y:S01]  /*2efe0*/  HMMA.16816.F32 R20, R24.reuse, R20, R4 ;  /* 0x000000141814723c */ /* 0x040fe20000001804 */
[----:B--2---:R-:W-:Y:S01]  /*2eff0*/  STL.64 [R1+0x61b0], R10 ;  /* 0x0061b00a01007387 */ /* 0x004fe20000100a00 */
[----:B------:R0:W-:Y:S03]  /*2f000*/  STL.64 [R1+0x61a8], R8 ;  /* 0x0061a80801007387 */ /* 0x0001e60000100a00 */
[----:B0-----:R-:W2:Y:S01]  /*2f010*/  LDL.LU.64 R8, [R1+0x1670] ;  /* 0x0016700001087983 */ /* 0x001ea20000300a00 */
[----:B------:R-:W2:Y:S03]  /*2f020*/  LDL.LU.64 R10, [R1+0x1678] ;  /* 0x00167800010a7983 */ /* 0x000ea60000300a00 */
[----:B--2---:R-:W-:Y:S01]  /*2f030*/  STL.64 [R1+0x61c8], R10 ;  /* 0x0061c80a01007387 */ /* 0x004fe20000100a00 */
[----:B------:R0:W-:Y:S03]  /*2f040*/  STL.64 [R1+0x61c0], R8 ;  /* 0x0061c00801007387 */ /* 0x0001e60000100a00 */
[----:B0-----:R-:W2:Y:S01]  /*2f050*/  LDL.LU.64 R8, [R1+0x16a0] ;  /* 0x0016a00001087983 */ /* 0x001ea20000300a00 */
[----:B------:R-:W2:Y:S02]  /*2f060*/  LDL.LU.64 R10, [R1+0x16a8] ;  /* 0x0016a800010a7983 */ /* 0x000ea40000300a00 */
[----:B------:R-:W2:Y:S02]  /*2f070*/  LDL.LU.64 R6, [R1+0x6238] ;  /* 0x0062380001067983 */ /* 0x000ea40000300a00 */
[----:B------:R-:W2:Y:S05]  /*2f080*/  LDL.LU.64 R4, [R1+0x6230] ;  /* 0x0062300001047983 */ /* 0x000eaa0000300a00 */
        /* <DEDUP_REMOVED lines=8> */
[----:B------:R-:W-:Y:S03]  /*2f110*/  STL.64 [R1+0x768], R22 ;  /* 0x0007681601007387 */ /* 0x000fe60000100a00 */
[----:B0-----:R-:W2:Y:S02]  /*2f120*/  LDL.LU.64 R20, [R1+0x6210] ;  /* 0x0062100001147983 */ /* 0x001ea40000300a00 */
[C---:B--2---:R-:W-:Y:S01]  /*2f130*/  HMMA.16816.F32 R4, R24.reuse, R20, R4 ;  /* 0x000000141804723c */ /* 0x044fe20000001804 */
[----:B------:R-:W-:Y:S11]  /*2f140*/  IMAD.MOV.U32 R0, RZ, RZ, R21 ;  /* 0x000000ffff007224 */ /* 0x000ff600078e0015 */
[----:B------:R-:W-:Y:S11]  /*2f150*/  @!UPT UIADD3 URZ, URZ, URZ, URZ ;  /* 0x0000003f3f3ff290 */ /* 0x000ff6000fffe03f */
[----:B------:R-:W-:Y:S01]  /*2f160*/  STL.64 [R1+0x750], R4 ;  /* 0x0007500401007387 */ /* 0x000fe20000100a00 */
[----:B------:R0:W-:Y:S03]  /*2f170*/  STL.64 [R1+0x758], R6 ;  /* 0x0007580601007387 */ /* 0x0001e60000100a00 */
[----:B0-----:R-:W2:Y:S01]  /*2f180*/  LDL.LU R6, [R1+0x6208] ;  /* 0x0062080001067983 */ /* 0x001ea20000300800 */
[----:B------:R-:W2:Y:S02]  /*2f190*/  LDL.LU.64 R4, [R1+0x6200] ;  /* 0x0062000001047983 */ /* 0x000ea40000300a00 */
[----:B------:R-:W-:Y:S02]  /*2f1a0*/  IMAD.MOV.U32 R7, RZ, RZ, R20 ;  /* 0x000000ffff077224 */ /* 0x000fe400078e0014 */
[----:B------:R-:W2:Y:S01]  /*2f1b0*/  LDL.LU.64 R22, [R1+0x61f8] ;  /* 0x0061f80001167983 */ /* 0x000ea20000300a00 */
[----:B------:R-:W3:Y:S02]  /*2f1c0*/  LDL.LU.64 R20, [R1+0x61f0] ;  /* 0x0061f00001147983 */ /* 0x000ee40000300a00 */
[C---:B---3--:R-:W-:Y:S11]  /*2f1d0*/  HMMA.16816.F32 R16, R24.reuse, R20, R16 ;  /* 0x000000141810723c */ /* 0x048ff60000001810 */
[----:B------:R-:W-:Y:S11]  /*2f1e0*/  @!UPT UIADD3 URZ, URZ, URZ, URZ ;  /* 0x0000003f3f3ff290 */ /* 0x000ff6000fffe03f */
[----:B------:R-:W-:Y:S01]  /*2f1f0*/  @!UPT UIADD3 URZ, URZ, URZ, URZ ;  /* 0x0000003f3f3ff290 */ /* 0x000fe2000fffe03f */
[----:B------:R0:W-:Y:S01]  /*2f200*/  STL.64 [R1+0x740], R16 ;  /* 0x0007401001007387 */ /* 0x0001e20000100a00 */
[----:B------:R1:W-:Y:S03]  /*2f210*/  STL.64 [R1+0x748], R18 ;  /* 0x0007481201007387 */ /* 0x0003e60000100a00 */
[----:B0-----:R-:W4:Y:S01]  /*2f220*/  LDL.LU.64 R16, [R1+0x61e8] ;  /* 0x0061e80001107983 */ /* 0x001f220000300a00 */
[----:B------:R-:W-:Y:S01]  /*2f230*/  STL.64 [R1+0x60f8], R20 ;  /* 0x0060f81401007387 */ /* 0x000fe20000100a00 */
[----:B----4-:R-:W-:Y:S02]  /*2f240*/  HMMA.16816.F32 R24, R24, R16, R12 ;  /* 0x000000101818723c */ /* 0x010fe4000000180c */
[----:B------:R-:W3:Y:S01]  /*2f250*/  LDL.LU.64 R12, [R1+0x61e0] ;  /* 0x0061e000010c7983 */ /* 0x000ee20000300a00 */
[----:B------:R-:W-:Y:S02]  /*2f260*/  IMAD.MOV.U32 R3, RZ, RZ, R16 ;  /* 0x000000ffff037224 */ /* 0x000fe400078e0010 */
[----:B------:R-:W-:Y:S11]  /*2f270*/  IMAD.MOV.U32 R2, RZ, RZ, R17 ;  /* 0x000000ffff027224 */ /* 0x000ff600078e0011 */
[----:B------:R-:W-:Y:S07]  /*2f280*/  @!UPT UIADD3 URZ, URZ, URZ, URZ ;  /* 0x0000003f3f3ff290 */ /* 0x000fee000fffe03f */
[----:B------:R0:W-:Y:S01]  /*2f290*/  STL.64 [R1+0x730], R24 ;  /* 0x0007301801007387 */ /* 0x0001e20000100a00 */
[----:B------:R4:W-:Y:S02]  /*2f2a0*/  STL.64 [R1+0x738], R26 ;  /* 0x0007381a01007387 */ /* 0x0009e40000100a00 */
[----:B-1----:R-:W3:Y:S02]  /*2f2b0*/  LDL.LU.64 R18, [R1+0x61d8] ;  /* 0x0061d80001127983 */ /* 0x002ee40000300a00 */
[----:B------:R-:W3:Y:S01]  /*2f2c0*/  LDL.LU.64 R16, [R1+0x61d0] ;  /* 0x0061d00001107983 */ /* 0x000ee20000300a00 */
[----:B0-----:R-:W2:Y:S01]  /*2f2d0*/  LDL.LU.64 R24, [R1+0x2c0] ;  /* 0x0002c00001187983 */ /* 0x001ea20000300a00 */
[----:B----4-:R-:W2:Y:S01]  /*2f2e0*/  LDL.LU.64 R26, [R1+0x2c8] ;  /* 0x0002c800011a7983 */ /* 0x010ea20000300a00 */
        /* <DEDUP_REMOVED lines=20> */
[----:B0-----:R-:W4:Y:S01]  /*2f430*/  LDL.LU.64 R14, [R1+0x6188] ;  /* 0x00618800010e7983 */ /* 0x001f220000300a00 */
[----:B------:R-:W3:Y:S02]  /*2f440*/  LDL.LU.64 R12, [R1+0x6180] ;  /* 0x00618000010c7983 */ /* 0x000ee40000300a00 */
[C---:B---3--:R-:W-:Y:S11]  /*2f450*/  HMMA.16816.F32 R8, R16.reuse, R12, R8 ;  /* 0x0000000c1008723c */ /* 0x048ff60000001808 */
[----:B------:R-:W-:Y:S11]  /*2f460*/  @!UPT UIADD3 URZ, URZ, URZ, URZ ;  /* 0x0000003f3f3ff290 */ /* 0x000ff6000fffe03f */
[----:B------:R-:W-:Y:S01]  /*2f470*/  @!UPT UIADD3 URZ, URZ, URZ, URZ ;  /* 0x0000003f3f3ff290 */ /* 0x000fe2000fffe03f */
[----:B------:R-:W-:Y:S01]  /*2f480*/  STL.64 [R1+0x6f0], R8 ;  /* 0x0006f00801007387 */ /* 0x000fe20000100a00 */
[----:B------:R0:W-:Y:S03]  /*2f490*/  STL.64 [R1+0x6f8], R10 ;  /* 0x0006f80a01007387 */ /* 0x0001e60000100a00 */
[----:B0-----:R-:W3:Y:S01]  /*2f4a0*/  LDL.LU.64 R10, [R1+0x6178] ;  /* 0x00617800010a7983 */ /* 0x001ee20000300a00 */
[----:B------:R-:W2:Y:S02]  /*2f4b0*/  LDL.LU.64 R8, [R1+0x6170] ;  /* 0x0061700001087983 */ /* 0x000ea40000300a00 */
[----:B------:R-:W2:Y:S02]  /*2f4c0*/  LDL R20, [R1+0x30] ;  /* 0x0000300001147983 */ /* 0x000ea40000100800 */
[----:B------:R-:W2:Y:S01]  /*2f4d0*/  LDL R21, [R1+0x34] ;  /* 0x0000340001157983 */ /* 0x000ea20000100800 */
[----:B----4-:R-:W-:Y:S01]  /*2f4e0*/  STL.64 [R1+0x60b0], R14 ;  /* 0x0060b00e01007387 */ /* 0x010fe20000100a00 */
[----:B------:R0:W-:Y:S03]  /*2f4f0*/  STL.64 [R1+0x60a8], R12 ;  /* 0x0060a80c01007387 */ /* 0x0001e60000100a00 */
[----:B0-----:R-:W4:Y:S01]  /*2f500*/  LDL.LU.64 R12, [R1+0x2d0] ;  /* 0x0002d000010c7983 */ /* 0x001f220000300a00 */
[----:B------:R-:W4:Y:S03]  /*2f510*/  LDL.LU.64 R14, [R1+0x2d8] ;  /* 0x0002d800010e7983 */ /* 0x000f260000300a00 */
[----:B---3--:R-:W-:Y:S01]  /*2f520*/  STL.64 [R1+0x60a0], R10 ;  /* 0x0060a00a01007387 */ /* 0x008fe20000100a00 */
[----:B--2---:R0:W-:Y:S01]  /*2f530*/  STL.64 [R1+0x6098], R8 ;  /* 0x0060980801007387 */ /* 0x0041e20000100a00 */
[C---:B----4-:R-:W-:Y:S08]  /*2f540*/  HMMA.16816.F32 R12, R16.reuse, R8, R12 ;  /* 0x00000008100c723c */ /* 0x050ff0000000180c */
[----:B0-----:R-:W-:Y:S11]  /*2f550*/  HMMA.16816.F32 R8, R16, R4, R24 ;  /* 0x000000041008723c */ /* 0x001ff60000001818 */
[----:B------:R-:W-:Y:S04]  /*2f560*/  @!UPT UIADD3 URZ, URZ, URZ, URZ ;  /* 0x0000003f3f3ff290 */ /* 0x000fe8000fffe03f */
[----:B------:R0:W-:Y:S01]  /*2f570*/  STL.64 [R1+0x6e0], R12 ;  /* 0x0006e00c01007387 */ /* 0x0001e20000100a00 */
[----:B------:R1:W-:Y:S03]  /*2f580*/  STL.64 [R1+0x6e8], R14 ;  /* 0x0006e80e01007387 */ /* 0x0003e60000100a00 */
[----:B0-----:R-:W2:Y:S01]  /*2f590*/  LDL.LU.64 R12, [R1+0x570] ;  /* 0x00057000010c7983 */ /* 0x001ea20000300a00 */
[----:B-1----:R-:W2:Y:S03]  /*2f5a0*/  LDL.LU.64 R14, [R1+0x578] ;  /* 0x00057800010e7983 */ /* 0x002ea60000300a00 */
[----:B------:R-:W-:Y:S02]  /*2f5b0*/  STL.64 [R1+0x6d0], R8 ;  /* 0x0006d00801007387 */ /* 0x000fe40000100a00 */
[----:B------:R-:W-:Y:S01]  /*2f5c0*/  STL.64 [R1+0x6d8], R10 ;  /* 0x0006d80a01007387 */ /* 0x000fe20000100a00 */
[----:B------:R0:W-:Y:S02]  /*2f5d0*/  STL.64 [R1+0x60c0], R4 ;  /* 0x0060c00401007387 */ /* 0x0001e40000100a00 */
[----:B0-----:R-:W-:-:S02]  /*2f5e0*/  IMAD.MOV.U32 R4, RZ, RZ, R7 ;  /* 0x000000ffff047224 */ /* 0x001fc400078e0007 */
[----:B------:R-:W-:Y:S01]  /*2f5f0*/  IMAD.MOV.U32 R5, RZ, RZ, R0 ;  /* 0x000000ffff057224 */ /* 0x000fe200078e0000 */
[----:B------:R-:W3:Y:S01]  /*2f600*/  LDL.LU R7, [R1+0x616c] ;  /* 0x00616c0001077983 */ /* 0x000ee20000300800 */
[----:B------:R-:W4:Y:S03]  /*2f610*/  LDL.LU R0, [R1+0x6168] ;  /* 0x0061680001007983 */ /* 0x000f260000300800 */
[----:B------:R0:W-:Y:S04]  /*2f620*/  STL.64 [R1+0x6100], R4 ;  /* 0x0061000401007387 */ /* 0x0001e80000100a00 */
[----:B0-----:R-:W2:Y:S01]  /*2f630*/  LDL.64 R4, [R1+0x100] ;  /* 0x0001000001047983 */ /* 0x001ea20000100a00 */
[----:B------:R-:W-:-:S03]  /*2f640*/  IMAD.MOV.U32 R9, RZ, RZ, R6 ;  /* 0x000000ffff097224 */ /* 0x000fc600078e0006 */
[----:B----4-:R-:W0:Y:S04]  /*2f650*/  LDSM.16.MT88.4 R24, [R0+0x180] ;  /* 0x000180000018783b */ /* 0x010e280000004200 */
[----:B--2---:R1:W-:Y:S04]  /*2f660*/  STL.64 [R1+0x6110], R4 ;  /* 0x0061100401007387 */ /* 0x0043e80000100a00 */
[----:B-1----:R-:W2:Y:S01]  /*2f670*/  LDL.64 R4, [R1+0x110] ;  /* 0x0001100001047983 */ /* 0x002ea20000100a00 */
[----:B------:R-:W-:Y:S01]  /*2f680*/  HMMA.16816.F32 R12, R16, R20, R12 ;  /* 0x00000014100c723c */ /* 0x000fe2000000180c */
[----:B---3--:R-:W-:-:S02]  /*2f690*/  IMAD.MOV.U32 R8, RZ, RZ, R7 ;  /* 0x000000ffff087224 */ /* 0x008fc400078e0007 */
[----:B--2---:R1:W-:Y:S02]  /*2f6a0*/  STL.64 [R1+0x6128], R4 ;  /* 0x0061280401007387 */ /* 0x0043e40000100a00 */
[----:B-1----:R-:W-:Y:S02]  /*2f6b0*/  IMAD.MOV.U32 R4, RZ, RZ, R29 ;  /* 0x000000ffff047224 */ /* 0x002fe400078e001d */
[----:B------:R-:W-:-:S05]  /*2f6c0*/  IMAD.MOV.U32 R5, RZ, RZ, R28 ;  /* 0x000000ffff057224 */ /* 0x000fca00078e001c */
[----:B------:R1:W-:Y:S02]  /*2f6d0*/  STL.64 [R1+0x6140], R4 ;  /* 0x0061400401007387 */ /* 0x0003e40000100a00 */
[----:B-1----:R-:W-:Y:S02]  /*2f6e0*/  IMAD.MOV.U32 R4, RZ, RZ, R23 ;  /* 0x000000ffff047224 */ /* 0x002fe400078e0017 */
[----:B------:R-:W-:-:S05]  /*2f6f0*/  IMAD.MOV.U32 R5, RZ, RZ, R22 ;  /* 0x000000ffff057224 */ /* 0x000fca00078e0016 */
[----:B------:R1:W-:Y:S01]  /*2f700*/  STL.64 [R1+0x6158], R4 ;  /* 0x0061580401007387 */ /* 0x0003e20000100a00 */
[----:B------:R-:W-:Y:S03]  /*2f710*/  STL.64 [R1+0x6160], R8 ;  /* 0x0061600801007387 */ /* 0x000fe60000100a00 */
[----:B-1----:R-:W2:Y:S01]  /*2f720*/  LDL.64 R4, [R1+0x150] ;  /* 0x0001500001047983 */ /* 0x002ea20000100a00 */
[----:B0-----:R-:W-:Y:S02]  /*2f730*/  STL.64 [R1+0x6010], R26 ;  /* 0x0060101a01007387 */ /* 0x001fe40000100a00 */
[----:B------:R0:W-:Y:S02]  /*2f740*/  STL.64 [R1+0x6008], R24 ;  /* 0x0060081801007387 */ /* 0x0001e40000100a00 */
[----:B0-----:R-:W-:Y:S02]  /*2f750*/  IMAD.MOV.U32 R24, RZ, RZ, R3 ;  /* 0x000000ffff187224 */ /* 0x001fe400078e0003 */
[----:B------:R-:W-:-:S05]  /*2f760*/  IMAD.MOV.U32 R25, RZ, RZ, R2 ;  /* 0x000000ffff197224 */ /* 0x000fca00078e0002 */
[----:B------:R0:W-:Y:S01]  /*2f770*/  STL.64 [R1+0x6108], R24 ;  /* 0x0061081801007387 */ /* 0x0001e20000100a00 */
[----:B------:R-:W2:Y:S02]  /*2f780*/  LDL.LU.64 R8, [R1+0x560] ;  /* 0x0005600001087983 */ /* 0x000ea40000300a00 */
[----:B------:R-:W2:Y:S02]  /*2f790*/  LDL.LU.64 R10, [R1+0x568] ;  /* 0x00056800010a7983 */ /* 0x000ea40000300a00 */
[----:B------:R-:W-:Y:S01]  /*2f7a0*/  STL.64 [R1+0x6c0], R12 ;  /* 0x0006c00c01007387 */ /* 0x000fe20000100a00 */
[----:B------:R-:W-:Y:S04]  /*2f7b0*/  STL.64 [R1+0x6c8], R14 ;  /* 0x0006c80e01007387 */ /* 0x000fe80000100a00 */
        /* <DEDUP_REMOVED lines=13> */
[----:B------:R-:W3:Y:S02]  /*2f890*/  LDL.LU.64 R26, [R1+0x548] ;  /* 0x00054800011a7983 */ /* 0x000ee40000300a00 */
[----:B------:R-:W4:Y:S02]  /*2f8a0*/  LDL.LU.64 R20, [R1+0x8c0] ;  /* 0x0008c00001147983 */ /* 0x000f240000300a00 */
[----:B------:R-:W4:Y:S01]  /*2f8b0*/  LDL.LU.64 R22, [R1+0x8c8] ;  /* 0x0008c80001167983 */ /* 0x000f220000300a00 */
[----:B------:R-:W2:Y:S04]  /*2f8c0*/  LDL.64 R12, [R1] ;  /* 0x00000000010c7983 */ /* 0x000ea80000100a00 */
[----:B--2---:R0:W-:Y:S04]  /*2f8d0*/  STL.64 [R1+0x60b8], R12 ;  /* 0x0060b80c01007387 */ /* 0x0041e80000100a00 */
[----:B0-----:R-:W2:Y:S01]  /*2f8e0*/  LDL.64 R12, [R1+0x10] ;  /* 0x00001000010c7983 */ /* 0x001ea20000100a00 */
[----:B------:R-:W-:Y:S03]  /*2f8f0*/  HMMA.16816.F32 R8, R16, R4, R8 ;  /* 0x000000041008723c */ /* 0x000fe60000001808 */
[----:B--2---:R0:W-:Y:S04]  /*2f900*/  STL.64 [R1+0x60c8], R12 ;  /* 0x0060c80c01007387 */ /* 0x0041e80000100a00 */
[----:B0-----:R-:W2:Y:S01]  /*2f910*/  LDL.64 R12, [R1+0x20] ;  /* 0x00002000010c7983 */ /* 0x001ea20000100a00 */
[----:B------:R-:W-:-:S02]  /*2f920*/  IMAD.MOV.U32 R29, RZ, RZ, R4 ;  /* 0x000000ffff1d7224 */ /* 0x000fc400078e0004 */
[----:B------:R-:W-:Y:S01]  /*2f930*/  IMAD.MOV.U32 R28, RZ, RZ, R5 ;  /* 0x000000ffff1c7224 */ /* 0x000fe200078e0005 */
[----:B--2---:R0:W-:Y:S04]  /*2f940*/  STL.64 [R1+0x60f0], R12 ;  /* 0x0060f00c01007387 */ /* 0x0041e80000100a00 */
[----:B0-----:R-:W2:Y:S01]  /*2f950*/  LDL.LU.64 R12, [R1+0x550] ;  /* 0x00055000010c7983 */ /* 0x001ea20000300a00 */
[----:B------:R-:W2:Y:S07]  /*2f960*/  LDL.LU.64 R14, [R1+0x558] ;  /* 0x00055800010e7983 */ /* 0x000eae0000300a00 */
[----:B------:R0:W-:Y:S02]  /*2f970*/  STL.64 [R1+0x6b0], R8 ;  /* 0x0006b00801007387 */ /* 0x0001e40000100a00 */
[----:B------:R2:W-:Y:S01]  /*2f980*/  STL.64 [R1+0x6b8], R10 ;  /* 0x0006b80a01007387 */ /* 0x0005e20000100a00 */
[----:B0-----:R-:W2:Y:S01]  /*2f990*/  LDL.LU.64 R8, [R1+0x6160] ;  /* 0x0061600001087983 */ /* 0x001ea20000300a00 */
[----:B------:R-:W3:Y:S01]  /*2f9a0*/  LDL.LU.64 R4, [R1+0x6158] ;  /* 0x0061580001047983 */ /* 0x000ee20000300a00 */
[C---:B--2---:R-:W-:Y:S08]  /*2f9b0*/  HMMA.16816.F32 R8, R16.reuse, R8, R12 ;  /* 0x000000081008723c */ /* 0x044ff0000000180c */
[C---:B---3--:R-:W-:Y:S01]  /*2f9c0*/  HMMA.16816.F32 R4, R16.reuse, R4, R24 ;  /* 0x000000041004723c */ /* 0x048fe20000001818 */
[----:B------:R-:W2:Y:S01]  /*2f9d0*/  LDL.LU.64 R12, [R1+0x9d0] ;  /* 0x0009d000010c7983 */ /* 0x000ea20000300a00 */
[----:B------:R-:W2:Y:S11]  /*2f9e0*/  LDL.LU.64 R14, [R1+0x9d8] ;  /* 0x0009d800010e7983 */ /* 0x000eb60000300a00 */
[----:B------:R-:W-:Y:S02]  /*2f9f0*/  @!UPT UIADD3 URZ, URZ, URZ, URZ ;  /* 0x0000003f3f3ff290 */ /* 0x000fe4000fffe03f */
[----:B------:R0:W-:Y:S01]  /*2fa00*/  STL.64 [R1+0x6a0], R8 ;  /* 0x0006a00801007387 */ /* 0x0001e20000100a00 */
[----:B------:R1:W-:Y:S03]  /*2fa10*/  STL.64 [R1+0x6a8], R10 ;  /* 0x0006a80a01007387 */ /* 0x0003e60000100a00 */
[----:B0-----:R-:W3:Y:S01]  /*2fa20*/  LDL.LU.64 R8, [R1+0x9c0] ;  /* 0x0009c00001087983 */ /* 0x001ee20000300a00 */
[----:B-1----:R-:W3:Y:S02]  /*2fa30*/  LDL.LU.64 R10, [R1+0x9c8] ;  /* 0x0009c800010a7983 */ /* 0x002ee40000300a00 */
[----:B------:R-:W2:Y:S02]  /*2fa40*/  LDL.LU.64 R26, [R1+0x6150] ;  /* 0x00615000011a7983 */ /* 0x000ea40000300a00 */
[----:B------:R-:W2:Y:S01]  /*2fa50*/  LDL.LU.64 R24, [R1+0x6148] ;  /* 0x0061480001187983 */ /* 0x000ea20000300a00 */
        /* <DEDUP_REMOVED lines=27> */
[----:B------:R-:W4:Y:S02]  /*2fc10*/  LDL.LU.64 R4, [R1+0x6100] ;  /* 0x0061000001047983 */ /* 0x000f240000300a00 */
[C---:B----4-:R-:W-:Y:S02]  /*2fc20*/  HMMA.16816.F32 R4, R16.reuse, R4, R20 ;  /* 0x000000041004723c */ /* 0x050fe40000001814 */
[----:B------:R-:W2:Y:S11]  /*2fc30*/  LDL.LU.64 R20, [R1+0x60f8] ;  /* 0x0060f80001147983 */ /* 0x000eb60000300a00 */
[----:B------:R-:W-:Y:S10]  /*2fc40*/  @!UPT UIADD3 URZ, URZ, URZ, URZ ;  /* 0x0000003f3f3ff290 */ /* 0x000ff4000fffe03f */
[----:B------:R0:W-:Y:S01]  /*2fc50*/  STL.64 [R1+0x650], R4 ;  /* 0x0006500401007387 */ /* 0x0001e20000100a00 */
[----:B------:R1:W-:Y:S03]  /*2fc60*/  STL.64 [R1+0x658], R6 ;  /* 0x0006580601007387 */ /* 0x0003e60000100a00 */
[----:B0-----:R-:W4:Y:S01]  /*2fc70*/  LDL.LU.64 R4, [R1+0x1600] ;  /* 0x0016000001047983 */ /* 0x001f220000300a00 */
[----:B-1----:R-:W3:Y:S01]  /*2fc80*/  LDL.LU.64 R6, [R1+0x1608] ;  /* 0x0016080001067983 */ /* 0x002ee20000300a00 */
[C---:B--2---:R-:W-:Y:S02]  /*2fc90*/  HMMA.16816.F32 R20, R16.reuse, R20, R12 ;  /* 0x000000141014723c */ /* 0x044fe4000000180c */
[----:B---3--:R-:W-:Y:S01]  /*2fca0*/  STL.64 [R1+0x60d8], R6 ;  /* 0x0060d80601007387 */ /* 0x008fe20000100a00 */
[----:B----4-:R0:W-:Y:S03]  /*2fcb0*/  STL.64 [R1+0x60d0], R4 ;  /* 0x0060d00401007387 */ /* 0x0101e60000100a00 */
[----:B0-----:R-:W2:Y:S01]  /*2fcc0*/  LDL.LU.64 R4, [R1+0x1610] ;  /* 0x0016100001047983 */ /* 0x001ea20000300a00 */
[----:B------:R-:W2:Y:S02]  /*2fcd0*/  LDL.LU.64 R6, [R1+0x1618] ;  /* 0x0016180001067983 */ /* 0x000ea40000300a00 */
[----:B------:R-:W2:Y:S11]  /*2fce0*/  LDL.LU.64 R12, [R1+0x60f0] ;  /* 0x0060f000010c7983 */ /* 0x000eb60000300a00 */
[----:B------:R-:W-:Y:S03]  /*2fcf0*/  @!UPT UIADD3 URZ, URZ, URZ, URZ ;  /* 0x0000003f3f3ff290 */ /* 0x000fe6000fffe03f */
[----:B------:R-:W-:Y:S01]  /*2fd00*/  STL.64 [R1+0x640], R20 ;  /* 0x0006401401007387 */ /* 0x000fe20000100a00 */
[----:B------:R0:W-:Y:S04]  /*2fd10*/  STL.64 [R1+0x648], R22 ;  /* 0x0006481601007387 */ /* 0x0001e80000100a00 */
[----:B0-----:R-:W2:Y:S01]  /*2fd20*/  LDL.LU.64 R22, [R1+0x60e8] ;  /* 0x0060e80001167983 */ /* 0x001ea20000300a00 */
[----:B------:R-:W2:Y:S01]  /*2fd30*/  LDL.LU.64 R20, [R1+0x60e0] ;  /* 0x0060e00001147983 */ /* 0x000ea20000300a00 */
[----:B------:R-:W-:Y:S01]  /*2fd40*/  HMMA.16816.F32 R8, R16, R24, R8 ;  /* 0x000000181008723c */ /* 0x000fe20000001808 */
[----:B------:R-:W3:Y:S01]  /*2fd50*/  LDL.LU.64 R16, [R1+0x15e0] ;  /* 0x0015e00001107983 */ /* 0x000ee20000300a00 */
[----:B------:R-:W3:Y:S11]  /*2fd60*/  LDL.LU.64 R18, [R1+0x15e8] ;  /* 0x0015e80001127983 */ /* 0x000ef60000300a00 */
[----:B------:R-:W-:Y:S10]  /*2fd70*/  @!UPT UIADD3 URZ, URZ, URZ, URZ ;  /* 0x0000003f3f3ff290 */ /* 0x000ff4000fffe03f */
[----:B------:R0:W-:Y:S01]  /*2fd80*/  STL.64 [R1+0x420], R8 ;  /* 0x0004200801007387 */ /* 0x0001e20000100a00 */
[----:B------:R1:W-:Y:S03]  /*2fd90*/  STL.64 [R1+0x428], R10 ;  /* 0x0004280a01007387 */ /* 0x0003e60000100a00 */
[----:B0-----:R-:W4:Y:S01]  /*2fda0*/  LDL.LU.64 R8, [R1+0x15c0] ;  /* 0x0015c00001087983 */ /* 0x001f220000300a00 */
[----:B-1----:R-:W4:Y:S02]  /*2fdb0*/  LDL.LU.64 R10, [R1+0x15c8] ;  /* 0x0015c800010a7983 */ /* 0x002f240000300a00 */
[----:B------:R0:W-:Y:S01]  /*2fdc0*/  STL.64 [R1+0x6020], R24 ;  /* 0x0060201801007387 */ /* 0x0001e20000100a00 */
[C---:B--2---:R-:W-:Y:S01]  /*2fdd0*/  HMMA.16816.F32 R4, R20.reuse, R12, R4 ;  /* 0x0000000c1404723c */ /* 0x044fe20000001804 */
[----:B0-----:R-:W-:Y:S02]  /*2fde0*/  IMAD.MOV.U32 R25, RZ, RZ, R12 ;  /* 0x000000ffff197224 */ /* 0x001fe400078e000c */
[----:B------:R-:W-:Y:S11]  /*2fdf0*/  IMAD.MOV.U32 R24, RZ, RZ, R13 ;  /* 0x000000ffff187224 */ /* 0x000ff600078e000d */
[----:B------:R-:W-:Y:S09]  /*2fe00*/  @!UPT UIADD3 URZ, URZ, URZ, URZ ;  /* 0x0000003f3f3ff290 */ /* 0x000ff2000fffe03f */
[----:B------:R-:W-:Y:S01]  /*2fe10*/  STL.64 [R1+0x410], R4 ;  /* 0x0004100401007387 */ /* 0x000fe20000100a00 */
[----:B------:R0:W-:Y:S03]  /*2fe20*/  STL.64 [R1+0x418], R6 ;  /* 0x0004180601007387 */ /* 0x0001e60000100a00 */
[----:B0-----:R-:W2:Y:S01]  /*2fe30*/  LDL.LU.64 R6, [R1+0x60d8] ;  /* 0x0060d80001067983 */ /* 0x001ea20000300a00 */
[----:B------:R-:W2:Y:S02]  /*2fe40*/  LDL.LU.64 R4, [R1+0x60d0] ;  /* 0x0060d00001047983 */ /* 0x000ea40000300a00 */
[----:B------:R-:W2:Y:S02]  /*2fe50*/  LDL.LU.64 R12, [R1+0x60c8] ;  /* 0x0060c800010c7983 */ /* 0x000ea40000300a00 */
[----:B------:R-:W-:Y:S01]  /*2fe60*/  STL.64 [R1+0x6078], R26 ;  /* 0x0060781a01007387 */ /* 0x000fe20000100a00 */
[----:B------:R0:W-:Y:S04]  /*2fe70*/  STL.64 [R1+0x6070], R24 ;  /* 0x0060701801007387 */ /* 0x0001e80000100a00 */
[----:B0-----:R-:W3:Y:S01]  /*2fe80*/  LDL.64 R24, [R1+0x30] ;  /* 0x0000300001187983 */ /* 0x001ee20000100a00 */
[C---:B--2---:R-:W-:Y:S03]  /*2fe90*/  HMMA.16816.F32 R4, R20.reuse, R12, R4 ;  /* 0x0000000c1404723c */ /* 0x044fe60000001804 */
[----:B---3--:R0:W-:Y:S04]  /*2fea0*/  STL.64 [R1+0x6090], R24 ;  /* 0x0060901801007387 */ /* 0x0081e80000100a00 */
[----:B0-----:R-:W2:Y:S01]  /*2feb0*/  LDL.LU.64 R24, [R1+0x11b0] ;  /* 0x0011b00001187983 */ /* 0x001ea20000300a00 */
[----:B------:R-:W2:Y:S11]  /*2fec0*/  LDL.LU.64 R26, [R1+0x11b8] ;  /* 0x0011b800011a7983 */ /* 0x000eb60000300a00 */
[----:B------:R-:W-:Y:S04]  /*2fed0*/  @!UPT UIADD3 URZ, URZ, URZ, URZ ;  /* 0x0000003f3f3ff290 */ /* 0x000fe8000fffe03f */
[----:B------:R0:W-:Y:S02]  /*2fee0*/  STL.64 [R1+0x400], R4 ;  /* 0x0004000401007387 */ /* 0x0001e40000100a00 */
[----:B------:R1:W-:Y:S01]  /*2fef0*/  STL.64 [R1+0x408], R6 ;  /* 0x0004080601007387 */ /* 0x0003e20000100a00 */
[----:B0-----:R-:W3:Y:S01]  /*2ff00*/  LDL.LU.64 R4, [R1+0x60c0] ;  /* 0x0060c00001047983 */ /* 0x001ee20000300a00 */
[----:B-1----:R-:W-:Y:S02]  /*2ff10*/  IMAD.MOV.U32 R7, RZ, RZ, R12 ;  /* 0x000000ffff077224 */ /* 0x002fe400078e000c */
[----:B------:R-:W-:Y:S02]  /*2ff20*/  IMAD.MOV.U32 R6, RZ, RZ, R13 ;  /* 0x000000ffff067224 */ /* 0x000fe400078e000d */
[----:B------:R-:W2:Y:S02]  /*2ff30*/  LDL.LU.64 R12, [R1+0x60b8] ;  /* 0x0060b800010c7983 */ /* 0x000ea40000300a00 */
[C---:B--2---:R-:W-:Y:S11]  /*2ff40*/  HMMA.16816.F32 R16, R20.reuse, R12, R16 ;  /* 0x0000000c1410723c */ /* 0x044ff60000001810 */
[----:B------:R-:W-:Y:S11]  /*2ff50*/  @!UPT UIADD3 URZ, URZ, URZ, URZ ;  /* 0x0000003f3f3ff290 */ /* 0x000ff6000fffe03f */
[----:B------:R-:W-:Y:S01]  /*2ff60*/  @!UPT UIADD3 URZ, URZ, URZ, URZ ;  /* 0x0000003f3f3ff290 */ /* 0x000fe2000fffe03f */
[----:B------:R0:W-:Y:S01]  /*2ff70*/  STL.64 [R1+0x3f0], R16 ;  /* 0x0003f01001007387 */ /* 0x0001e20000100a00 */
[----:B------:R-:W-:Y:S02]  /*2ff80*/  STL.64 [R1+0x3f8], R18 ;  /* 0x0003f81201007387 */ /* 0x000fe40000100a00 */
[----:B------:R-:W2:Y:S02]  /*2ff90*/  LDL.LU.64 R14, [R1+0x60b0] ;  /* 0x0060b000010e7983 */ /* 0x000ea40000300a00 */
[----:B0-----:R-:W-:Y:S02]  /*2ffa0*/  IMAD.MOV.U32 R17, RZ, RZ, R12 ;  /* 0x000000ffff117224 */ /* 0x001fe400078e000c */
[----:B------:R-:W-:Y:S02]  /*2ffb0*/  IMAD.MOV.U32 R16, RZ, RZ, R13 ;  /* 0x000000ffff107224 */ /* 0x000fe400078e000d */
        /* <DEDUP_REMOVED lines=10> */
[----:B0-----:R-:W2:Y:S01]  /*30060*/  LDL.LU.64 R12, [R1+0x11a0] ;  /* 0x0011a000010c7983 */ /* 0x001ea20000300a00 */
[----:B------:R-:W2:Y:S01]  /*30070*/  LDL.LU.64 R14, [R1+0x11a8] ;  /* 0x0011a800010e7983 */ /* 0x000ea20000300a00 */
[C---:B---3--:R-:W-:Y:S11]  /*30080*/  HMMA.16816.F32 R24, R20.reuse, R8, R24 ;  /* 0x000000081418723c */ /* 0x048ff60000001818 */
[----:B------:R-:W-:Y:S11]  /*30090*/  @!UPT UIADD3 URZ, URZ, URZ, URZ ;  /* 0x0000003f3f3ff290 */ /* 0x000ff6000fffe03f */
[----:B------:R-:W-:Y:S01]  /*300a0*/  @!UPT UIADD3 URZ, URZ, URZ, URZ ;  /* 0x0000003f3f3ff290 */ /* 0x000fe2000fffe03f */
[----:B------:R0:W-:Y:S01]  /*300b0*/  STL.64 [R1+0x3d0], R24 ;  /* 0x0003d01801007387 */ /* 0x0001e20000100a00 */
[----:B------:R-:W-:Y:S03]  /*300c0*/  STL.64 [R1+0x3d8], R26 ;  /* 0x0003d81a01007387 */ /* 0x000fe60000100a00 */
[----:B0-----:R-:W3:Y:S01]  /*300d0*/  LDL.LU.64 R24, [R1+0x6090] ;  /* 0x0060900001187983 */ /* 0x001ee20000300a00 */
[----:B----4-:R-:W-:Y:S02]  /*300e0*/  STL.64 [R1+0x5fb0], R10 ;  /* 0x005fb00a01007387 */ /* 0x010fe40000100a00 */
[----:B------:R2:W-:Y:S02]  /*300f0*/  STL.64 [R1+0x5fa8], R8 ;  /* 0x005fa80801007387 */ /* 0x0005e40000100a00 */
[----:B------:R0:W-:Y:S01]  /*30100*/  STL.64 [R1+0x6028], R4 ;  /* 0x0060280401007387 */ /* 0x0001e20000100a00 */
[----:B--2---:R-:W-:Y:S01]  /*30110*/  HMMA.16816.F32 R8, R20, R4, R12 ;  /* 0x000000041408723c */ /* 0x004fe2000000180c */
[----:B0-----:R-:W2:Y:S11]  /*30120*/  LDL.64 R4, [R1+0x140] ;  /* 0x0001400001047983 */ /* 0x001eb60000100a00 */
[----:B------:R-:W-:Y:S11]  /*30130*/  @!UPT UIADD3 URZ, URZ, URZ, URZ ;  /* 0x0000003f3f3ff290 */ /* 0x000ff6000fffe03f */
[----:B------:R-:W-:Y:S01]  /*30140*/  STL.64 [R1+0x3c0], R8 ;  /* 0x0003c00801007387 */ /* 0x000fe20000100a00 */
[----:B------:R-:W-:Y:S02]  /*30150*/  STL.64 [R1+0x3c8], R10 ;  /* 0x0003c80a01007387 */ /* 0x000fe40000100a00 */
[----:B------:R-:W-:Y:S01]  /*30160*/  STL.64 [R1+0x6088], R6 ;  /* 0x0060880601007387 */ /* 0x000fe20000100a00 */
[----:B--2---:R0:W-:Y:S04]  /*30170*/  STL.64 [R1+0x6080], R4 ;  /* 0x0060800401007387 */ /* 0x0041e80000100a00 */
[----:B0-----:R-:W3:Y:S01]  /*30180*/  LDL.LU.64 R4, [R1+0x14a0] ;  /* 0x0014a00001047983 */ /* 0x001ee20000300a00 */
[----:B------:R-:W3:Y:S02]  /*30190*/  LDL.LU.64 R6, [R1+0x14a8] ;  /* 0x0014a80001067983 */ /* 0x000ee40000300a00 */
[----:B------:R-:W2:Y:S02]  /*301a0*/  LDL.64 R8, [R1+0x120] ;  /* 0x0001200001087983 */ /* 0x000ea40000100a00 */
[----:B------:R-:W-:-:S02]  /*301b0*/  IMAD.MOV.U32 R12, RZ, RZ, R17 ;  /* 0x000000ffff0c7224 */ /* 0x000fc400078e0011 */
[----:B------:R-:W-:Y:S02]  /*301c0*/  IMAD.MOV.U32 R13, RZ, RZ, R16 ;  /* 0x000000ffff0d7224 */ /* 0x000fe400078e0010 */
[----:B------:R-:W0:Y:S04]  /*301d0*/  LDSM.16.MT88.4 R16, [R0+0x200] ;  /* 0x000200000010783b */ /* 0x000e280000004200 */
[----:B--2---:R-:W-:Y:S01]  /*301e0*/  STL.64 [R1+0x6068], R8 ;  /* 0x0060680801007387 */ /* 0x004fe20000100a00 */
[----:B------:R1:W-:Y:S01]  /*301f0*/  STL.64 [R1+0x5fd8], R12 ;  /* 0x005fd80c01007387 */ /* 0x0003e20000100a00 */
[----:B---3--:R-:W-:Y:S02]  /*30200*/  HMMA.16816.F32 R4, R20, R24, R4 ;  /* 0x000000181404723c */ /* 0x008fe40000001804 */
[----:B-1----:R-:W2:Y:S01]  /*30210*/  LDL.LU.64 R12, [R1+0x1480] ;  /* 0x00148000010c7983 */ /* 0x002ea20000300a00 */
[----:B------:R-:W2:Y:S02]  /*30220*/  LDL.LU.64 R14, [R1+0x1488] ;  /* 0x00148800010e7983 */ /* 0x000ea40000300a00 */
[----:B------:R-:W-:Y:S02]  /*30230*/  STL [R1+0x5fa0], R0 ;  /* 0x005fa00001007387 */ /* 0x000fe40000100800 */
[----:B0-----:R-:W-:Y:S01]  /*30240*/  STL.64 [R1+0x5ef8], R18 ;  /* 0x005ef81201007387 */ /* 0x001fe20000100a00 */
[----:B------:R0:W-:Y:S04]  /*30250*/  STL.64 [R1+0x5ef0], R16 ;  /* 0x005ef01001007387 */ /* 0x0001e80000100a00 */
[----:B0-----:R-:W3:Y:S01]  /*30260*/  LDL.LU.64 R16, [R1+0x1460] ;  /* 0x0014600001107983 */ /* 0x001ee20000300a00 */
[----:B------:R-:W3:Y:S10]  /*30270*/  LDL.LU.64 R18, [R1+0x1468] ;  /* 0x0014680001127983 */ /* 0x000ef40000300a00 */
[----:B------:R-:W-:Y:S02]  /*30280*/  STL.64 [R1+0x630], R4 ;  /* 0x0006300401007387 */ /* 0x000fe40000100a00 */
[----:B------:R0:W-:Y:S02]  /*30290*/  STL.64 [R1+0x638], R6 ;  /* 0x0006380601007387 */ /* 0x0001e40000100a00 */
[----:B0-----:R-:W4:Y:S01]  /*302a0*/  LDL.LU.64 R6, [R1+0x6088] ;  /* 0x0060880001067983 */ /* 0x001f220000300a00 */
[----:B------:R-:W3:Y:S02]  /*302b0*/  LDL.LU.64 R4, [R1+0x6080] ;  /* 0x0060800001047983 */ /* 0x000ee40000300a00 */
[----:B------:R-:W-:-:S02]  /*302c0*/  IMAD.MOV.U32 R8, RZ, RZ, R29 ;  /* 0x000000ffff087224 */ /* 0x000fc400078e001d */
[----:B------:R-:W-:Y:S02]  /*302d0*/  IMAD.MOV.U32 R9, RZ, RZ, R28 ;  /* 0x000000ffff097224 */ /* 0x000fe400078e001c */
[----:B------:R-:W-:Y:S02]  /*302e0*/  IMAD.MOV.U32 R29, RZ, RZ, R24 ;  /* 0x000000ffff1d7224 */ /* 0x000fe400078e0018 */
[----:B------:R-:W-:Y:S01]  /*302f0*/  IMAD.MOV.U32 R28, RZ, RZ, R25 ;  /* 0x000000ffff1c7224 */ /* 0x000fe200078e0019 */
[----:B------:R-:W3:Y:S01]  /*30300*/  LDL.LU.64 R26, [R1+0x6078] ;  /* 0x00607800011a7983 */ /* 0x000ee20000300a00 */
[----:B------:R-:W3:Y:S01]  /*30310*/  LDL.LU.64 R24, [R1+0x6070] ;  /* 0x0060700001187983 */ /* 0x000ee20000300a00 */
[----:B--2---:R-:W-:Y:S02]  /*30320*/  HMMA.16816.F32 R12, R20, R8, R12 ;  /* 0x00000008140c723c */ /* 0x004fe4000000180c */
[----:B------:R-:W2:Y:S01]  /*30330*/  LDL.LU.64 R8, [R1+0x1440] ;  /* 0x0014400001087983 */ /* 0x000ea20000300a00 */
[----:B------:R-:W2:Y:S11]  /*30340*/  LDL.LU.64 R10, [R1+0x1448] ;  /* 0x00144800010a7983 */ /* 0x000eb60000300a00 */
[----:B------:R-:W-:Y:S09]  /*30350*/  @!UPT UIADD3 URZ, URZ, URZ, URZ ;  /* 0x0000003f3f3ff290 */ /* 0x000ff2000fffe03f */
[----:B------:R4:W-:Y:S01]  /*30360*/  STL.64 [R1+0x620], R12 ;  /* 0x0006200c01007387 */ /* 0x0009e20000100a00 */
[----:B------:R-:W-:Y:S02]  /*30370*/  STL.64 [R1+0x628], R14 ;  /* 0x0006280e01007387 */ /* 0x000fe40000100a00 */
[----:B----4-:R-:W-:Y:S02]  /*30380*/  IMAD.MOV.U32 R12, RZ, RZ, R7 ;  /* 0x000000ffff0c7224 */ /* 0x010fe400078e0007 */
[----:B------:R-:W-:-:S05]  /*30390*/  IMAD.MOV.U32 R13, RZ, RZ, R6 ;  /* 0x000000ffff0d7224 */ /* 0x000fca00078e0006 */
[----:B------:R3:W-:Y:S02]  /*303a0*/  STL.64 [R1+0x5ff0], R12 ;  /* 0x005ff00c01007387 */ /* 0x0007e40000100a00 */
[C---:B---3--:R-:W-:Y:S07]  /*303b0*/  HMMA.16816.F32 R12, R20.reuse, R4, R16 ;  /* 0x00000004140c723c */ /* 0x048fee0000001810 */
[----:B------:R-:W-:Y:S02]  /*303c0*/  IMAD.MOV.U32 R17, RZ, RZ, R4 ;  /* 0x000000ffff117224 */ /* 0x000fe400078e0004 */
[----:B------:R-:W-:Y:S11]  /*303d0*/  IMAD.MOV.U32 R16, RZ, RZ, R5 ;  /* 0x000000ffff107224 */ /* 0x000ff600078e0005 */
[----:B------:R-:W-:Y:S03]  /*303e0*/  @!UPT UIADD3 URZ, URZ, URZ, URZ ;  /* 0x0000003f3f3ff290 */ /* 0x000fe6000fffe03f */
[----:B------:R0:W-:Y:S01]  /*303f0*/  STL.64 [R1+0x610], R12 ;  /* 0x0006100c01007387 */ /* 0x0001e20000100a00 */
[----:B------:R-:W-:Y:S02]  /*30400*/  STL.64 [R1+0x618], R14 ;  /* 0x0006180e01007387 */ /* 0x000fe40000100a00 */
[----:B------:R-:W3:Y:S02]  /*30410*/  LDL.LU.64 R4, [R1+0x1430] ;  /* 0x0014300001047983 */ /* 0x000ee40000300a00 */
[----:B------:R-:W3:Y:S02]  /*30420*/  LDL.LU.64 R6, [R1+0x1438] ;  /* 0x0014380001067983 */ /* 0x000ee40000300a00 */
[----:B0-----:R-:W-:Y:S02]  /*30430*/  IMAD.MOV.U32 R12, RZ, RZ, R25 ;  /* 0x000000ffff0c7224 */ /* 0x001fe400078e0019 */
[----:B------:R-:W-:Y:S02]  /*30440*/  IMAD.MOV.U32 R13, RZ, RZ, R24 ;  /* 0x000000ffff0d7224 */ /* 0x000fe400078e0018 */
[----:B------:R-:W4:Y:S04]  /*30450*/  LDL.64 R24, [R1+0xe0] ;  /* 0x0000e00001187983 */ /* 0x000f280000100a00 */
[----:B----4-:R0:W-:Y:S04]  /*30460*/  STL.64 [R1+0x6030], R24 ;  /* 0x0060301801007387 */ /* 0x0101e80000100a00 */
[----:B0-----:R-:W4:Y:S04]  /*30470*/  LDL.64 R24, [R1+0xf0] ;  /* 0x0000f00001187983 */ /* 0x001f280000100a00 */
[----:B----4-:R-:W-:Y:S01]  /*30480*/  STL.64 [R1+0x6048], R24 ;  /* 0x0060481801007387 */ /* 0x010fe20000100a00 */
[----:B------:R0:W-:Y:S03]  /*30490*/  STL.64 [R1+0x6018], R12 ;  /* 0x0060180c01007387 */ /* 0x0001e60000100a00 */
[----:B0-----:R-:W2:Y:S02]  /*304a0*/  LDL.64 R12, [R1+0x130] ;  /* 0x00013000010c7983 */ /* 0x001ea40000100a00 */
[----:B--2---:R-:W-:Y:S11]  /*304b0*/  HMMA.16816.F32 R8, R20, R12, R8 ;  /* 0x0000000c1408723c */ /* 0x004ff60000001808 */
[----:B------:R-:W-:Y:S11]  /*304c0*/  @!UPT UIADD3 URZ, URZ, URZ, URZ ;  /* 0x0000003f3f3ff290 */ /* 0x000ff6000fffe03f */
[----:B------:R-:W-:Y:S01]  /*304d0*/  @!UPT UIADD3 URZ, URZ, URZ, URZ ;  /* 0x0000003f3f3ff290 */ /* 0x000fe2000fffe03f */
[----:B------:R0:W-:Y:S01]  /*304e0*/  STL.64 [R1+0x600], R8 ;  /* 0x0006000801007387 */ /* 0x0001e20000100a00 */
[----:B------:R-:W-:Y:S03]  /*304f0*/  STL.64 [R1+0x608], R10 ;  /* 0x0006080a01007387 */ /* 0x000fe60000100a00 */
[----:B0-----:R-:W3:Y:S01]  /*30500*/  LDL.LU.64 R8, [R1+0x6068] ;  /* 0x0060680001087983 */ /* 0x001ee20000300a00 */
[----:B------:R-:W-:Y:S02]  /*30510*/  IMAD.MOV.U32 R19, RZ, RZ, R12 ;  /* 0x000000ffff137224 */ /* 0x000fe400078e000c */
[----:B------:R-:W-:-:S05]  /*30520*/  IMAD.MOV.U32 R18, RZ, RZ, R13 ;  /* 0x000000ffff127224 */ /* 0x000fca00078e000d */
[----:B------:R-:W-:Y:S01]  /*30530*/  STL.64 [R1+0x5f98], R18 ;  /* 0x005f981201007387 */ /* 0x000fe20000100a00 */
[----:B------:R0:W-:Y:S02]  /*30540*/  STL.64 [R1+0x5f90], R16 ;  /* 0x005f901001007387 */ /* 0x0001e40000100a00 */
[----:B0-----:R-:W-:Y:S02]  /*30550*/  IMAD.MOV.U32 R16, RZ, RZ, R27 ;  /* 0x000000ffff107224 */ /* 0x001fe400078e001b */
[----:B------:R-:W-:-:S05]  /*30560*/  IMAD.MOV.U32 R17, RZ, RZ, R26 ;  /* 0x000000ffff117224 */ /* 0x000fca00078e001a */
[----:B------:R-:W-:Y:S01]  /*30570*/  STL.64 [R1+0x6050], R16 ;  /* 0x0060501001007387 */ /* 0x000fe20000100a00 */
[----:B------:R-:W2:Y:S01]  /*30580*/  LDL.LU.64 R24, [R1+0x1410] ;  /* 0x0014100001187983 */ /* 0x000ea20000300a00 */
[----:B---3--:R-:W-:Y:S11]  /*30590*/  HMMA.16816.F32 R4, R20, R8, R4 ;  /* 0x000000081404723c */ /* 0x008ff60000001804 */
[----:B------:R-:W-:Y:S11]  /*305a0*/  @!UPT UIADD3 URZ, URZ, URZ, URZ ;  /* 0x0000003f3f3ff290 */ /* 0x000ff6000fffe03f */
[----:B------:R-:W-:Y:S01]  /*305b0*/  @!UPT UIADD3 URZ, URZ, URZ, URZ ;  /* 0x0000003f3f3ff290 */ /* 0x000fe2000fffe03f */
[----:B------:R-:W-:Y:S01]  /*305c0*/  STL.64 [R1+0x5f0], R4 ;  /* 0x0005f00401007387 */ /* 0x000fe20000100a00 */
[----:B------:R-:W-:Y:S02]  /*305d0*/  STL.64 [R1+0x5f8], R6 ;  /* 0x0005f80601007387 */ /* 0x000fe40000100a00 */
[----:B------:R-:W3:Y:S02]  /*305e0*/  LDL.LU.64 R26, [R1+0x1418] ;  /* 0x00141800011a7983 */ /* 0x000ee40000300a00 */
[----:B---3--:R-:W-:Y:S01]  /*305f0*/  STL.64 [R1+0x6060], R26 ;  /* 0x0060601a01007387 */ /* 0x008fe20000100a00 */
[----:B--2---:R0:W-:Y:S03]  /*30600*/  STL.64 [R1+0x6058], R24 ;  /* 0x0060581801007387 */ /* 0x0041e60000100a00 */
[----:B0-----:R-:W2:Y:S01]  /*30610*/  LDL.LU.64 R24, [R1+0x1420] ;  /* 0x0014200001187983 */ /* 0x001ea20000300a00 */
[----:B------:R-:W2:Y:S02]  /*30620*/  LDL.LU.64 R26, [R1+0x1428] ;  /* 0x00142800011a7983 */ /* 0x000ea40000300a00 */
[----:B------:R-:W3:Y:S02]  /*30630*/  LDL.LU.64 R4, [R1+0x13f0] ;  /* 0x0013f00001047983 */ /* 0x000ee40000300a00 */
[----:B------:R-:W4:Y:S02]  /*30640*/  LDL.LU.64 R6, [R1+0x13f8] ;  /* 0x0013f80001067983 */ /* 0x000f240000300a00 */
[----:B------:R-:W-:Y:S01]  /*30650*/  IMAD.MOV.U32 R0, RZ, RZ, R8 ;  /* 0x000000ffff007224 */ /* 0x000fe200078e0008 */
[----:B----4-:R-:W-:Y:S01]  /*30660*/  STL.64 [R1+0x6040], R6 ;  /* 0x0060400601007387 */ /* 0x010fe20000100a00 */
[----:B---3--:R0:W-:Y:S03]  /*30670*/  STL.64 [R1+0x6038], R4 ;  /* 0x0060380401007387 */ /* 0x0081e60000100a00 */
[----:B0-----:R-:W3:Y:S01]  /*30680*/  LDL.LU.64 R4, [R1+0x1400] ;  /* 0x0014000001047983 */ /* 0x001ee20000300a00 */
[----:B------:R-:W3:Y:S02]  /*30690*/  LDL.LU.64 R6, [R1+0x1408] ;  /* 0x0014080001067983 */ /* 0x000ee40000300a00 */
[----:B------:R-:W4:Y:S02]  /*306a0*/  LDL.LU.64 R12, [R1+0x1190] ;  /* 0x00119000010c7983 */ /* 0x000f240000300a00 */
[----:B------:R-:W4:Y:S01]  /*306b0*/  LDL.LU.64 R14, [R1+0x1198] ;  /* 0x00119800010e7983 */ /* 0x000f220000300a00 */
[----:B------:R-:W2:Y:S01]  /*306c0*/  LDL.LU.64 R8, [R1+0x1540] ;  /* 0x0015400001087983 */ /* 0x000ea20000300a00 */
[----:B------:R-:W2:Y:S03]  /*306d0*/  LDL.LU.64 R10, [R1+0x1548] ;  /* 0x00154800010a7983 */ /* 0x000ea60000300a00 */
        /* <DEDUP_REMOVED lines=35> */
[----:B------:R-:W3:Y:S02]  /*30910*/  LDL.LU.64 R24, [R1+0x6030] ;  /* 0x0060300001187983 */ /* 0x000ee40000300a00 */
[C---:B---3--:R-:W-:Y:S11]  /*30920*/  HMMA.16816.F32 R4, R20.reuse, R24, R4 ;  /* 0x000000181404723c */ /* 0x048ff60000001804 */
[----:B------:R-:W-:Y:S11]  /*30930*/  @!UPT UIADD3 URZ, URZ, URZ, URZ ;  /* 0x0000003f3f3ff290 */ /* 0x000ff6000fffe03f */
[----:B------:R-:W-:Y:S01]  /*30940*/  @!UPT UIADD3 URZ, URZ, URZ, URZ ;  /* 0x0000003f3f3ff290 */ /* 0x000fe2000fffe03f */
[----:B------:R0:W-:Y:S01]  /*30950*/  STL.64 [R1+0x5b0], R4 ;  /* 0x0005b00401007387 */ /* 0x0001e20000100a00 */
[----:B------:R1:W-:Y:S03]  /*30960*/  STL.64 [R1+0x5b8], R6 ;  /* 0x0005b80601007387 */ /* 0x0003e60000100a00 */
[----:B0-----:R-:W2:Y:S01]  /*30970*/  LDL.LU.64 R4, [R1+0x6028] ;  /* 0x0060280001047983 */ /* 0x001ea20000300a00 */
[----:B-1----:R-:W-:Y:S02]  /*30980*/  IMAD.MOV.U32 R7, RZ, RZ, R24 ;  /* 0x000000ffff077224 */ /* 0x002fe400078e0018 */
[----:B------:R-:W-:Y:S02]  /*30990*/  IMAD.MOV.U32 R6, RZ, RZ, R25 ;  /* 0x000000ffff067224 */ /* 0x000fe400078e0019 */
[----:B------:R-:W4:Y:S02]  /*309a0*/  LDL.LU.64 R24, [R1+0x6020] ;  /* 0x0060200001187983 */ /* 0x000f240000300a00 */
[----:B----4-:R-:W-:Y:S02]  /*309b0*/  HMMA.16816.F32 R20, R20, R24, R12 ;  /* 0x000000181414723c */ /* 0x010fe4000000180c */
[----:B------:R-:W3:Y:S01]  /*309c0*/  LDL.LU.64 R12, [R1+0x6018] ;  /* 0x00601800010c7983 */ /* 0x000ee20000300a00 */
[----:B------:R-:W3:Y:S02]  /*309d0*/  LDL.LU.64 R26, [R1+0x6010] ;  /* 0x00601000011a7983 */ /* 0x000ee40000300a00 */
[----:B------:R-:W3:Y:S11]  /*309e0*/  LDL.LU.64 R24, [R1+0x6008] ;  /* 0x0060080001187983 */ /* 0x000ef60000300a00 */
[----:B------:R-:W-:Y:S07]  /*309f0*/  @!UPT UIADD3 URZ, URZ, URZ, URZ ;  /* 0x0000003f3f3ff290 */ /* 0x000fee000fffe03f */
[----:B------:R0:W-:Y:S01]  /*30a00*/  STL.64 [R1+0x3b0], R20 ;  /* 0x0003b01401007387 */ /* 0x0001e20000100a00 */
[----:B------:R1:W-:Y:S03]  /*30a10*/  STL.64 [R1+0x3b8], R22 ;  /* 0x0003b81601007387 */ /* 0x0003e60000100a00 */
[----:B0-----:R-:W4:Y:S01]  /*30a20*/  LDL.LU.64 R20, [R1+0x1180] ;  /* 0x0011800001147983 */ /* 0x001f220000300a00 */
[----:B-1----:R-:W4:Y:S01]  /*30a30*/  LDL.LU.64 R22, [R1+0x1188] ;  /* 0x0011880001167983 */ /* 0x002f220000300a00 */
        /* <DEDUP_REMOVED lines=39> */
[----:B------:R-:W2:Y:S03]  /*30cb0*/  LDL.LU.64 R18, [R1+0x13e8] ;  /* 0x0013e80001127983 */ /* 0x000ea60000300a00 */
[----:B------:R0:W-:Y:S01]  /*30cc0*/  STL.64 [R1+0x350], R8 ;  /* 0x0003500801007387 */ /* 0x0001e20000100a00 */
[----:B------:R-:W-:Y:S03]  /*30cd0*/  STL.64 [R1+0x358], R10 ;  /* 0x0003580a01007387 */ /* 0x000fe60000100a00 */
[----:B0-----:R-:W3:Y:S04]  /*30ce0*/  LDL.64 R8, [R1+0x100] ;  /* 0x0001000001087983 */ /* 0x001ee80000100a00 */
[----:B---3--:R0:W-:Y:S04]  /*30cf0*/  STL.64 [R1+0x5f38], R8 ;  /* 0x005f380801007387 */ /* 0x0081e80000100a00 */
[----:B0-----:R-:W3:Y:S04]  /*30d00*/  LDL R8, [R1+0x110] ;  /* 0x0001100001087983 */ /* 0x001ee80000100800 */
[----:B------:R-:W3:Y:S04]  /*30d10*/  LDL R9, [R1+0x114] ;  /* 0x0001140001097983 */ /* 0x000ee80000100800 */
[----:B---3--:R0:W-:Y:S02]  /*30d20*/  STL.64 [R1+0x5f48], R8 ;  /* 0x005f480801007387 */ /* 0x0081e40000100a00 */
[----:B0-----:R-:W-:-:S02]  /*30d30*/  IMAD.MOV.U32 R8, RZ, RZ, R0 ;  /* 0x000000ffff087224 */ /* 0x001fc400078e0000 */
[----:B------:R-:W3:Y:S01]  /*30d40*/  LDL.LU R0, [R1+0x5fa0] ;  /* 0x005fa00001007983 */ /* 0x000ee20000300800 */
[----:B------:R-:W4:Y:S03]  /*30d50*/  LDL R9, [R1+0x124] ;  /* 0x0001240001097983 */ /* 0x000f260000100800 */
[----:B---3--:R-:W0:Y:S04]  /*30d60*/  LDSM.16.MT88.4 R20, [R0+0x280] ;  /* 0x000280000014783b */ /* 0x008e280000004200 */
[----:B----4-:R-:W-:Y:S01]  /*30d70*/  STL.64 [R1+0x5f60], R8 ;  /* 0x005f600801007387 */ /* 0x010fe20000100a00 */
[----:B------:R1:W-:Y:S03]  /*30d80*/  STL.64 [R1+0x5ed8], R4 ;  /* 0x005ed80401007387 */ /* 0x0003e60000100a00 */
[----:B-1----:R-:W3:Y:S04]  /*30d90*/  LDL.64 R4, [R1+0x10] ;  /* 0x0000100001047983 */ /* 0x002ee80000100a00 */
[----:B---3--:R-:W-:Y:S01]  /*30da0*/  STL.64 [R1+0x5ee8], R4 ;  /* 0x005ee80401007387 */ /* 0x008fe20000100a00 */
[----:B------:R-:W3:Y:S02]  /*30db0*/  LDL.64 R12, [R1] ;  /* 0x00000000010c7983 */ /* 0x000ee40000100a00 */
[----:B------:R-:W-:Y:S01]  /*30dc0*/  IMAD.MOV.U32 R8, RZ, RZ, R29 ;  /* 0x000000ffff087224 */ /* 0x000fe200078e001d */
[----:B---3--:R1:W-:Y:S04]  /*30dd0*/  STL.64 [R1+0x5ee0], R12 ;  /* 0x005ee00c01007387 */ /* 0x0083e80000100a00 */
[----:B-1----:R-:W3:Y:S01]  /*30de0*/  LDL.64 R12, [R1+0x150] ;  /* 0x00015000010c7983 */ /* 0x002ee20000100a00 */
[----:B0-----:R-:W-:Y:S02]  /*30df0*/  STL.64 [R1+0x5e58], R22 ;  /* 0x005e581601007387 */ /* 0x001fe40000100a00 */
[----:B------:R0:W-:Y:S02]  /*30e00*/  STL.64 [R1+0x5e50], R20 ;  /* 0x005e501401007387 */ /* 0x0001e40000100a00 */
[----:B0-----:R-:W4:Y:S01]  /*30e10*/  LDL.64 R20, [R1+0xd0] ;  /* 0x0000d00001147983 */ /* 0x001f220000100a00 */
[----:B------:R-:W-:-:S07]  /*30e20*/  IMAD.MOV.U32 R9, RZ, RZ, R28 ;  /* 0x000000ffff097224 */ /* 0x000fce00078e001c */
[----:B--2---:R-:W-:Y:S01]  /*30e30*/  HMMA.16816.F32 R8, R24, R8, R16 ;  /* 0x000000081808723c */ /* 0x004fe20000001810 */
[----:B----4-:R0:W-:Y:S04]  /*30e40*/  STL.64 [R1+0x5f40], R20 ;  /* 0x005f401401007387 */ /* 0x0101e80000100a00 */
[----:B0-----:R-:W3:Y:S01]  /*30e50*/  LDL.LU.64 R20, [R1+0x13d0] ;  /* 0x0013d00001147983 */ /* 0x001ee20000300a00 */
[----:B------:R-:W3:Y:S02]  /*30e60*/  LDL.LU.64 R22, [R1+0x13d8] ;  /* 0x0013d80001167983 */ /* 0x000ee40000300a00 */
[----:B------:R-:W2:Y:S02]  /*30e70*/  LDL.LU.64 R18, [R1+0x5f98] ;  /* 0x005f980001127983 */ /* 0x000ea40000300a00 */
[----:B------:R-:W4:Y:S11]  /*30e80*/  LDL.LU.64 R16, [R1+0x5f90] ;  /* 0x005f900001107983 */ /* 0x000f360000300a00 */
[----:B------:R-:W-:Y:S02]  /*30e90*/  @!UPT UIADD3 URZ, URZ, URZ, URZ ;  /* 0x0000003f3f3ff290 */ /* 0x000fe4000fffe03f */
[----:B------:R2:W-:Y:S01]  /*30ea0*/  STL.64 [R1+0x340], R8 ;  /* 0x0003400801007387 */ /* 0x0005e20000100a00 */
[----:B------:R-:W-:Y:S02]  /*30eb0*/  STL.64 [R1+0x348], R10 ;  /* 0x0003480a01007387 */ /* 0x000fe40000100a00 */
[----:B--2---:R-:W-:Y:S02]  /*30ec0*/  IMAD.MOV.U32 R8, RZ, RZ, R19 ;  /* 0x000000ffff087224 */ /* 0x004fe400078e0013 */
[----:B------:R-:W-:-:S05]  /*30ed0*/  IMAD.MOV.U32 R9, RZ, RZ, R18 ;  /* 0x000000ffff097224 */ /* 0x000fca00078e0012 */
[----:B------:R3:W-:Y:S02]  /*30ee0*/  STL.64 [R1+0x5f78], R8 ;  /* 0x005f780801007387 */ /* 0x0007e40000100a00 */
[----:B---3--:R-:W-:Y:S11]  /*30ef0*/  HMMA.16816.F32 R8, R24, R12, R20 ;  /* 0x0000000c1808723c */ /* 0x008ff60000001814 */
[----:B------:R-:W-:Y:S11]  /*30f00*/  @!UPT UIADD3 URZ, URZ, URZ, URZ ;  /* 0x0000003f3f3ff290 */ /* 0x000ff6000fffe03f */
[----:B------:R-:W-:Y:S01]  /*30f10*/  @!UPT UIADD3 URZ, URZ, URZ, URZ ;  /* 0x0000003f3f3ff290 */ /* 0x000fe2000fffe03f */
[----:B------:R4:W-:Y:S01]  /*30f20*/  STL.64 [R1+0x330], R8 ;  /* 0x0003300801007387 */ /* 0x0009e20000100a00 */
[----:B------:R-:W-:Y:S02]  /*30f30*/  STL.64 [R1+0x338], R10 ;  /* 0x0003380a01007387 */ /* 0x000fe40000100a00 */
[----:B----4-:R-:W-:Y:S02]  /*30f40*/  IMAD.MOV.U32 R8, RZ, RZ, R17 ;  /* 0x000000ffff087224 */ /* 0x010fe400078e0011 */
[----:B------:R-:W-:Y:S02]  /*30f50*/  IMAD.MOV.U32 R9, RZ, RZ, R16 ;  /* 0x000000ffff097224 */ /* 0x000fe400078e0010 */
[----:B------:R-:W2:Y:S01]  /*30f60*/  LDL.LU.64 R16, [R1+0x1160] ;  /* 0x0011600001107983 */ /* 0x000ea20000300a00 */
[----:B------:R-:W3:Y:S03]  /*30f70*/  LDL.LU.64 R18, [R1+0x1168] ;  /* 0x0011680001127983 */ /* 0x000ee60000300a00 */
[----:B---3--:R-:W-:Y:S01]  /*30f80*/  STL.64 [R1+0x5f08], R18 ;  /* 0x005f081201007387 */ /* 0x008fe20000100a00 */
[----:B--2---:R-:W-:Y:S02]  /*30f90*/  STL.64 [R1+0x5f00], R16 ;  /* 0x005f001001007387 */ /* 0x004fe40000100a00 */
[----:B------:R-:W2:Y:S02]  /*30fa0*/  LDL.LU.64 R20, [R1+0x1390] ;  /* 0x0013900001147983 */ /* 0x000ea40000300a00 */
[----:B------:R-:W3:Y:S02]  /*30fb0*/  LDL.LU.64 R22, [R1+0x1398] ;  /* 0x0013980001167983 */ /* 0x000ee40000300a00 */
        /* <DEDUP_REMOVED lines=9> */
[----:B------:R-:W-:Y:S02]  /*31050*/  IMAD.MOV.U32 R17, RZ, RZ, R6 ;  /* 0x000000ffff117224 */ /* 0x000fe400078e0006 */
[----:B------:R-:W-:Y:S02]  /*31060*/  IMAD.MOV.U32 R29, RZ, RZ, R12 ;  /* 0x000000ffff1d7224 */ /* 0x000fe400078e000c */
[----:B------:R-:W-:Y:S01]  /*31070*/  IMAD.MOV.U32 R28, RZ, RZ, R13 ;  /* 0x000000ffff1c7224 */ /* 0x000fe200078e000d */
[----:B---3--:R-:W-:Y:S01]  /*31080*/  STL.64 [R1+0x5f88], R22 ;  /* 0x005f881601007387 */ /* 0x008fe20000100a00 */
[----:B--2---:R0:W-:Y:S03]  /*31090*/  STL.64 [R1+0x5f80], R20 ;  /* 0x005f801401007387 */ /* 0x0041e60000100a00 */
[----:B0-----:R-:W2:Y:S01]  /*310a0*/  LDL.LU.64 R20, [R1+0x13c0] ;  /* 0x0013c00001147983 */ /* 0x001ea20000300a00 */
[----:B------:R-:W2:Y:S02]  /*310b0*/  LDL.LU.64 R22, [R1+0x13c8] ;  /* 0x0013c80001167983 */ /* 0x000ea40000300a00 */
[----:B------:R-:W3:Y:S02]  /*310c0*/  LDL.LU.64 R12, [R1+0x1380] ;  /* 0x00138000010c7983 */ /* 0x000ee40000300a00 */
[----:B------:R-:W3:Y:S01]  /*310d0*/  LDL.LU.64 R14, [R1+0x1388] ;  /* 0x00138800010e7983 */ /* 0x000ee20000300a00 */
[----:B------:R-:W-:Y:S01]  /*310e0*/  STL.64 [R1+0x5f20], R16 ;  /* 0x005f201001007387 */ /* 0x000fe20000100a00 */
[----:B------:R-:W4:Y:S02]  /*310f0*/  LDL.LU.64 R4, [R1+0x1510] ;  /* 0x0015100001047983 */ /* 0x000f240000300a00 */
[----:B------:R-:W2:Y:S02]  /*31100*/  LDL.LU.64 R6, [R1+0x1518] ;  /* 0x0015180001067983 */ /* 0x000ea40000300a00 */
        /* <DEDUP_REMOVED lines=9> */
[----:B------:R-:W4:Y:S02]  /*311a0*/  LDL.LU.64 R22, [R1+0x5f88] ;  /* 0x005f880001167983 */ /* 0x000f240000300a00 */
[----:B------:R-:W4:Y:S11]  /*311b0*/  LDL.LU.64 R20, [R1+0x5f80] ;  /* 0x005f800001147983 */ /* 0x000f360000300a00 */
[----:B------:R-:W-:Y:S01]  /*311c0*/  @!UPT UIADD3 URZ, URZ, URZ, URZ ;  /* 0x0000003f3f3ff290 */ /* 0x000fe2000fffe03f */
        /* <DEDUP_REMOVED lines=17> */
[----:B----4-:R-:W-:Y:S02]  /*312e0*/  HMMA.16816.F32 R8, R24, R8, R20 ;  /* 0x000000081808723c */ /* 0x010fe40000001814 */
[----:B------:R-:W4:Y:S11]  /*312f0*/  LDL.LU.64 R20, [R1+0x5f40] ;  /* 0x005f400001147983 */ /* 0x000f360000300a00 */
[----:B------:R-:W-:Y:S10]  /*31300*/  @!UPT UIADD3 URZ, URZ, URZ, URZ ;  /* 0x0000003f3f3ff290 */ /* 0x000ff4000fffe03f */
[----:B------:R0:W-:Y:S01]  /*31310*/  STL.64 [R1+0x2f0], R8 ;  /* 0x0002f00801007387 */ /* 0x0001e20000100a00 */
[----:B------:R-:W-:Y:S03]  /*31320*/  STL.64 [R1+0x2f8], R10 ;  /* 0x0002f80a01007387 */ /* 0x000fe60000100a00 */
[----:B0-----:R-:W3:Y:S01]  /*31330*/  LDL.LU.64 R8, [R1+0x5f38] ;  /* 0x005f380001087983 */ /* 0x001ee20000300a00 */
[----:B------:R-:W-:Y:S02]  /*31340*/  IMAD.MOV.U32 R16, RZ, RZ, R3 ;  /* 0x000000ffff107224 */ /* 0x000fe400078e0003 */
[----:B------:R-:W-:-:S07]  /*31350*/  IMAD.MOV.U32 R17, RZ, RZ, R2 ;  /* 0x000000ffff117224 */ /* 0x000fce00078e0002 */
[C---:B--2---:R-:W-:Y:S08]  /*31360*/  HMMA.16816.F32 R16, R24.reuse, R16, R4 ;  /* 0x000000101810723c */ /* 0x044ff00000001804 */
[C---:B---3--:R-:W-:Y:S01]  /*31370*/  HMMA.16816.F32 R12, R24.reuse, R8, R12 ;  /* 0x00000008180c723c */ /* 0x048fe2000000180c */
[----:B------:R-:W-:Y:S02]  /*31380*/  IMAD.MOV.U32 R23, RZ, RZ, R8 ;  /* 0x000000ffff177224 */ /* 0x000fe400078e0008 */
[----:B------:R-:W-:Y:S11]  /*31390*/  IMAD.MOV.U32 R22, RZ, RZ, R9 ;  /* 0x000000ffff167224 */ /* 0x000ff600078e0009 */
[----:B------:R-:W-:Y:S09]  /*313a0*/  @!UPT UIADD3 URZ, URZ, URZ, URZ ;  /* 0x0000003f3f3ff290 */ /* 0x000ff2000fffe03f */
[----:B------:R0:W-:Y:S01]  /*313b0*/  STL.64 [R1+0x2e0], R12 ;  /* 0x0002e00c01007387 */ /* 0x0001e20000100a00 */
[----:B------:R1:W-:Y:S03]  /*313c0*/  STL.64 [R1+0x2e8], R14 ;  /* 0x0002e80e01007387 */ /* 0x0003e60000100a00 */
[----:B0-----:R-:W2:Y:S01]  /*313d0*/  LDL.LU.64 R12, [R1+0x14e0] ;  /* 0x0014e000010c7983 */ /* 0x001ea20000300a00 */
[----:B-1----:R-:W2:Y:S02]  /*313e0*/  LDL.LU.64 R14, [R1+0x14e8] ;  /* 0x0014e800010e7983 */ /* 0x002ea40000300a00 */
[----:B------:R-:W3:Y:S02]  /*313f0*/  LDL.LU.64 R8, [R1+0x14d0] ;  /* 0x0014d00001087983 */ /* 0x000ee40000300a00 */
[----:B------:R-:W3:Y:S01]  /*31400*/  LDL.LU.64 R10, [R1+0x14d8] ;  /* 0x0014d800010a7983 */ /* 0x000ee20000300a00 */
[----:B------:R-:W2:Y:S01]  /*31410*/  LDL.LU.64 R6, [R1+0x5f30] ;  /* 0x005f300001067983 */ /* 0x000ea20000300a00 */
[----:B------:R-:W2:Y:S02]  /*31420*/  LDL.LU.64 R4, [R1+0x5f28] ;  /* 0x005f280001047983 */ /* 0x000ea40000300a00 */
[----:B------:R0:W-:Y:S02]  /*31430*/  STL.64 [R1+0x2d0], R16 ;  /* 0x0002d01001007387 */ /* 0x0001e40000100a00 */
[----:B------:R2:W-:Y:S01]  /*31440*/  STL.64 [R1+0x2d8], R18 ;  /* 0x0002d81201007387 */ /* 0x0005e20000100a00 */
[----:B0-----:R-:W2:Y:S02]  /*31450*/  LDL.LU.64 R16, [R1+0x5f20] ;  /* 0x005f200001107983 */ /* 0x001ea40000300a00 */
[C---:B--2---:R-:W-:Y:S02]  /*31460*/  HMMA.16816.F32 R16, R24.reuse, R16, R4 ;  /* 0x000000101810723c */ /* 0x044fe40000001804 */
[----:B------:R-:W2:Y:S01]  /*31470*/  LDL.LU.64 R6, [R1+0x5f18] ;  /* 0x005f180001067983 */ /* 0x000ea20000300a00 */
[----:B------:R-:W2:Y:S11]  /*31480*/  LDL.LU.64 R4, [R1+0x5f10] ;  /* 0x005f100001047983 */ /* 0x000eb60000300a00 */
[----:B------:R-:W-:Y:S09]  /*31490*/  @!UPT UIADD3 URZ, URZ, URZ, URZ ;  /* 0x0000003f3f3ff290 */ /* 0x000ff2000fffe03f */
[----:B------:R-:W-:Y:S01]  /*314a0*/  STL.64 [R1+0x5a0], R16 ;  /* 0x0005a01001007387 */ /* 0x000fe20000100a00 */
[----:B------:R0:W-:Y:S03]  /*314b0*/  STL.64 [R1+0x5a8], R18 ;  /* 0x0005a81201007387 */ /* 0x0001e60000100a00 */
[----:B0-----:R-:W4:Y:S01]  /*314c0*/  LDL.LU.64 R18, [R1+0x5f08] ;  /* 0x005f080001127983 */ /* 0x001f220000300a00 */
[----:B------:R-:W4:Y:S02]  /*314d0*/  LDL.LU.64 R16, [R1+0x5f00] ;  /* 0x005f000001107983 */ /* 0x000f240000300a00 */
[----:B----4-:R-:W-:Y:S01]  /*314e0*/  HMMA.16816.F32 R24, R24, R20, R16 ;  /* 0x000000141818723c */ /* 0x010fe20000001810 */
[----:B------:R-:W2:Y:S01]  /*314f0*/  LDL.LU.64 R18, [R1+0x5ef8] ;  /* 0x005ef80001127983 */ /* 0x000ea20000300a00 */
[----:B------:R-:W2:Y:S11]  /*31500*/  LDL.LU.64 R16, [R1+0x5ef0] ;  /* 0x005ef00001107983 */ /* 0x000eb60000300a00 */
[----:B------:R-:W-:Y:S10]  /*31510*/  @!UPT UIADD3 URZ, URZ, URZ, URZ ;  /* 0x0000003f3f3ff290 */ /* 0x000ff4000fffe03f */
[----:B------:R0:W-:Y:S01]  /*31520*/  STL.64 [R1+0x2c0], R24 ;  /* 0x0002c01801007387 */ /* 0x0001e20000100a00 */
[----:B------:R-:W-:Y:S03]  /*31530*/  STL.64 [R1+0x2c8], R26 ;  /* 0x0002c81a01007387 */ /* 0x000fe60000100a00 */
[----:B0-----:R-:W2:Y:S01]  /*31540*/  LDL.64 R24, [R1+0x20] ;  /* 0x0000200001187983 */ /* 0x001ea20000100a00 */
[----:B------:R-:W-:Y:S01]  /*31550*/  STL.64 [R1+0x5e68], R20 ;  /* 0x005e681401007387 */ /* 0x000fe20000100a00 */
[C---:B--2---:R-:W-:Y:S11]  /*31560*/  HMMA.16816.F32 R4, R16.reuse, R24, R4 ;  /* 0x000000181004723c */ /* 0x044ff60000001804 */
[----:B------:R-:W-:Y:S11]  /*31570*/  @!UPT UIADD3 URZ, URZ, URZ, URZ ;  /* 0x0000003f3f3ff290 */ /* 0x000ff6000fffe03f */
[----:B------:R-:W-:Y:S01]  /*31580*/  @!UPT UIADD3 URZ, URZ, URZ, URZ ;  /* 0x0000003f3f3ff290 */ /* 0x000fe2000fffe03f */
[----:B------:R0:W-:Y:S01]  /*31590*/  STL.64 [R1+0x2b0], R4 ;  /* 0x0002b00401007387 */ /* 0x0001e20000100a00 */
[----:B------:R-:W-:Y:S03]  /*315a0*/  STL.64 [R1+0x2b8], R6 ;  /* 0x0002b80601007387 */ /* 0x000fe60000100a00 */
[----:B0-----:R-:W2:Y:S01]  /*315b0*/  LDL.LU.64 R4, [R1+0x5ee8] ;  /* 0x005ee80001047983 */ /* 0x001ea20000300a00 */
[----:B------:R-:W-:Y:S02]  /*315c0*/  IMAD.MOV.U32 R21, RZ, RZ, R24 ;  /* 0x000000ffff157224 */ /* 0x000fe400078e0018 */
[----:B------:R-:W-:Y:S02]  /*315d0*/  IMAD.MOV.U32 R20, RZ, RZ, R25 ;  /* 0x000000ffff147224 */ /* 0x000fe400078e0019 */
[----:B------:R-:W4:Y:S01]  /*315e0*/  LDL.LU.64 R24, [R1+0x1140] ;  /* 0x0011400001187983 */ /* 0x000f220000300a00 */
[----:B------:R-:W4:Y:S02]  /*315f0*/  LDL.LU.64 R26, [R1+0x1148] ;  /* 0x00114800011a7983 */ /* 0x000f240000300a00 */
[----:B------:R-:W-:Y:S02]  /*31600*/  STL.64 [R1+0x5eb0], R22 ;  /* 0x005eb01601007387 */ /* 0x000fe40000100a00 */
[----:B------:R0:W-:Y:S02]  /*31610*/  STL.64 [R1+0x5ea8], R20 ;  /* 0x005ea81401007387 */ /* 0x0001e40000100a00 */
[----:B0-----:R-:W3:Y:S01]  /*31620*/  LDL.LU.64 R20, [R1+0x14c0] ;  /* 0x0014c00001147983 */ /* 0x001ee20000300a00 */
[----:B------:R-:W3:Y:S01]  /*31630*/  LDL.LU.64 R22, [R1+0x14c8] ;  /* 0x0014c80001167983 */ /* 0x000ee20000300a00 */
        /* <DEDUP_REMOVED lines=8> */
[----:B------:R-:W4:Y:S01]  /*316c0*/  LDL.LU.64 R4, [R1+0x5ed8] ;  /* 0x005ed80001047983 */ /* 0x000f220000300a00 */
[----:B---3--:R-:W-:Y:S01]  /*316d0*/  HMMA.16816.F32 R8, R16, R12, R8 ;  /* 0x0000000c1008723c */ /* 0x008fe20000001808 */
[----:B------:R-:W-:-:S02]  /*316e0*/  IMAD.MOV.U32 R7, RZ, RZ, R12 ;  /* 0x000000ffff077224 */ /* 0x000fc400078e000c */
[----:B------:R-:W-:Y:S11]  /*316f0*/  IMAD.MOV.U32 R6, RZ, RZ, R13 ;  /* 0x000000ffff067224 */ /* 0x000ff600078e000d */
[----:B------:R-:W-:Y:S09]  /*31700*/  @!UPT UIADD3 URZ, URZ, URZ, URZ ;  /* 0x0000003f3f3ff290 */ /* 0x000ff2000fffe03f */
[----:B------:R-:W-:Y:S01]  /*31710*/  STL.64 [R1+0x290], R8 ;  /* 0x0002900801007387 */ /* 0x000fe20000100a00 */
[----:B------:R0:W-:Y:S03]  /*31720*/  STL.64 [R1+0x298], R10 ;  /* 0x0002980a01007387 */ /* 0x0001e60000100a00 */
[----:B0-----:R-:W2:Y:S01]  /*31730*/  LDL.LU.64 R10, [R1+0x5ed0] ;  /* 0x005ed000010a7983 */ /* 0x001ea20000300a00 */
[----:B------:R-:W3:Y:S02]  /*31740*/  LDL.LU.64 R8, [R1+0x5ec8] ;  /* 0x005ec80001087983 */ /* 0x000ee40000300a00 */
[----:B------:R-:W2:Y:S02]  /*31750*/  LDL.LU.64 R14, [R1+0x5ec0] ;  /* 0x005ec000010e7983 */ /* 0x000ea40000300a00 */
[----:B------:R-:W2:Y:S02]  /*31760*/  LDL.LU.64 R12, [R1+0x5eb8] ;  /* 0x005eb800010c7983 */ /* 0x000ea40000300a00 */
[C---:B--2---:R-:W-:Y:S11]  /*31770*/  HMMA.16816.F32 R20, R16.reuse, R12, R20 ;  /* 0x0000000c1014723c */ /* 0x044ff60000001814 */
[----:B------:R-:W-:Y:S11]  /*31780*/  @!UPT UIADD3 URZ, URZ, URZ, URZ ;  /* 0x0000003f3f3ff290 */ /* 0x000ff6000fffe03f */
[----:B------:R-:W-:Y:S01]  /*31790*/  @!UPT UIADD3 URZ, URZ, URZ, URZ ;  /* 0x0000003f3f3ff290 */ /* 0x000fe2000fffe03f */
[----:B------:R0:W-:Y:S01]  /*317a0*/  STL.64 [R1+0x280], R20 ;  /* 0x0002801401007387 */ /* 0x0001e20000100a00 */
[----:B------:R1:W-:Y:S03]  /*317b0*/  STL.64 [R1+0x288], R22 ;  /* 0x0002881601007387 */ /* 0x0003e60000100a00 */
[----:B0-----:R-:W2:Y:S01]  /*317c0*/  LDL.LU.64 R20, [R1+0x1350] ;  /* 0x0013500001147983 */ /* 0x001ea20000300a00 */
[----:B-1----:R-:W2:Y:S02]  /*317d0*/  LDL.LU.64 R22, [R1+0x1358] ;  /* 0x0013580001167983 */ /* 0x002ea40000300a00 */
[----:B------:R-:W-:Y:S02]  /*317e0*/  STL.64 [R1+0x5e08], R14 ;  /* 0x005e080e01007387 */ /* 0x000fe40000100a00 */
[----:B------:R0:W-:Y:S02]  /*317f0*/  STL.64 [R1+0x5e00], R12 ;  /* 0x005e000c01007387 */ /* 0x0001e40000100a00 */
[----:B0-----:R-:W2:Y:S01]  /*31800*/  LDL.LU.64 R12, [R1+0x1150] ;  /* 0x00115000010c7983 */ /* 0x001ea20000300a00 */
[----:B------:R-:W2:Y:S02]  /*31810*/  LDL.LU.64 R14, [R1+0x1158] ;  /* 0x00115800010e7983 */ /* 0x000ea40000300a00 */
[----:B------:R-:W-:Y:S02]  /*31820*/  STL.64 [R1+0x5df8], R10 ;  /* 0x005df80a01007387 */ /* 0x000fe40000100a00 */
[----:B---3--:R0:W-:Y:S01]  /*31830*/  STL.64 [R1+0x5df0], R8 ;  /* 0x005df00801007387 */ /* 0x0081e20000100a00 */
[C---:B----4-:R-:W-:Y:S08]  /*31840*/  HMMA.16816.F32 R24, R16.reuse, R4, R24 ;  /* 0x000000041018723c */ /* 0x050ff00000001818 */
[C---:B--2---:R-:W-:Y:S11]  /*31850*/  HMMA.16816.F32 R12, R16.reuse, R8, R12 ;  /* 0x00000008100c723c */ /* 0x044ff6000000180c */
[----:B------:R-:W-:Y:S11]  /*31860*/  @!UPT UIADD3 URZ, URZ, URZ, URZ ;  /* 0x0000003f3f3ff290 */ /* 0x000ff6000fffe03f */
[----:B------:R-:W-:Y:S01]  /*31870*/  @!UPT UIADD3 URZ, URZ, URZ, URZ ;  /* 0x0000003f3f3ff290 */ /* 0x000fe2000fffe03f */
[----:B------:R1:W-:Y:S01]  /*31880*/  STL.64 [R1+0x270], R12 ;  /* 0x0002700c01007387 */ /* 0x0003e20000100a00 */
[----:B------:R2:W-:Y:S02]  /*31890*/  STL.64 [R1+0x278], R14 ;  /* 0x0002780e01007387 */ /* 0x0005e40000100a00 */
[----:B0-----:R-:W3:Y:S01]  /*318a0*/  LDL.64 R8, [R1+0x30] ;  /* 0x0000300001087983 */ /* 0x001ee20000100a00 */
[----:B-1----:R-:W4:Y:S01]  /*318b0*/  LDL.LU.64 R12, [R1+0x1340] ;  /* 0x00134000010c7983 */ /* 0x002f220000300a00 */
[----:B--2---:R-:W4:Y:S02]  /*318c0*/  LDL.LU.64 R14, [R1+0x1348] ;  /* 0x00134800010e7983 */ /* 0x004f240000300a00 */
[----:B------:R-:W-:Y:S02]  /*318d0*/  STL.64 [R1+0x260], R24 ;  /* 0x0002601801007387 */ /* 0x000fe40000100a00 */
[----:B------:R-:W-:Y:S02]  /*318e0*/  STL.64 [R1+0x268], R26 ;  /* 0x0002681a01007387 */ /* 0x000fe40000100a00 */
[----:B------:R-:W0:Y:S04]  /*318f0*/  LDSM.16.MT88.4 R24, [R0+0x300] ;  /* 0x000300000018783b */ /* 0x000e280000004200 */
[----:B------:R-:W-:Y:S01]  /*31900*/  STL [R1+0x5dd8], R4 ;  /* 0x005dd80401007387 */ /* 0x000fe20000100800 */
[----:B------:R1:W-:Y:S03]  /*31910*/  STL [R1+0x5dd4], R5 ;  /* 0x005dd40501007387 */ /* 0x0003e60000100800 */
[----:B-1----:R-:W2:Y:S01]  /*31920*/  LDL.64 R4, [R1+0x140] ;  /* 0x0001400001047983 */ /* 0x002ea20000100a00 */
[----:B------:R-:W-:Y:S03]  /*31930*/  STL [R1+0x5ddc], R0 ;  /* 0x005ddc0001007387 */ /* 0x000fe60000100800 */
[----:B0-----:R0:W-:Y:S01]  /*31940*/  STL.64 [R1+0x5d38], R26 ;  /* 0x005d381a01007387 */ /* 0x0011e20000100a00 */
[----:B------:R-:W-:Y:S01]  /*31950*/  STL.64 [R1+0x5d30], R24 ;  /* 0x005d301801007387 */ /* 0x000fe20000100a00 */
[----:B---3--:R-:W-:Y:S01]  /*31960*/  HMMA.16816.F32 R20, R16, R8, R20 ;  /* 0x000000081014723c */ /* 0x008fe20000001814 */
[----:B0-----:R-:W-:-:S02]  /*31970*/  IMAD.MOV.U32 R27, RZ, RZ, R8 ;  /* 0x000000ffff1b7224 */ /* 0x001fc400078e0008 */
[----:B------:R-:W-:Y:S11]  /*31980*/  IMAD.MOV.U32 R26, RZ, RZ, R9 ;  /* 0x000000ffff1a7224 */ /* 0x000ff600078e0009 */
[----:B------:R-:W-:Y:S09]  /*31990*/  @!UPT UIADD3 URZ, URZ, URZ, URZ ;  /* 0x0000003f3f3ff290 */ /* 0x000ff2000fffe03f */
[----:B------:R-:W-:Y:S01]  /*319a0*/  STL.64 [R1+0x250], R20 ;  /* 0x0002501401007387 */ /* 0x000fe20000100a00 */
[----:B------:R0:W-:Y:S03]  /*319b0*/  STL.64 [R1+0x258], R22 ;  /* 0x0002581601007387 */ /* 0x0001e60000100a00 */
[----:B0-----:R-:W3:Y:S01]  /*319c0*/  LDL.LU.64 R22, [R1+0x5eb0] ;  /* 0x005eb00001167983 */ /* 0x001ee20000300a00 */
[----:B------:R-:W2:Y:S02]  /*319d0*/  LDL.LU.64 R20, [R1+0x5ea8] ;  /* 0x005ea80001147983 */ /* 0x000ea40000300a00 */
[----:B------:R-:W2:Y:S02]  /*319e0*/  LDL.64 R8, [R1+0x110] ;  /* 0x0001100001087983 */ /* 0x000ea40000100a00 */
[----:B------:R-:W-:Y:S02]  /*319f0*/  IMAD.MOV.U32 R24, RZ, RZ, R29 ;  /* 0x000000ffff187224 */ /* 0x000fe400078e001d */
[----:B------:R-:W-:-:S07]  /*31a00*/  IMAD.MOV.U32 R25, RZ, RZ, R28 ;  /* 0x000000ffff197224 */ /* 0x000fce00078e001c */
[----:B----4-:R-:W-:Y:S01]  /*31a10*/  HMMA.16816.F32 R12, R16, R24, R12 ;  /* 0x00000018100c723c */ /* 0x010fe2000000180c */
[----:B--2---:R0:W-:Y:S04]  /*31a20*/  STL.64 [R1+0x5ea0], R8 ;  /* 0x005ea00801007387 */ /* 0x0041e80000100a00 */
[----:B0-----:R-:W2:Y:S01]  /*31a30*/  LDL.64 R8, [R1+0x130] ;  /* 0x0001300001087983 */ /* 0x001ea20000100a00 */
[----:B------:R-:W-:Y:S02]  /*31a40*/  STL [R1+0x5de4], R26 ;  /* 0x005de41a01007387 */ /* 0x000fe40000100800 */
[----:B------:R-:W-:Y:S11]  /*31a50*/  STL [R1+0x5de0], R27 ;  /* 0x005de01b01007387 */ /* 0x000ff60000100800 */
[----:B------:R-:W-:Y:S04]  /*31a60*/  @!UPT UIADD3 URZ, URZ, URZ, URZ ;  /* 0x0000003f3f3ff290 */ /* 0x000fe8000fffe03f */
[----:B------:R0:W-:Y:S01]  /*31a70*/  STL.64 [R1+0x590], R12 ;  /* 0x0005900c01007387 */ /* 0x0001e20000100a00 */
[----:B------:R-:W-:Y:S01]  /*31a80*/  STL.64 [R1+0x598], R14 ;  /* 0x0005980e01007387 */ /* 0x000fe20000100a00 */
[----:B0-----:R-:W-:Y:S02]  /*31a90*/  IMAD.MOV.U32 R12, RZ, RZ, R7 ;  /* 0x000000ffff0c7224 */ /* 0x001fe400078e0007 */
[----:B------:R-:W-:-:S05]  /*31aa0*/  IMAD.MOV.U32 R13, RZ, RZ, R6 ;  /* 0x000000ffff0d7224 */ /* 0x000fca00078e0006 */
[----:B------:R0:W-:Y:S02]  /*31ab0*/  STL.64 [R1+0x5e20], R12 ;  /* 0x005e200c01007387 */ /* 0x0001e40000100a00 */
[----:B0-----:R-:W-:Y:S02]  /*31ac0*/  IMAD.MOV.U32 R12, RZ, RZ, R3 ;  /* 0x000000ffff0c7224 */ /* 0x001fe400078e0003 */
[----:B------:R-:W-:-:S05]  /*31ad0*/  IMAD.MOV.U32 R13, RZ, RZ, R2 ;  /* 0x000000ffff0d7224 */ /* 0x000fca00078e0002 */
[----:B------:R0:W-:Y:S04]  /*31ae0*/  STL.64 [R1+0x5e38], R12 ;  /* 0x005e380c01007387 */ /* 0x0001e80000100a00 */
[----:B0-----:R-:W4:Y:S01]  /*31af0*/  LDL.LU.64 R12, [R1+0x1330] ;  /* 0x00133000010c7983 */ /* 0x001f220000300a00 */
[----:B------:R-:W4:Y:S02]  /*31b00*/  LDL.LU.64 R14, [R1+0x1338] ;  /* 0x00133800010e7983 */ /* 0x000f240000300a00 */
[----:B------:R0:W-:Y:S02]  /*31b10*/  STL.64 [R1+0x5db8], R24 ;  /* 0x005db81801007387 */ /* 0x0001e40000100a00 */
[----:B------:R-:W-:Y:S02]  /*31b20*/  IMAD.MOV.U32 R3, RZ, RZ, R4 ;  /* 0x000000ffff037224 */ /* 0x000fe400078e0004 */
[----:B------:R-:W-:Y:S01]  /*31b30*/  IMAD.MOV.U32 R2, RZ, RZ, R5 ;  /* 0x000000ffff027224 */ /* 0x000fe200078e0005 */
[----:B----4-:R-:W-:Y:S11]  /*31b40*/  HMMA.16816.F32 R12, R16, R4, R12 ;  /* 0x00000004100c723c */ /* 0x010ff6000000180c */
[----:B------:R-:W-:Y:S11]  /*31b50*/  @!UPT UIADD3 URZ, URZ, URZ, URZ ;  /* 0x0000003f3f3ff290 */ /* 0x000ff6000fffe03f */
[----:B------:R-:W-:Y:S01]  /*31b60*/  @!UPT UIADD3 URZ, URZ, URZ, URZ ;  /* 0x0000003f3f3ff290 */ /* 0x000fe2000fffe03f */
[----:B------:R1:W-:Y:S01]  /*31b70*/  STL.64 [R1+0x580], R12 ;  /* 0x0005800c01007387 */ /* 0x0003e20000100a00 */
[----:B------:R-:W-:Y:S02]  /*31b80*/  STL.64 [R1+0x588], R14 ;  /* 0x0005880e01007387 */ /* 0x000fe40000100a00 */
[----:B0-----:R-:W2:Y:S02]  /*31b90*/  LDL.LU.64 R24, [R1+0x1320] ;  /* 0x0013200001187983 */ /* 0x001ea40000300a00 */
[----:B------:R-:W2:Y:S01]  /*31ba0*/  LDL.LU.64 R26, [R1+0x1328] ;  /* 0x00132800011a7983 */ /* 0x000ea20000300a00 */
[----:B------:R-:W4:Y:S01]  /*31bb0*/  LDL.LU.64 R4, [R1+0x1310] ;  /* 0x0013100001047983 */ /* 0x000f220000300a00 */
[----:B------:R-:W4:Y:S02]  /*31bc0*/  LDL.LU.64 R6, [R1+0x1318] ;  /* 0x0013180001067983 */ /* 0x000f240000300a00 */
[----:B-1----:R-:W-:Y:S02]  /*31bd0*/  IMAD.MOV.U32 R12, RZ, RZ, R21 ;  /* 0x000000ffff0c7224 */ /* 0x002fe400078e0015 */
[----:B------:R-:W-:-:S02]  /*31be0*/  IMAD.MOV.U32 R13, RZ, RZ, R20 ;  /* 0x000000ffff0d7224 */ /* 0x000fc400078e0014 */
[----:B------:R-:W2:Y:S04]  /*31bf0*/  LDL.64 R20, [R1+0xe0] ;  /* 0x0000e00001147983 */ /* 0x000ea80000100a00 */
[----:B--2---:R0:W-:Y:S04]  /*31c00*/  STL.64 [R1+0x5e78], R20 ;  /* 0x005e781401007387 */ /* 0x0041e80000100a00 */
[----:B0-----:R-:W2:Y:S01]  /*31c10*/  LDL.64 R20, [R1+0xf0] ;  /* 0x0000f00001147983 */ /* 0x001ea20000100a00 */
[C---:B------:R-:W-:Y:S03]  /*31c20*/  HMMA.16816.F32 R24, R16.reuse, R8, R24 ;  /* 0x000000081018723c */ /* 0x040fe60000001818 */
[----:B--2---:R-:W-:Y:S01]  /*31c30*/  STL.64 [R1+0x5e88], R20 ;  /* 0x005e881401007387 */ /* 0x004fe20000100a00 */
[----:B------:R0:W-:Y:S03]  /*31c40*/  STL.64 [R1+0x5e60], R12 ;  /* 0x005e600c01007387 */ /* 0x0001e60000100a00 */
[----:B0-----:R-:W2:Y:S01]  /*31c50*/  LDL.LU.64 R12, [R1+0x1300] ;  /* 0x00130000010c7983 */ /* 0x001ea20000300a00 */
[----:B------:R-:W2:Y:S02]  /*31c60*/  LDL.LU.64 R14, [R1+0x1308] ;  /* 0x00130800010e7983 */ /* 0x000ea40000300a00 */
[----:B------:R-:W-:Y:S11]  /*31c70*/  STL [R1+0x5de8], R3 ;  /* 0x005de80301007387 */ /* 0x000ff60000100800 */
[----:B------:R-:W-:Y:S02]  /*31c80*/  @!UPT UIADD3 URZ, URZ, URZ, URZ ;  /* 0x0000003f3f3ff290 */ /* 0x000fe4000fffe03f */
[----:B------:R0:W-:Y:S01]  /*31c90*/  STL.64 [R1+0x570], R24 ;  /* 0x0005701801007387 */ /* 0x0001e20000100a00 */
[----:B------:R-:W-:Y:S01]  /*31ca0*/  STL.64 [R1+0x578], R26 ;  /* 0x0005781a01007387 */ /* 0x000fe20000100a00 */
[----:B0-----:R-:W-:Y:S02]  /*31cb0*/  IMAD.MOV.U32 R25, RZ, RZ, R8 ;  /* 0x000000ffff197224 */ /* 0x001fe400078e0008 */
[----:B------:R-:W-:Y:S02]  /*31cc0*/  IMAD.MOV.U32 R24, RZ, RZ, R9 ;  /* 0x000000ffff187224 */ /* 0x000fe400078e0009 */
[----:B------:R-:W2:Y:S03]  /*31cd0*/  LDL.LU.64 R8, [R1+0x5ea0] ;  /* 0x005ea00001087983 */ /* 0x000ea60000300a00 */
[----:B------:R0:W-:Y:S02]  /*31ce0*/  STL.64 [R1+0x5e80], R24 ;  /* 0x005e801801007387 */ /* 0x0001e40000100a00 */
[----:B0-----:R-:W4:Y:S01]  /*31cf0*/  LDL.64 R24, [R1+0x120] ;  /* 0x0001200001187983 */ /* 0x001f220000100a00 */
[C---:B--2---:R-:W-:Y:S08]  /*31d00*/  HMMA.16816.F32 R12, R16.reuse, R8, R12 ;  /* 0x00000008100c723c */ /* 0x044ff0000000180c */
[----:B----4-:R-:W-:Y:S01]  /*31d10*/  HMMA.16816.F32 R4, R16, R24, R4 ;  /* 0x000000181004723c */ /* 0x010fe20000001804 */
[----:B------:R-:W-:Y:S11]  /*31d20*/  IMAD.MOV.U32 R28, RZ, RZ, R25 ;  /* 0x000000ffff1c7224 */ /* 0x000ff600078e0019 */
[----:B------:R-:W-:Y:S11]  /*31d30*/  @!UPT UIADD3 URZ, URZ, URZ, URZ ;  /* 0x0000003f3f3ff290 */ /* 0x000ff6000fffe03f */
[----:B------:R-:W-:Y:S01]  /*31d40*/  STL.64 [R1+0x560], R4 ;  /* 0x0005600401007387 */ /* 0x000fe20000100a00 */
[----:B------:R0:W-:Y:S02]  /*31d50*/  STL.64 [R1+0x568], R6 ;  /* 0x0005680601007387 */ /* 0x0001e40000100a00 */
[----:B------:R-:W-:Y:S02]  /*31d60*/  STL.64 [R1+0x550], R12 ;  /* 0x0005500c01007387 */ /* 0x000fe40000100a00 */
[----:B------:R-:W-:Y:S02]  /*31d70*/  STL.64 [R1+0x558], R14 ;  /* 0x0005580e01007387 */ /* 0x000fe40000100a00 */
[----:B0-----:R-:W-:Y:S02]  /*31d80*/  IMAD.MOV.U32 R7, RZ, RZ, R24 ;  /* 0x000000ffff077224 */ /* 0x001fe400078e0018 */
[----:B------:R-:W2:Y:S01]  /*31d90*/  LDL.LU.64 R24, [R1+0x12e0] ;  /* 0x0012e00001187983 */ /* 0x000ea20000300a00 */
[----:B------:R-:W4:Y:S02]  /*31da0*/  LDL.LU.64 R26, [R1+0x12e8] ;  /* 0x0012e800011a7983 */ /* 0x000f240000300a00 */
[----:B------:R-:W-:-:S02]  /*31db0*/  IMAD.MOV.U32 R6, RZ, RZ, R9 ;  /* 0x000000ffff067224 */ /* 0x000fc400078e0009 */
[----:B------:R-:W-:Y:S01]  /*31dc0*/  IMAD.MOV.U32 R29, RZ, RZ, R8 ;  /* 0x000000ffff1d7224 */ /* 0x000fe200078e0008 */
[----:B----4-:R-:W-:Y:S01]  /*31dd0*/  STL.64 [R1+0x5e98], R26 ;  /* 0x005e981a01007387 */ /* 0x010fe20000100a00 */
[----:B--2---:R0:W-:Y:S03]  /*31de0*/  STL.64 [R1+0x5e90], R24 ;  /* 0x005e901801007387 */ /* 0x0041e60000100a00 */
[----:B0-----:R-:W2:Y:S01]  /*31df0*/  LDL.LU.64 R24, [R1+0x12f0] ;  /* 0x0012f00001187983 */ /* 0x001ea20000300a00 */
[----:B------:R-:W2:Y:S02]  /*31e00*/  LDL.LU.64 R26, [R1+0x12f8] ;  /* 0x0012f800011a7983 */ /* 0x000ea40000300a00 */
[----:B------:R0:W-:Y:S02]  /*31e10*/  STL.64 [R1+0x5e70], R6 ;  /* 0x005e700601007387 */ /* 0x0001e40000100a00 */
[----:B------:R-:W4:Y:S01]  /*31e20*/  LDL.LU.64 R4, [R1+0x12d0] ;  /* 0x0012d00001047983 */ /* 0x000f220000300a00 */
[----:B0-----:R-:W4:Y:S01]  /*31e30*/  LDL.LU.64 R6, [R1+0x12d8] ;  /* 0x0012d80001067983 */ /* 0x001f220000300a00 */
[----:B------:R-:W2:Y:S02]  /*31e40*/  LDL.LU.64 R12, [R1+0x1130] ;  /* 0x00113000010c7983 */ /* 0x000ea40000300a00 */
[----:B------:R-:W2:Y:S02]  /*31e50*/  LDL.LU.64 R14, [R1+0x1138] ;  /* 0x00113800010e7983 */ /* 0x000ea40000300a00 */
[----:B------:R-:W2:Y:S01]  /*31e60*/  LDL.LU.64 R8, [R1+0x10f0] ;  /* 0x0010f00001087983 */ /* 0x000ea20000300a00 */
[----:B------:R-:W2:Y:S04]  /*31e70*/  LDL.LU.64 R10, [R1+0x10f8] ;  /* 0x0010f800010a7983 */ /* 0x000ea80000300a00 */
[----:B--2---:R-:W-:Y:S01]  /*31e80*/  STL.64 [R1+0x5e18], R10 ;  /* 0x005e180a01007387 */ /* 0x004fe20000100a00 */
[----:B------:R0:W-:Y:S03]  /*31e90*/  STL.64 [R1+0x5e10], R8 ;  /* 0x005e100801007387 */ /* 0x0001e60000100a00 */
[----:B0-----:R-:W2:Y:S01]  /*31ea0*/  LDL.LU.64 R8, [R1+0x1100] ;  /* 0x0011000001087983 */ /* 0x001ea20000300a00 */
[----:B------:R-:W2:Y:S02]  /*31eb0*/  LDL.LU.64 R10, [R1+0x1108] ;  /* 0x00110800010a7983 */ /* 0x000ea40000300a00 */
[----:B---3--:R-:W-:-:S02]  /*31ec0*/  IMAD.MOV.U32 R20, RZ, RZ, R23 ;  /* 0x000000ffff147224 */ /* 0x008fc400078e0017 */
[----:B------:R-:W-:-:S07]  /*31ed0*/  IMAD.MOV.U32 R21, RZ, RZ, R22 ;  /* 0x000000ffff157224 */ /* 0x000fce00078e0016 */
[C---:B------:R-:W-:Y:S01]  /*31ee0*/  HMMA.16816.F32 R20, R16.reuse, R20, R24 ;  /* 0x000000141014723c */ /* 0x040fe20000001818 */
[----:B--2---:R-:W-:Y:S01]  /*31ef0*/  STL.64 [R1+0x5e30], R10 ;  /* 0x005e300a01007387 */ /* 0x004fe20000100a00 */
[----:B------:R0:W-:Y:S03]  /*31f00*/  STL.64 [R1+0x5e28], R8 ;  /* 0x005e280801007387 */ /* 0x0001e60000100a00 */
[----:B0-----:R-:W2:Y:S01]  /*31f10*/  LDL.LU.64 R8, [R1+0x1110] ;  /* 0x0011100001087983 */ /* 0x001ea20000300a00 */
[----:B------:R-:W3:Y:S03]  /*31f20*/  LDL.LU.64 R10, [R1+0x1118] ;  /* 0x00111800010a7983 */ /* 0x000ee60000300a00 */
[----:B---3--:R-:W-:Y:S01]  /*31f30*/  STL.64 [R1+0x5e48], R10 ;  /* 0x005e480a01007387 */ /* 0x008fe20000100a00 */
[----:B--2---:R0:W-:Y:S03]  /*31f40*/  STL.64 [R1+0x5e40], R8 ;  /* 0x005e400801007387 */ /* 0x0041e60000100a00 */
[----:B0-----:R-:W2:Y:S01]  /*31f50*/  LDL.LU.64 R8, [R1+0x1120] ;  /* 0x0011200001087983 */ /* 0x001ea20000300a00 */
[----:B------:R-:W2:Y:S02]  /*31f60*/  LDL.LU.64 R10, [R1+0x1128] ;  /* 0x00112800010a7983 */ /* 0x000ea40000300a00 */
[----:B------:R-:W3:Y:S02]  /*31f70*/  LDL.LU.64 R26, [R1+0x5e98] ;  /* 0x005e9800011a7983 */ /* 0x000ee40000300a00 */
[----:B------:R-:W3:Y:S05]  /*31f80*/  LDL.LU.64 R24, [R1+0x5e90] ;  /* 0x005e900001187983 */ /* 0x000eea0000300a00 */
[----:B------:R0:W-:Y:S01]  /*31f90*/  STL.64 [R1+0x540], R20 ;  /* 0x0005401401007387 */ /* 0x0001e20000100a00 */
[----:B------:R-:W-:Y:S03]  /*31fa0*/  STL.64 [R1+0x548], R22 ;  /* 0x0005481601007387 */ /* 0x000fe60000100a00 */
[----:B0-----:R-:W3:Y:S02]  /*31fb0*/  LDL.LU.64 R20, [R1+0x5e88] ;  /* 0x005e880001147983 */ /* 0x001ee40000300a00 */
[C---:B---3--:R-:W-:Y:S01]  /*31fc0*/  HMMA.16816.F32 R24, R16.reuse, R20, R24 ;  /* 0x000000141018723c */ /* 0x048fe20000001818 */
[----:B------:R-:W-:Y:S11]  /*31fd0*/  IMAD.MOV.U32 R3, RZ, RZ, R20 ;  /* 0x000000ffff037224 */ /* 0x000ff600078e0014 */
[----:B------:R-:W-:Y:S11]  /*31fe0*/  @!UPT UIADD3 URZ, URZ, URZ, URZ ;  /* 0x0000003f3f3ff290 */ /* 0x000ff6000fffe03f */
[----:B------:R0:W-:Y:S01]  /*31ff0*/  STL.64 [R1+0x530], R24 ;  /* 0x0005301801007387 */ /* 0x0001e20000100a00 */
[----:B------:R1:W-:Y:S03]  /*32000*/  STL.64 [R1+0x538], R26 ;  /* 0x0005381a01007387 */ /* 0x0003e60000100a00 */
[----:B0-----:R-:W3:Y:S01]  /*32010*/  LDL.LU.64 R24, [R1+0x5e80] ;  /* 0x005e800001187983 */ /* 0x001ee20000300a00 */
[----:B-1----:R-:W-:Y:S02]  /*32020*/  IMAD.MOV.U32 R26, RZ, RZ, R21 ;  /* 0x000000ffff1a7224 */ /* 0x002fe400078e0015 */
[----:B------:R-:W4:Y:S02]  /*32030*/  LDL.LU.64 R20, [R1+0x5e78] ;  /* 0x005e780001147983 */ /* 0x000f240000300a00 */
[C---:B----4-:R-:W-:Y:S11]  /*32040*/  HMMA.16816.F32 R4, R16.reuse, R20, R4 ;  /* 0x000000141004723c */ /* 0x050ff60000001804 */
[----:B------:R-:W-:Y:S11]  /*32050*/  @!UPT UIADD3 URZ, URZ, URZ, URZ ;  /* 0x0000003f3f3ff290 */ /* 0x000ff6000fffe03f */
[----:B------:R-:W-:Y:S01]  /*32060*/  @!UPT UIADD3 URZ, URZ, URZ, URZ ;  /* 0x0000003f3f3ff290 */ /* 0x000fe2000fffe03f */
[----:B------:R0:W-:Y:S01]  /*32070*/  STL.64 [R1+0x520], R4 ;  /* 0x0005200401007387 */ /* 0x0001e20000100a00 */
[----:B------:R1:W-:Y:S02]  /*32080*/  STL.64 [R1+0x528], R6 ;  /* 0x0005280601007387 */ /* 0x0003e40000100a00 */
[----:B0-----:R-:W-:Y:S01]  /*32090*/  IMAD.MOV.U32 R4, RZ, RZ, R20 ;  /* 0x000000ffff047224 */ /* 0x001fe200078e0014 */
[----:B-1----:R-:W4:Y:S01]  /*320a0*/  LDL.LU.64 R6, [R1+0x5e70] ;  /* 0x005e700001067983 */ /* 0x002f220000300a00 */
[----:B------:R-:W-:Y:S02]  /*320b0*/  IMAD.MOV.U32 R5, RZ, RZ, R21 ;  /* 0x000000ffff057224 */ /* 0x000fe400078e0015 */
[----:B------:R-:W2:Y:S02]  /*320c0*/  LDL.LU.64 R20, [R1+0x5e68] ;  /* 0x005e680001147983 */ /* 0x000ea40000300a00 */
[----:B--2---:R-:W-:Y:S01]  /*320d0*/  HMMA.16816.F32 R16, R16, R20, R12 ;  /* 0x000000141010723c */ /* 0x004fe2000000180c */
[----:B------:R-:W2:Y:S01]  /*320e0*/  LDL.LU.64 R12, [R1+0x5e60] ;  /* 0x005e6000010c7983 */ /* 0x000ea20000300a00 */
[----:B------:R-:W-:-:S02]  /*320f0*/  IMAD.MOV.U32 R27, RZ, RZ, R20 ;  /* 0x000000ffff1b7224 */ /* 0x000fc400078e0014 */
[----:B------:R-:W-:Y:S11]  /*32100*/  IMAD.MOV.U32 R0, RZ, RZ, R21 ;  /* 0x000000ffff007224 */ /* 0x000ff600078e0015 */
[----:B------:R-:W-:Y:S08]  /*32110*/  @!UPT UIADD3 URZ, URZ, URZ, URZ ;  /* 0x0000003f3f3ff290 */ /* 0x000ff0000fffe03f */
[----:B------:R0:W-:Y:S01]  /*32120*/  STL.64 [R1+0x240], R16 ;  /* 0x0002401001007387 */ /* 0x0001e20000100a00 */
[----:B------:R1:W-:Y:S02]  /*32130*/  STL.64 [R1+0x248], R18 ;  /* 0x0002481201007387 */ /* 0x0003e40000100a00 */
[----:B------:R-:W2:Y:S02]  /*32140*/  LDL.LU.64 R22, [R1+0x5e58] ;  /* 0x005e580001167983 */ /* 0x000ea40000300a00 */
[----:B------:R-:W2:Y:S01]  /*32150*/  LDL.LU.64 R20, [R1+0x5e50] ;  /* 0x005e500001147983 */ /* 0x000ea20000300a00 */
        /* <DEDUP_REMOVED lines=27> */
[----:B------:R-:W-:Y:S01]  /*32310*/  STL.64 [R1+0x4e0], R8 ;  /* 0x0004e00801007387 */ /* 0x000fe20000100a00 */
[----:B------:R0:W-:Y:S03]  /*32320*/  STL.64 [R1+0x4e8], R10 ;  /* 0x0004e80a01007387 */ /* 0x0001e60000100a00 */
[----:B0-----:R-:W2:Y:S01]  /*32330*/  LDL.LU.64 R10, [R1+0x5df8] ;  /* 0x005df800010a7983 */ /* 0x001ea20000300a00 */
[----:B------:R-:W3:Y:S02]  /*32340*/  LDL.LU.64 R8, [R1+0x5df0] ;  /* 0x005df00001087983 */ /* 0x000ee40000300a00 */
[----:B------:R-:W-:Y:S02]  /*32350*/  STL.64 [R1+0x5d08], R14 ;  /* 0x005d080e01007387 */ /* 0x000fe40000100a00 */
[----:B------:R0:W-:Y:S02]  /*32360*/  STL.64 [R1+0x5d00], R12 ;  /* 0x005d000c01007387 */ /* 0x0001e40000100a00 */
[----:B0-----:R-:W-:-:S02]  /*32370*/  IMAD.MOV.U32 R12, RZ, RZ, R3 ;  /* 0x000000ffff0c7224 */ /* 0x001fc400078e0003 */
[----:B------:R-:W-:Y:S01]  /*32380*/  IMAD.MOV.U32 R13, RZ, RZ, R26 ;  /* 0x000000ffff0d7224 */ /* 0x000fe200078e001a */
[----:B------:R-:W2:Y:S01]  /*32390*/  LDL.LU R3, [R1+0x5de8] ;  /* 0x005de80001037983 */ /* 0x000ea20000300800 */
[----:B------:R-:W2:Y:S03]  /*323a0*/  LDL.LU R26, [R1+0x5de4] ;  /* 0x005de400011a7983 */ /* 0x000ea60000300800 */
[----:B------:R0:W-:Y:S04]  /*323b0*/  STL.64 [R1+0x5d50], R12 ;  /* 0x005d500c01007387 */ /* 0x0001e80000100a00 */
[----:B0-----:R-:W4:Y:S01]  /*323c0*/  LDL.LU.64 R12, [R1+0x10d0] ;  /* 0x0010d000010c7983 */ /* 0x001f220000300a00 */
[----:B------:R-:W4:Y:S01]  /*323d0*/  LDL.LU.64 R14, [R1+0x10d8] ;  /* 0x0010d800010e7983 */ /* 0x000f220000300a00 */
[----:B---3--:R-:W-:Y:S11]  /*323e0*/  HMMA.16816.F32 R16, R20, R8, R16 ;  /* 0x000000081410723c */ /* 0x008ff60000001810 */
[----:B------:R-:W-:Y:S11]  /*323f0*/  @!UPT UIADD3 URZ, URZ, URZ, URZ ;  /* 0x0000003f3f3ff290 */ /* 0x000ff6000fffe03f */
[----:B------:R-:W-:Y:S01]  /*32400*/  @!UPT UIADD3 URZ, URZ, URZ, URZ ;  /* 0x0000003f3f3ff290 */ /* 0x000fe2000fffe03f */
[----:B------:R-:W-:Y:S01]  /*32410*/  STL.64 [R1+0x4d0], R16 ;  /* 0x0004d01001007387 */ /* 0x000fe20000100a00 */
[----:B------:R-:W-:Y:S02]  /*32420*/  STL.64 [R1+0x4d8], R18 ;  /* 0x0004d81201007387 */ /* 0x000fe40000100a00 */
[----:B--2---:R-:W-:Y:S02]  /*32430*/  STL.64 [R1+0x5cf8], R10 ;  /* 0x005cf80a01007387 */ /* 0x004fe40000100a00 */
[----:B------:R0:W-:Y:S02]  /*32440*/  STL.64 [R1+0x5cf0], R8 ;  /* 0x005cf00801007387 */ /* 0x0001e40000100a00 */
[----:B0-----:R-:W-:Y:S02]  /*32450*/  IMAD.MOV.U32 R8, RZ, RZ, R27 ;  /* 0x000000ffff087224 */ /* 0x001fe400078e001b */
[----:B------:R-:W-:Y:S01]  /*32460*/  IMAD.MOV.U32 R9, RZ, RZ, R0 ;  /* 0x000000ffff097224 */ /* 0x000fe200078e0000 */
[----:B------:R-:W2:Y:S01]  /*32470*/  LDL.LU R27, [R1+0x5de0] ;  /* 0x005de000011b7983 */ /* 0x000ea20000300800 */
[----:B------:R-:W3:Y:S03]  /*32480*/  LDL.LU R0, [R1+0x5ddc] ;  /* 0x005ddc0001007983 */ /* 0x000ee60000300800 */
[----:B------:R0:W-:Y:S02]  /*32490*/  STL.64 [R1+0x5d40], R8 ;  /* 0x005d400801007387 */ /* 0x0001e40000100a00 */
[----:B0-----:R-:W-:-:S02]  /*324a0*/  IMAD.MOV.U32 R8, RZ, RZ, R4 ;  /* 0x000000ffff087224 */ /* 0x001fc400078e0004 */
[----:B------:R-:W-:Y:S01]  /*324b0*/  IMAD.MOV.U32 R9, RZ, RZ, R5 ;  /* 0x000000ffff097224 */ /* 0x000fe200078e0005 */
[----:B------:R-:W2:Y:S01]  /*324c0*/  LDL.LU R4, [R1+0x5dd8] ;  /* 0x005dd80001047983 */ /* 0x000ea20000300800 */
[----:B------:R-:W2:Y:S03]  /*324d0*/  LDL.LU R5, [R1+0x5dd4] ;  /* 0x005dd40001057983 */ /* 0x000ea60000300800 */
[----:B------:R0:W-:Y:S02]  /*324e0*/  STL.64 [R1+0x5d58], R8 ;  /* 0x005d580801007387 */ /* 0x0001e40000100a00 */
[----:B0-----:R-:W-:Y:S02]  /*324f0*/  IMAD.MOV.U32 R8, RZ, RZ, R29 ;  /* 0x000000ffff087224 */ /* 0x001fe400078e001d */
[----:B----4-:R-:W-:Y:S01]  /*32500*/  IMAD.MOV.U32 R9, RZ, RZ, R6 ;  /* 0x000000ffff097224 */ /* 0x010fe200078e0006 */
[----:B------:R-:W4:Y:S01]  /*32510*/  LDL.LU R29, [R1+0x5dd0] ;  /* 0x005dd000011d7983 */ /* 0x000f220000300800 */
[----:B------:R-:W4:Y:S03]  /*32520*/  LDL.LU R6, [R1+0x5dcc] ;  /* 0x005dcc0001067983 */ /* 0x000f260000300800 */
[----:B------:R0:W-:Y:S02]  /*32530*/  STL.64 [R1+0x5d70], R8 ;  /* 0x005d700801007387 */ /* 0x0001e40000100a00 */
[----:B0-----:R-:W-:-:S02]  /*32540*/  IMAD.MOV.U32 R8, RZ, RZ, R7 ;  /* 0x000000ffff087224 */ /* 0x001fc400078e0007 */
[----:B------:R-:W-:Y:S01]  /*32550*/  IMAD.MOV.U32 R9, RZ, RZ, R28 ;  /* 0x000000ffff097224 */ /* 0x000fe200078e001c */
[----:B------:R-:W4:Y:S04]  /*32560*/  LDL.LU R7, [R1+0x5dc8] ;  /* 0x005dc80001077983 */ /* 0x000f280000300800 */
[----:B------:R0:W-:Y:S02]  /*32570*/  STL.64 [R1+0x5d88], R8 ;  /* 0x005d880801007387 */ /* 0x0001e40000100a00 */
[----:B0-----:R-:W-:Y:S02]  /*32580*/  IMAD.MOV.U32 R8, RZ, RZ, R25 ;  /* 0x000000ffff087224 */ /* 0x001fe400078e0019 */
[----:B------:R-:W-:-:S05]  /*32590*/  IMAD.MOV.U32 R9, RZ, RZ, R24 ;  /* 0x000000ffff097224 */ /* 0x000fca00078e0018 */
[----:B------:R0:W-:Y:S02]  /*325a0*/  STL.64 [R1+0x5da0], R8 ;  /* 0x005da00801007387 */ /* 0x0001e40000100a00 */
[----:B0-----:R-:W-:Y:S02]  /*325b0*/  IMAD.MOV.U32 R8, RZ, RZ, R3 ;  /* 0x000000ffff087224 */ /* 0x001fe400078e0003 */
[----:B------:R-:W-:-:S05]  /*325c0*/  IMAD.MOV.U32 R9, RZ, RZ, R2 ;  /* 0x000000ffff097224 */ /* 0x000fca00078e0002 */
[----:B------:R0:W-:Y:S04]  /*325d0*/  STL.64 [R1+0x5dc0], R8 ;  /* 0x005dc00801007387 */ /* 0x0001e80000100a00 */
[----:B0-----:R-:W4:Y:S01]  /*325e0*/  LDL.LU.64 R8, [R1+0x12c0] ;  /* 0x0012c00001087983 */ /* 0x001f220000300a00 */
[----:B------:R-:W4:Y:S03]  /*325f0*/  LDL.LU.64 R10, [R1+0x12c8] ;  /* 0x0012c800010a7983 */ /* 0x000f260000300a00 */
[----:B---3--:R-:W0:Y:S01]  /*32600*/  LDSM.16.MT88.4 R16, [R0+0x380] ;  /* 0x000380000010783b */ /* 0x008e220000004200 */
[----:B--2---:R-:W-:Y:S11]  /*32610*/  HMMA.16816.F32 R12, R20, R4, R12 ;  /* 0x00000004140c723c */ /* 0x004ff6000000180c */
[----:B------:R-:W-:Y:S11]  /*32620*/  @!UPT UIADD3 URZ, URZ, URZ, URZ ;  /* 0x0000003f3f3ff290 */ /* 0x000ff6000fffe03f */
[----:B------:R-:W-:Y:S01]  /*32630*/  @!UPT UIADD3 URZ, URZ, URZ, URZ ;  /* 0x0000003f3f3ff290 */ /* 0x000fe2000fffe03f */
[----:B------:R1:W-:Y:S01]  /*32640*/  STL.64 [R1+0x4c0], R12 ;  /* 0x0004c00c01007387 */ /* 0x0003e20000100a00 */
[----:B------:R2:W-:Y:S03]  /*32650*/  STL.64 [R1+0x4c8], R14 ;  /* 0x0004c80e01007387 */ /* 0x0005e60000100a00 */
[----:B-1----:R-:W3:Y:S01]  /*32660*/  LDL.LU.64 R12, [R1+0x1260] ;  /* 0x00126000010c7983 */ /* 0x002ee20000300a00 */
[----:B--2---:R-:W2:Y:S03]  /*32670*/  LDL.LU.64 R14, [R1+0x1268] ;  /* 0x00126800010e7983 */ /* 0x004ea60000300a00 */
[----:B--2---:R-:W-:Y:S01]  /*32680*/  STL.64 [R1+0x5d68], R14 ;  /* 0x005d680e01007387 */ /* 0x004fe20000100a00 */
[----:B---3--:R1:W-:Y:S03]  /*32690*/  STL.64 [R1+0x5d60], R12 ;  /* 0x005d600c01007387 */ /* 0x0083e60000100a00 */
        /* <DEDUP_REMOVED lines=9> */
[----:B------:R-:W3:Y:S02]  /*32730*/  LDL.LU.64 R14, [R1+0x1298] ;  /* 0x00129800010e7983 */ /* 0x000ee40000300a00 */
[----:B------:R-:W-:-:S02]  /*32740*/  IMAD.MOV.U32 R24, RZ, RZ, R27 ;  /* 0x000000ffff187224 */ /* 0x000fc400078e001b */
[----:B------:R-:W-:-:S07]  /*32750*/  IMAD.MOV.U32 R25, RZ, RZ, R26 ;  /* 0x000000ffff197224 */ /* 0x000fce00078e001a */
[C---:B----4-:R-:W-:Y:S01]  /*32760*/  HMMA.16816.F32 R24, R20.reuse, R24, R8 ;  /* 0x000000181418723c */ /* 0x050fe20000001808 */
[----:B---3--:R-:W-:Y:S01]  /*32770*/  STL.64 [R1+0x5db0], R14 ;  /* 0x005db00e01007387 */ /* 0x008fe20000100a00 */
[----:B--2---:R1:W-:Y:S03]  /*32780*/  STL.64 [R1+0x5da8], R12 ;  /* 0x005da80c01007387 */ /* 0x0043e60000100a00 */
[----:B-1----:R-:W2:Y:S01]  /*32790*/  LDL.LU.64 R12, [R1+0x12a0] ;  /* 0x0012a000010c7983 */ /* 0x002ea20000300a00 */
[----:B------:R-:W2:Y:S02]  /*327a0*/  LDL.LU.64 R14, [R1+0x12a8] ;  /* 0x0012a800010e7983 */ /* 0x000ea40000300a00 */
[----:B------:R-:W-:Y:S02]  /*327b0*/  STL.64 [R1+0x5ce8], R6 ;  /* 0x005ce80601007387 */ /* 0x000fe40000100a00 */
[----:B------:R1:W-:Y:S02]  /*327c0*/  STL.64 [R1+0x5ce0], R4 ;  /* 0x005ce00401007387 */ /* 0x0003e40000100a00 */
[----:B-1----:R-:W3:Y:S04]  /*327d0*/  LDL.64 R4, [R1+0x20] ;  /* 0x0000200001047983 */ /* 0x002ee80000100a00 */
[----:B---3--:R1:W-:Y:S04]  /*327e0*/  STL.64 [R1+0x5d48], R4 ;  /* 0x005d480401007387 */ /* 0x0083e80000100a00 */
[----:B-1----:R-:W3:Y:S01]  /*327f0*/  LDL.LU.64 R4, [R1+0x12b0] ;  /* 0x0012b00001047983 */ /* 0x002ee20000300a00 */
[----:B------:R-:W3:Y:S02]  /*32800*/  LDL.LU.64 R6, [R1+0x12b8] ;  /* 0x0012b80001067983 */ /* 0x000ee40000300a00 */
[----:B0-----:R-:W-:Y:S02]  /*32810*/  STL.64 [R1+0x5c80], R18 ;  /* 0x005c801201007387 */ /* 0x001fe40000100a00 */
[----:B------:R0:W-:Y:S02]  /*32820*/  STL.64 [R1+0x5c78], R16 ;  /* 0x005c781001007387 */ /* 0x0001e40000100a00 */
[----:B0-----:R-:W4:Y:S01]  /*32830*/  LDL.LU.64 R16, [R1+0x100] ;  /* 0x0001000001107983 */ /* 0x001f220000300a00 */
[----:B------:R-:W2:Y:S02]  /*32840*/  LDL.LU.64 R8, [R1+0x5dc0] ;  /* 0x005dc00001087983 */ /* 0x000ea40000300a00 */
[----:B------:R0:W-:Y:S02]  /*32850*/  STL.64 [R1+0x4b0], R24 ;  /* 0x0004b01801007387 */ /* 0x0001e40000100a00 */
[----:B------:R3:W-:Y:S01]  /*32860*/  STL.64 [R1+0x4b8], R26 ;  /* 0x0004b81a01007387 */ /* 0x0007e20000100a00 */
[----:B0-----:R-:W3:Y:S01]  /*32870*/  LDL.LU.64 R24, [R1+0x5db8] ;  /* 0x005db80001187983 */ /* 0x001ee20000300a00 */
[C---:B--2---:R-:W-:Y:S08]  /*32880*/  HMMA.16816.F32 R8, R20.reuse, R8, R12 ;  /* 0x000000081408723c */ /* 0x044ff0000000180c */
[C---:B---3--:R-:W-:Y:S01]  /*32890*/  HMMA.16816.F32 R24, R20.reuse, R24, R4 ;  /* 0x000000181418723c */ /* 0x048fe20000001804 */
[----:B------:R-:W2:Y:S01]  /*328a0*/  LDL.LU.64 R4, [R1+0x1240] ;  /* 0x0012400001047983 */ /* 0x000ea20000300a00 */
[----:B------:R-:W2:Y:S11]  /*328b0*/  LDL.LU.64 R6, [R1+0x1248] ;  /* 0x0012480001067983 */ /* 0x000eb60000300a00 */
[----:B------:R-:W-:Y:S10]  /*328c0*/  @!UPT UIADD3 URZ, URZ, URZ, URZ ;  /* 0x0000003f3f3ff290 */ /* 0x000ff4000fffe03f */
        /* <DEDUP_REMOVED lines=24> */
[----:B------:R-:W4:Y:S01]  /*32a50*/  LDL.LU.64 R14, [R1+0x5d68] ;  /* 0x005d6800010e7983 */ /* 0x000f220000300a00 */
[----:B------:R-:W4:Y:S11]  /*32a60*/  LDL.LU.64 R12, [R1+0x5d60] ;  /* 0x005d6000010c7983 */ /* 0x000f360000300a00 */
[----:B------:R-:W-:Y:S09]  /*32a70*/  @!UPT UIADD3 URZ, URZ, URZ, URZ ;  /* 0x0000003f3f3ff290 */ /* 0x000ff2000fffe03f */
[----:B------:R0:W-:Y:S01]  /*32a80*/  STL.64 [R1+0x460], R8 ;  /* 0x0004600801007387 */ /* 0x0001e20000100a00 */
[----:B------:R-:W-:Y:S03]  /*32a90*/  STL.64 [R1+0x468], R10 ;  /* 0x0004680a01007387 */ /* 0x000fe60000100a00 */
[----:B0-----:R-:W2:Y:S01]  /*32aa0*/  LDL.LU.64 R8, [R1+0x5d58] ;  /* 0x005d580001087983 */ /* 0x001ea20000300a00 */
[C---:B----4-:R-:W-:Y:S11]  /*32ab0*/  HMMA.16816.F32 R12, R20.reuse, R16, R12 ;  /* 0x00000010140c723c */ /* 0x050ff6000000180c */
[----:B------:R-:W-:Y:S11]  /*32ac0*/  @!UPT UIADD3 URZ, URZ, URZ, URZ ;  /* 0x0000003f3f3ff290 */ /* 0x000ff6000fffe03f */
[----:B------:R-:W-:Y:S01]  /*32ad0*/  @!UPT UIADD3 URZ, URZ, URZ, URZ ;  /* 0x0000003f3f3ff290 */ /* 0x000fe2000fffe03f */
[----:B------:R0:W-:Y:S01]  /*32ae0*/  STL.64 [R1+0x450], R12 ;  /* 0x0004500c01007387 */ /* 0x0001e20000100a00 */
[----:B------:R-:W-:Y:S03]  /*32af0*/  STL.64 [R1+0x458], R14 ;  /* 0x0004580e01007387 */ /* 0x000fe60000100a00 */
[----:B0-----:R-:W4:Y:S01]  /*32b00*/  LDL.LU.64 R12, [R1+0x5d50] ;  /* 0x005d5000010c7983 */ /* 0x001f220000300a00 */
[----:B------:R0:W-:Y:S03]  /*32b10*/  STL.64 [R1+0x5cb0], R16 ;  /* 0x005cb01001007387 */ /* 0x0001e60000100a00 */
[----:B0-----:R-:W4:Y:S01]  /*32b20*/  LDL.LU.64 R16, [R1+0x1250] ;  /* 0x0012500001107983 */ /* 0x001f220000300a00 */
[----:B------:R-:W4:Y:S02]  /*32b30*/  LDL.LU.64 R18, [R1+0x1258] ;  /* 0x0012580001127983 */ /* 0x000f240000300a00 */
[C---:B----4-:R-:W-:Y:S01]  /*32b40*/  HMMA.16816.F32 R12, R20.reuse, R12, R16 ;  /* 0x0000000c140c723c */ /* 0x050fe20000001810 */
[----:B------:R-:W4:Y:S01]  /*32b50*/  LDL.LU.64 R16, [R1+0x10a0] ;  /* 0x0010a00001107983 */ /* 0x000f220000300a00 */
[----:B------:R-:W4:Y:S11]  /*32b60*/  LDL.LU.64 R18, [R1+0x10a8] ;  /* 0x0010a80001127983 */ /* 0x000f360000300a00 */
[----:B------:R-:W-:Y:S10]  /*32b70*/  @!UPT UIADD3 URZ, URZ, URZ, URZ ;  /* 0x0000003f3f3ff290 */ /* 0x000ff4000fffe03f */
[----:B------:R0:W-:Y:S01]  /*32b80*/  STL.64 [R1+0x440], R12 ;  /* 0x0004400c01007387 */ /* 0x0001e20000100a00 */
[----:B------:R1:W-:Y:S03]  /*32b90*/  STL.64 [R1+0x448], R14 ;  /* 0x0004480e01007387 */ /* 0x0003e60000100a00 */
[----:B0-----:R-:W3:Y:S01]  /*32ba0*/  LDL.LU.64 R12, [R1+0x1090] ;  /* 0x00109000010c7983 */ /* 0x001ee20000300a00 */
[----:B-1----:R-:W3:Y:S01]  /*32bb0*/  LDL.LU.64 R14, [R1+0x1098] ;  /* 0x00109800010e7983 */ /* 0x002ee20000300a00 */
[C---:B--2---:R-:W-:Y:S02]  /*32bc0*/  HMMA.16816.F32 R8, R20.reuse, R8, R4 ;  /* 0x000000081408723c */ /* 0x044fe40000001804 */
[----:B---3--:R-:W-:Y:S01]  /*32bd0*/  STL.64 [R1+0x5d18], R14 ;  /* 0x005d180e01007387 */ /* 0x008fe20000100a00 */
[----:B------:R0:W-:Y:S03]  /*32be0*/  STL.64 [R1+0x5d10], R12 ;  /* 0x005d100c01007387 */ /* 0x0001e60000100a00 */
[----:B0-----:R-:W2:Y:S01]  /*32bf0*/  LDL.LU.64 R12, [R1+0x10b0] ;  /* 0x0010b000010c7983 */ /* 0x001ea20000300a00 */
[----:B------:R-:W2:Y:S02]  /*32c00*/  LDL.LU.64 R14, [R1+0x10b8] ;  /* 0x0010b800010e7983 */ /* 0x000ea40000300a00 */
[----:B------:R-:W2:Y:S11]  /*32c10*/  LDL.LU.64 R4, [R1+0x5d48] ;  /* 0x005d480001047983 */ /* 0x000eb60000300a00 */
[----:B------:R-:W-:Y:S03]  /*32c20*/  @!UPT UIADD3 URZ, URZ, URZ, URZ ;  /* 0x0000003f3f3ff290 */ /* 0x000fe6000fffe03f */
[----:B------:R0:W-:Y:S01]  /*32c30*/  STL.64 [R1+0x430], R8 ;  /* 0x0004300801007387 */ /* 0x0001e20000100a00 */
[----:B------:R1:W-:Y:S04]  /*32c40*/  STL.64 [R1+0x438], R10 ;  /* 0x0004380a01007387 */ /* 0x0003e80000100a00 */
[----:B0-----:R-:W3:Y:S02]  /*32c50*/  LDL.LU.64 R8, [R1+0x5d40] ;  /* 0x005d400001087983 */ /* 0x001ee40000300a00 */
[----:B---3--:R-:W-:Y:S02]  /*32c60*/  HMMA.16816.F32 R20, R20, R8, R24 ;  /* 0x000000081414723c */ /* 0x008fe40000001818 */
[----:B------:R-:W2:Y:S01]  /*32c70*/  LDL.LU.64 R26, [R1+0x5d38] ;  /* 0x005d3800011a7983 */ /* 0x000ea20000300a00 */
[----:B------:R-:W2:Y:S02]  /*32c80*/  LDL.LU.64 R24, [R1+0x5d30] ;  /* 0x005d300001187983 */ /* 0x000ea40000300a00 */
[----:B------:R-:W3:Y:S02]  /*32c90*/  LDL.LU.64 R8, [R1+0x1080] ;  /* 0x0010800001087983 */ /* 0x000ee40000300a00 */
[----:B-1----:R-:W2:Y:S11]  /*32ca0*/  LDL.LU.64 R10, [R1+0x1088] ;  /* 0x00108800010a7983 */ /* 0x002eb60000300a00 */
[----:B------:R-:W-:Y:S05]  /*32cb0*/  @!UPT UIADD3 URZ, URZ, URZ, URZ ;  /* 0x0000003f3f3ff290 */ /* 0x000fea000fffe03f */
[----:B------:R-:W-:Y:S01]  /*32cc0*/  STL.64 [R1+0x230], R20 ;  /* 0x0002301401007387 */ /* 0x000fe20000100a00 */
[----:B------:R-:W-:Y:S03]  /*32cd0*/  STL.64 [R1+0x238], R22 ;  /* 0x0002381601007387 */ /* 0x000fe60000100a00 */
[----:B--2---:R-:W-:Y:S01]  /*32ce0*/  STL.64 [R1+0x5d28], R10 ;  /* 0x005d280a01007387 */ /* 0x004fe20000100a00 */
[----:B---3--:R0:W-:Y:S03]  /*32cf0*/  STL.64 [R1+0x5d20], R8 ;  /* 0x005d200801007387 */ /* 0x0081e60000100a00 */
[----:B0-----:R-:W4:Y:S01]  /*32d00*/  LDL.LU.64 R8, [R1+0x10] ;  /* 0x0000100001087983 */ /* 0x001f220000300a00 */
[----:B------:R-:W-:Y:S01]  /*32d10*/  HMMA.16816.F32 R12, R24, R4, R12 ;  /* 0x00000004180c723c */ /* 0x000fe2000000180c */
[----:B------:R-:W2:Y:S02]  /*32d20*/  LDL.LU.64 R20, [R1+0x30] ;  /* 0x0000300001147983 */ /* 0x000ea40000300a00 */
[----:B------:R-:W-:-:S02]  /*32d30*/  IMAD.MOV.U32 R0, RZ, RZ, R5 ;  /* 0x000000ffff007224 */ /* 0x000fc400078e0005 */
[----:B------:R-:W3:Y:S11]  /*32d40*/  LDL.LU.64 R4, [R1+0x1070] ;  /* 0x0010700001047983 */ /* 0x000ef60000300a00 */
[----:B------:R-:W-:Y:S07]  /*32d50*/  @!UPT UIADD3 URZ, URZ, URZ, URZ ;  /* 0x0000003f3f3ff290 */ /* 0x000fee000fffe03f */
[----:B------:R-:W-:Y:S01]  /*32d60*/  STL.64 [R1+0x220], R12 ;  /* 0x0002200c01007387 */ /* 0x000fe20000100a00 */
[----:B------:R4:W-:Y:S02]  /*32d70*/  STL.64 [R1+0x228], R14 ;  /* 0x0002280e01007387 */ /* 0x0009e40000100a00 */
[----:B------:R-:W3:Y:S02]  /*32d80*/  LDL.LU.64 R6, [R1+0x1078] ;  /* 0x0010780001067983 */ /* 0x000ee40000300a00 */
[----:B------:R-:W2:Y:S01]  /*32d90*/  LDL.LU.64 R10, [R1+0x5d28] ;  /* 0x005d2800010a7983 */ /* 0x000ea20000300a00 */
[----:B----4-:R-:W-:Y:S07]  /*32da0*/  HMMA.16816.F32 R12, R24, R8, R16 ;  /* 0x00000008180c723c */ /* 0x010fee0000001810 */
[----:B------:R-:W-:-:S02]  /*32db0*/  IMAD.MOV.U32 R17, RZ, RZ, R8 ;  /* 0x000000ffff117224 */ /* 0x000fc400078e0008 */
[----:B------:R-:W-:Y:S02]  /*32dc0*/  IMAD.MOV.U32 R16, RZ, RZ, R9 ;  /* 0x000000ffff107224 */ /* 0x000fe400078e0009 */
[----:B------:R-:W2:Y:S11]  /*32dd0*/  LDL.LU.64 R8, [R1+0x5d20] ;  /* 0x005d200001087983 */ /* 0x000eb60000300a00 */
[----:B------:R-:W-:Y:S01]  /*32de0*/  @!UPT UIADD3 URZ, URZ, URZ, URZ ;  /* 0x0000003f3f3ff290 */ /* 0x000fe2000fffe03f */
[----:B------:R-:W-:Y:S01]  /*32df0*/  STL.64 [R1+0x210], R12 ;  /* 0x0002100c01007387 */ /* 0x000fe20000100a00 */
[----:B------:R0:W-:Y:S02]  /*32e00*/  STL [R1+0x218], R14 ;  /* 0x0002180e01007387 */ /* 0x0001e40000100800 */
[----:B------:R-:W-:Y:S02]  /*32e10*/  IMAD.MOV.U32 R28, RZ, RZ, R15 ;  /* 0x000000ffff1c7224 */ /* 0x000fe400078e000f */
[----:B0-----:R-:W4:Y:S01]  /*32e20*/  LDL.LU.64 R14, [R1+0x5d18] ;  /* 0x005d1800010e7983 */ /* 0x001f220000300a00 */
[----:B------:R-:W4:Y:S02]  /*32e30*/  LDL.LU.64 R12, [R1+0x5d10] ;  /* 0x005d1000010c7983 */ /* 0x000f240000300a00 */
[----:B------:R0:W-:Y:S02]  /*32e40*/  STL.64 [R1+0x5cc0], R16 ;  /* 0x005cc01001007387 */ /* 0x0001e40000100a00 */
[----:B0-----:R-:W4:Y:S01]  /*32e50*/  LDL.LU.64 R16, [R1] ;  /* 0x0000000001107983 */ /* 0x001f220000300a00 */
[----:B------:R-:W-:Y:S01]  /*32e60*/  STL [R1+0x4c00], R28 ;  /* 0x004c001c01007387 */ /* 0x000fe20000100800 */
[C---:B----4-:R-:W-:Y:S11]  /*32e70*/  HMMA.16816.F32 R12, R24.reuse, R16, R12 ;  /* 0x00000010180c723c */ /* 0x050ff6000000180c */
[----:B------:R-:W-:Y:S11]  /*32e80*/  @!UPT UIADD3 URZ, URZ, URZ, URZ ;  /* 0x0000003f3f3ff290 */ /* 0x000ff6000fffe03f */
[----:B------:R-:W-:Y:S01]  /*32e90*/  @!UPT UIADD3 URZ, URZ, URZ, URZ ;  /* 0x0000003f3f3ff290 */ /* 0x000fe2000fffe03f */
[----:B------:R-:W-:Y:S01]  /*32ea0*/  STL.64 [R1+0x200], R12 ;  /* 0x0002000c01007387 */ /* 0x000fe20000100a00 */
[----:B------:R0:W-:Y:S03]  /*32eb0*/  STL.64 [R1+0x208], R14 ;  /* 0x0002080e01007387 */ /* 0x0001e60000100a00 */
[----:B0-----:R-:W4:Y:S01]  /*32ec0*/  LDL.LU.64 R14, [R1+0x5d08] ;  /* 0x005d0800010e7983 */ /* 0x001f220000300a00 */
[----:B------:R-:W2:Y:S02]  /*32ed0*/  LDL.LU.64 R12, [R1+0x5d00] ;  /* 0x005d0000010c7983 */ /* 0x000ea40000300a00 */
[----:B------:R-:W-:Y:S02]  /*32ee0*/  IMAD.MOV.U32 R3, RZ, RZ, R16 ;  /* 0x000000ffff037224 */ /* 0x000fe400078e0010 */
[----:B------:R-:W-:Y:S02]  /*32ef0*/  IMAD.MOV.U32 R2, RZ, RZ, R17 ;  /* 0x000000ffff027224 */ /* 0x000fe400078e0011 */
[----:B------:R-:W3:Y:S01]  /*32f00*/  LDL.LU.64 R16, [R1+0x1050] ;  /* 0x0010500001107983 */ /* 0x000ee20000300a00 */
[----:B------:R-:W3:Y:S01]  /*32f10*/  LDL.LU.64 R18, [R1+0x1058] ;  /* 0x0010580001127983 */ /* 0x000ee20000300a00 */
        /* <DEDUP_REMOVED lines=8> */
[----:B------:R0:W-:Y:S02]  /*32fa0*/  STL.64 [R1+0x5c28], R12 ;  /* 0x005c280c01007387 */ /* 0x0001e40000100a00 */
[----:B0-----:R-:W4:Y:S01]  /*32fb0*/  LDL.LU.64 R12, [R1+0x1060] ;  /* 0x00106000010c7983 */ /* 0x001f220000300a00 */
[----:B------:R-:W4:Y:S01]  /*32fc0*/  LDL.LU.64 R14, [R1+0x1068] ;  /* 0x00106800010e7983 */ /* 0x000f220000300a00 */
        /* <DEDUP_REMOVED lines=9> */
[----:B0-----:R-:W2:Y:S04]  /*33060*/  LDL.LU.64 R8, [R1+0x130] ;  /* 0x0001300001087983 */ /* 0x001ea80000300a00 */
[----:B--2---:R4:W-:Y:S02]  /*33070*/  STL.64 [R1+0x5cc8], R8 ;  /* 0x005cc80801007387 */ /* 0x0049e40000100a00 */
[C---:B----4-:R-:W-:Y:S02]  /*33080*/  HMMA.16816.F32 R8, R24.reuse, R4, R12 ;  /* 0x000000041808723c */ /* 0x050fe4000000180c */
[----:B---3--:R-:W-:Y:S01]  /*33090*/  STL.64 [R1+0x5c10], R6 ;  /* 0x005c100601007387 */ /* 0x008fe20000100a00 */
[----:B------:R0:W-:Y:S11]  /*330a0*/  STL.64 [R1+0x5c08], R4 ;  /* 0x005c080401007387 */ /* 0x0001f60000100a00 */
[----:B------:R-:W-:Y:S09]  /*330b0*/  @!UPT UIADD3 URZ, URZ, URZ, URZ ;  /* 0x0000003f3f3ff290 */ /* 0x000ff2000fffe03f */
[----:B------:R-:W-:Y:S01]  /*330c0*/  STL.64 [R1+0x1d0], R8 ;  /* 0x0001d00801007387 */ /* 0x000fe20000100a00 */
[----:B------:R1:W-:Y:S02]  /*330d0*/  STL.64 [R1+0x1d8], R10 ;  /* 0x0001d80a01007387 */ /* 0x0003e40000100a00 */
[----:B0-----:R-:W2:Y:S01]  /*330e0*/  LDL.LU.64 R4, [R1+0x120] ;  /* 0x0001200001047983 */ /* 0x001ea20000300a00 */
[C---:B-1----:R-:W-:Y:S01]  /*330f0*/  HMMA.16816.F32 R8, R24.reuse, R20, R16 ;  /* 0x000000141808723c */ /* 0x042fe20000001810 */
[----:B------:R-:W-:Y:S02]  /*33100*/  IMAD.MOV.U32 R15, RZ, RZ, R20 ;  /* 0x000000ffff0f7224 */ /* 0x000fe400078e0014 */
[----:B------:R-:W-:Y:S02]  /*33110*/  IMAD.MOV.U32 R14, RZ, RZ, R21 ;  /* 0x000000ffff0e7224 */ /* 0x000fe400078e0015 */
[----:B------:R-:W0:Y:S04]  /*33120*/  LDSM.16.MT88.4 R20, [R29+0x4000] ;  /* 0x004000001d14783b */ /* 0x000e280000004200 */
[----:B--2---:R1:W-:Y:S04]  /*33130*/  STL.64 [R1+0x5cd0], R4 ;  /* 0x005cd00401007387 */ /* 0x0043e80000100a00 */
[----:B-1----:R-:W2:Y:S10]  /*33140*/  LDL.LU.64 R4, [R1+0x150] ;  /* 0x0001500001047983 */ /* 0x002eb40000300a00 */
[----:B------:R-:W-:Y:S02]  /*33150*/  STL.64 [R1+0x1c0], R8 ;  /* 0x0001c00801007387 */ /* 0x000fe40000100a00 */
[----:B------:R-:W-:Y:S02]  /*33160*/  STL.64 [R1+0x1c8], R10 ;  /* 0x0001c80a01007387 */ /* 0x000fe40000100a00 */
[----:B------:R1:W-:Y:S01]  /*33170*/  STL.64 [R1+0x5cd8], R14 ;  /* 0x005cd80e01007387 */ /* 0x0003e20000100a00 */
[----:B------:R-:W2:Y:S04]  /*33180*/  LDL.LU.64 R12, [R1+0x1230] ;  /* 0x00123000010c7983 */ /* 0x000ea80000300a00 */
[----:B-1----:R-:W2:Y:S01]  /*33190*/  LDL.LU.64 R14, [R1+0x1238] ;  /* 0x00123800010e7983 */ /* 0x002ea20000300a00 */
[----:B------:R-:W3:Y:S02]  /*331a0*/  LDL.LU.64 R8, [R1+0x1220] ;  /* 0x0012200001087983 */ /* 0x000ee40000300a00 */
[----:B------:R-:W3:Y:S02]  /*331b0*/  LDL.LU.64 R10, [R1+0x1228] ;  /* 0x00122800010a7983 */ /* 0x000ee40000300a00 */
[----:B------:R-:W4:Y:S01]  /*331c0*/  LDL.LU.64 R16, [R1+0x1210] ;  /* 0x0012100001107983 */ /* 0x000f220000300a00 */
[----:B------:R-:W4:Y:S01]  /*331d0*/  LDL.LU.64 R18, [R1+0x1218] ;  /* 0x0012180001127983 */ /* 0x000f220000300a00 */
[----:B------:R-:W-:Y:S02]  /*331e0*/  STL [R1+0x5c04], R29 ;  /* 0x005c041d01007387 */ /* 0x000fe40000100800 */
[----:B0-----:R-:W-:Y:S02]  /*331f0*/  STL.64 [R1+0x5b30], R22 ;  /* 0x005b301601007387 */ /* 0x001fe40000100a00 */
[----:B------:R0:W-:Y:S02]  /*33200*/  STL.64 [R1+0x5b28], R20 ;  /* 0x005b281401007387 */ /* 0x0001e40000100a00 */
[----:B0-----:R-:W3:Y:S01]  /*33210*/  LDL.LU R20, [R1+0xd0] ;  /* 0x0000d00001147983 */ /* 0x001ee20000300800 */
[----:B------:R-:W3:Y:S01]  /*33220*/  LDL.LU R21, [R1+0xd4] ;  /* 0x0000d40001157983 */ /* 0x000ee20000300800 */
        /* <DEDUP_REMOVED lines=8> */
[----:B------:R-:W-:Y:S02]  /*332b0*/  STL [R1+0x5bec], R22 ;  /* 0x005bec1601007387 */ /* 0x000fe40000100800 */
[----:B------:R-:W-:Y:S01]  /*332c0*/  STL [R1+0x5be8], R23 ;  /* 0x005be81701007387 */ /* 0x000fe20000100800 */
[----:B---3--:R0:W-:Y:S04]  /*332d0*/  STL.64 [R1+0x5cb8], R20 ;  /* 0x005cb81401007387 */ /* 0x0081e80000100a00 */
[----:B0-----:R-:W3:Y:S02]  /*332e0*/  LDL.64 R20, [R1+0x140] ;  /* 0x0001400001147983 */ /* 0x001ee40000100a00 */
[----:B---3--:R-:W-:Y:S11]  /*332f0*/  HMMA.16816.F32 R8, R24, R20, R8 ;  /* 0x000000141808723c */ /* 0x008ff60000001808 */
[----:B------:R-:W-:Y:S11]  /*33300*/  @!UPT UIADD3 URZ, URZ, URZ, URZ ;  /* 0x0000003f3f3ff290 */ /* 0x000ff6000fffe03f */
[----:B------:R-:W-:Y:S01]  /*33310*/  @!UPT UIADD3 URZ, URZ, URZ, URZ ;  /* 0x0000003f3f3ff290 */ /* 0x000fe2000fffe03f */
[----:B------:R0:W-:Y:S01]  /*33320*/  STL.64 [R1+0x1a0], R8 ;  /* 0x0001a00801007387 */ /* 0x0001e20000100a00 */
[----:B------:R-:W-:Y:S03]  /*33330*/  STL.64 [R1+0x1a8], R10 ;  /* 0x0001a80a01007387 */ /* 0x000fe60000100a00 */
[----:B0-----:R-:W4:Y:S01]  /*33340*/  LDL.LU.64 R8, [R1+0x5cc8] ;  /* 0x005cc80001087983 */ /* 0x001f220000300a00 */
[----:B------:R-:W-:Y:S02]  /*33350*/  IMAD.MOV.U32 R29, RZ, RZ, R20 ;  /* 0x000000ffff1d7224 */ /* 0x000fe400078e0014 */
[----:B------:R-:W2:Y:S02]  /*33360*/  LDL.LU.64 R20, [R1+0x1200] ;  /* 0x0012000001147983 */ /* 0x000ea40000300a00 */
[----:B------:R-:W2:Y:S02]  /*33370*/  LDL.LU.64 R22, [R1+0x1208] ;  /* 0x0012080001167983 */ /* 0x000ea40000300a00 */
[----:B------:R-:W-:-:S02]  /*33380*/  IMAD.MOV.U32 R12, RZ, RZ, R3 ;  /* 0x000000ffff0c7224 */ /* 0x000fc400078e0003 */
[----:B------:R-:W-:-:S05]  /*33390*/  IMAD.MOV.U32 R13, RZ, RZ, R2 ;  /* 0x000000ffff0d7224 */ /* 0x000fca00078e0002 */
[----:B------:R-:W-:Y:S01]  /*333a0*/  STL.64 [R1+0x5c48], R12 ;  /* 0x005c480c01007387 */ /* 0x000fe20000100a00 */
[C---:B----4-:R-:W-:Y:S11]  /*333b0*/  HMMA.16816.F32 R16, R24.reuse, R8, R16 ;  /* 0x000000081810723c */ /* 0x050ff60000001810 */
[----:B------:R-:W-:Y:S11]  /*333c0*/  @!UPT UIADD3 URZ, URZ, URZ, URZ ;  /* 0x0000003f3f3ff290 */ /* 0x000ff6000fffe03f */
[----:B------:R-:W-:Y:S01]  /*333d0*/  @!UPT UIADD3 URZ, URZ, URZ, URZ ;  /* 0x0000003f3f3ff290 */ /* 0x000fe2000fffe03f */
[----:B------:R0:W-:Y:S01]  /*333e0*/  STL.64 [R1+0x190], R16 ;  /* 0x0001901001007387 */ /* 0x0001e20000100a00 */
[----:B------:R1:W-:Y:S03]  /*333f0*/  STL.64 [R1+0x198], R18 ;  /* 0x0001981201007387 */ /* 0x0003e60000100a00 */
[----:B0-----:R-:W3:Y:S01]  /*33400*/  LDL.LU.64 R16, [R1+0x5cc0] ;  /* 0x005cc00001107983 */ /* 0x001ee20000300a00 */
[----:B--2---:R-:W-:Y:S01]  /*33410*/  HMMA.16816.F32 R20, R24, R4, R20 ;  /* 0x000000041814723c */ /* 0x004fe20000001814 */
[----:B------:R-:W-:Y:S02]  /*33420*/  IMAD.MOV.U32 R2, RZ, RZ, R8 ;  /* 0x000000ffff027224 */ /* 0x000fe400078e0008 */
[----:B------:R-:W-:Y:S02]  /*33430*/  IMAD.MOV.U32 R3, RZ, RZ, R9 ;  /* 0x000000ffff037224 */ /* 0x000fe400078e0009 */
[----:B---3--:R-:W-:-:S02]  /*33440*/  IMAD.MOV.U32 R12, RZ, RZ, R17 ;  /* 0x000000ffff0c7224 */ /* 0x008fc400078e0011 */
[----:B------:R-:W-:Y:S02]  /*33450*/  IMAD.MOV.U32 R13, RZ, RZ, R16 ;  /* 0x000000ffff0d7224 */ /* 0x000fe400078e0010 */
[----:B------:R-:W2:Y:S01]  /*33460*/  LDL.LU.64 R16, [R1+0x11f0] ;  /* 0x0011f00001107983 */ /* 0x000ea20000300a00 */
[----:B-1----:R-:W2:Y:S02]  /*33470*/  LDL.LU.64 R18, [R1+0x11f8] ;  /* 0x0011f80001127983 */ /* 0x002ea40000300a00 */
[----:B------:R-:W3:Y:S02]  /*33480*/  LDL.LU.64 R8, [R1+0x11e0] ;  /* 0x0011e00001087983 */ /* 0x000ee40000300a00 */
[----:B------:R-:W3:Y:S01]  /*33490*/  LDL.LU.64 R10, [R1+0x11e8] ;  /* 0x0011e800010a7983 */ /* 0x000ee20000300a00 */
[----:B------:R-:W-:Y:S01]  /*334a0*/  STL.64 [R1+0x5c60], R12 ;  /* 0x005c600c01007387 */ /* 0x000fe20000100a00 */
[----:B------:R-:W-:Y:S02]  /*334b0*/  STL [R1+0x5bf4], R2 ;  /* 0x005bf40201007387 */ /* 0x000fe40000100800 */
[----:B------:R-:W-:Y:S05]  /*334c0*/  STL [R1+0x5bf0], R3 ;  /* 0x005bf00301007387 */ /* 0x000fea0000100800 */
[----:B------:R0:W-:Y:S01]  /*334d0*/  STL.64 [R1+0x180], R20 ;  /* 0x0001801401007387 */ /* 0x0001e20000100a00 */
[----:B------:R1:W-:Y:S04]  /*334e0*/  STL.64 [R1+0x188], R22 ;  /* 0x0001881601007387 */ /* 0x0003e80000100a00 */
[----:B0-----:R-:W4:Y:S01]  /*334f0*/  LDL.LU.64 R20, [R1+0x5cb8] ;  /* 0x005cb80001147983 */ /* 0x001f220000300a00 */
[----:B------:R-:W2:Y:S02]  /*33500*/  LDL.LU R12, [R1+0x20] ;  /* 0x00002000010c7983 */ /* 0x000ea40000300800 */
[----:B------:R-:W-:-:S02]  /*33510*/  IMAD.MOV.U32 R13, RZ, RZ, R0 ;  /* 0x000000ffff0d7224 */ /* 0x000fc400078e0000 */
[----:B-1----:R-:W-:Y:S02]  /*33520*/  IMAD.MOV.U32 R22, RZ, RZ, R4 ;  /* 0x000000ffff167224 */ /* 0x002fe400078e0004 */
[----:B------:R-:W-:Y:S02]  /*33530*/  IMAD.MOV.U32 R23, RZ, RZ, R5 ;  /* 0x000000ffff177224 */ /* 0x000fe400078e0005 */
[----:B------:R-:W3:Y:S01]  /*33540*/  LDL.LU.64 R4, [R1+0xf0] ;  /* 0x0000f00001047983 */ /* 0x000ee20000300a00 */
[----:B------:R-:W-:Y:S03]  /*33550*/  STL.64 [R1+0x5c90], R14 ;  /* 0x005c900e01007387 */ /* 0x000fe60000100a00 */
[----:B--2---:R0:W-:Y:S04]  /*33560*/  STL.64 [R1+0x5c88], R12 ;  /* 0x005c880c01007387 */ /* 0x0041e80000100a00 */
[----:B0-----:R-:W2:Y:S04]  /*33570*/  LDL.LU.64 R12, [R1+0xe0] ;  /* 0x0000e000010c7983 */ /* 0x001ea80000300a00 */
[----:B--2---:R0:W-:Y:S04]  /*33580*/  STL.64 [R1+0x5ca8], R12 ;  /* 0x005ca80c01007387 */ /* 0x0041e80000100a00 */
[----:B0-----:R-:W2:Y:S01]  /*33590*/  LDL.64 R12, [R1+0x110] ;  /* 0x00011000010c7983 */ /* 0x001ea20000100a00 */
[----:B------:R-:W-:Y:S02]  /*335a0*/  STL [R1+0x5bfc], R23 ;  /* 0x005bfc1701007387 */ /* 0x000fe40000100800 */
[----:B------:R-:W-:Y:S01]  /*335b0*/  STL [R1+0x5bf8], R22 ;  /* 0x005bf81601007387 */ /* 0x000fe20000100800 */
[----:B--2---:R-:W-:Y:S11]  /*335c0*/  HMMA.16816.F32 R16, R24, R12, R16 ;  /* 0x0000000c1810723c */ /* 0x004ff60000001810 */
[----:B------:R-:W-:Y:S11]  /*335d0*/  @!UPT UIADD3 URZ, URZ, URZ, URZ ;  /* 0x0000003f3f3ff290 */ /* 0x000ff6000fffe03f */
[----:B------:R-:W-:Y:S01]  /*335e0*/  @!UPT UIADD3 URZ, URZ, URZ, URZ ;  /* 0x0000003f3f3ff290 */ /* 0x000fe2000fffe03f */
[----:B------:R0:W-:Y:S01]  /*335f0*/  STL.64 [R1+0x170], R16 ;  /* 0x0001701001007387 */ /* 0x0001e20000100a00 */
[----:B------:R1:W-:Y:S03]  /*33600*/  STL.64 [R1+0x178], R18 ;  /* 0x0001781201007387 */ /* 0x0003e60000100a00 */
[----:B0-----:R-:W3:Y:S01]  /*33610*/  LDL.LU.64 R16, [R1+0x5cb0] ;  /* 0x005cb00001107983 */ /* 0x001ee20000300a00 */
[----:B------:R-:W-:-:S05]  /*33620*/  IMAD.MOV.U32 R3, RZ, RZ, R12 ;  /* 0x000000ffff037224 */ /* 0x000fca00078e000c */
        /* <DEDUP_REMOVED lines=8> */
[----:B------:R-:W2:Y:S01]  /*336b0*/  LDL.LU.64 R14, [R1+0x11d8] ;  /* 0x0011d800010e7983 */ /* 0x000ea20000300a00 */
[----:B------:R-:W3:Y:S01]  /*336c0*/  LDL.LU.64 R16, [R1+0x1040] ;  /* 0x0010400001107983 */ /* 0x000ee20000300a00 */
[----:B-1----:R-:W2:Y:S03]  /*336d0*/  LDL.LU.64 R18, [R1+0x1048] ;  /* 0x0010480001127983 */ /* 0x002ea60000300a00 */
[----:B--2---:R-:W-:Y:S01]  /*336e0*/  STL.64 [R1+0x5ca0], R18 ;  /* 0x005ca01201007387 */ /* 0x004fe20000100a00 */
[----:B---3--:R0:W-:Y:S03]  /*336f0*/  STL.64 [R1+0x5c98], R16 ;  /* 0x005c981001007387 */ /* 0x0081e60000100a00 */
[----:B0-----:R-:W2:Y:S01]  /*33700*/  LDL.LU.64 R16, [R1+0x11c0] ;  /* 0x0011c00001107983 */ /* 0x001ea20000300a00 */
[----:B------:R-:W2:Y:S02]  /*33710*/  LDL.LU.64 R18, [R1+0x11c8] ;  /* 0x0011c80001127983 */ /* 0x000ea40000300a00 */
[----:B------:R-:W3:Y:S02]  /*33720*/  LDL.LU.64 R8, [R1+0x1000] ;  /* 0x0010000001087983 */ /* 0x000ee40000300a00 */
[----:B------:R-:W2:Y:S02]  /*33730*/  LDL.LU.64 R10, [R1+0x1008] ;  /* 0x00100800010a7983 */ /* 0x000ea40000300a00 */
[----:B--2---:R-:W-:Y:S01]  /*33740*/  STL.64 [R1+0x5c40], R10 ;  /* 0x005c400a01007387 */ /* 0x004fe20000100a00 */
[----:B---3--:R0:W-:Y:S03]  /*33750*/  STL.64 [R1+0x5c38], R8 ;  /* 0x005c380801007387 */ /* 0x0081e60000100a00 */
[----:B0-----:R-:W2:Y:S01]  /*33760*/  LDL.LU.64 R8, [R1+0x1010] ;  /* 0x0010100001087983 */ /* 0x001ea20000300a00 */
[----:B------:R-:W3:Y:S01]  /*33770*/  LDL.LU.64 R10, [R1+0x1018] ;  /* 0x00101800010a7983 */ /* 0x000ee20000300a00 */
[----:B------:R-:W-:Y:S02]  /*33780*/  HMMA.16816.F32 R12, R24, R4, R12 ;  /* 0x00000004180c723c */ /* 0x000fe4000000180c */
[----:B---3--:R-:W-:Y:S01]  /*33790*/  STL.64 [R1+0x5c58], R10 ;  /* 0x005c580a01007387 */ /* 0x008fe20000100a00 */
[----:B--2---:R0:W-:Y:S03]  /*337a0*/  STL.64 [R1+0x5c50], R8 ;  /* 0x005c500801007387 */ /* 0x0041e60000100a00 */
[----:B0-----:R-:W2:Y:S01]  /*337b0*/  LDL.LU.64 R8, [R1+0x1020] ;  /* 0x0010200001087983 */ /* 0x001ea20000300a00 */
[----:B------:R-:W3:Y:S03]  /*337c0*/  LDL.LU.64 R10, [R1+0x1028] ;  /* 0x00102800010a7983 */ /* 0x000ee60000300a00 */
[----:B---3--:R-:W-:Y:S01]  /*337d0*/  STL.64 [R1+0x5c70], R10 ;  /* 0x005c700a01007387 */ /* 0x008fe20000100a00 */
[----:B--2---:R0:W-:Y:S03]  /*337e0*/  STL.64 [R1+0x5c68], R8 ;  /* 0x005c680801007387 */ /* 0x0041e60000100a00 */
[----:B0-----:R-:W2:Y:S01]  /*337f0*/  LDL.LU.64 R8, [R1+0x1030] ;  /* 0x0010300001087983 */ /* 0x001ea20000300a00 */
[----:B------:R-:W2:Y:S08]  /*33800*/  LDL.LU.64 R10, [R1+0x1038] ;  /* 0x00103800010a7983 */ /* 0x000eb00000300a00 */
[----:B------:R0:W-:Y:S02]  /*33810*/  STL.64 [R1+0xc0], R12 ;  /* 0x0000c00c01007387 */ /* 0x0001e40000100a00 */
[----:B------:R-:W-:Y:S01]  /*33820*/  STL.64 [R1+0xc8], R14 ;  /* 0x0000c80e01007387 */ /* 0x000fe20000100a00 */
[----:B0-----:R-:W3:Y:S01]  /*33830*/  LDL.LU.64 R12, [R1+0x5ca8] ;  /* 0x005ca800010c7983 */ /* 0x001ee20000300a00 */
[----:B------:R-:W-:-:S02]  /*33840*/  IMAD.MOV.U32 R3, RZ, RZ, R4 ;  /* 0x000000ffff037224 */ /* 0x000fc400078e0004 */
[----:B------:R-:W-:Y:S02]  /*33850*/  IMAD.MOV.U32 R23, RZ, RZ, R5 ;  /* 0x000000ffff177224 */ /* 0x000fe400078e0005 */
[----:B------:R-:W2:Y:S01]  /*33860*/  LDL.LU.64 R4, [R1+0xff0] ;  /* 0x000ff00001047983 */ /* 0x000ea20000300a00 */
[----:B------:R-:W2:Y:S01]  /*33870*/  LDL.LU.64 R6, [R1+0xff8] ;  /* 0x000ff80001067983 */ /* 0x000ea20000300a00 */
[C---:B---3--:R-:W-:Y:S11]  /*33880*/  HMMA.16816.F32 R16, R24.reuse, R12, R16 ;  /* 0x0000000c1810723c */ /* 0x048ff60000001810 */
[----:B------:R-:W-:Y:S11]  /*33890*/  @!UPT UIADD3 URZ, URZ, URZ, URZ ;  /* 0x0000003f3f3ff290 */ /* 0x000ff6000fffe03f */
[----:B------:R-:W-:Y:S01]  /*338a0*/  @!UPT UIADD3 URZ, URZ, URZ, URZ ;  /* 0x0000003f3f3ff290 */ /* 0x000fe2000fffe03f */
[----:B------:R-:W-:Y:S01]  /*338b0*/  STL.64 [R1+0xb0], R16 ;  /* 0x0000b01001007387 */ /* 0x000fe20000100a00 */
[----:B------:R0:W-:Y:S03]  /*338c0*/  STL.64 [R1+0xb8], R18 ;  /* 0x0000b81201007387 */ /* 0x0001e60000100a00 */
[----:B0-----:R-:W4:Y:S01]  /*338d0*/  LDL.LU.64 R18, [R1+0x5ca0] ;  /* 0x005ca00001127983 */ /* 0x001f220000300a00 */
[----:B------:R-:W4:Y:S02]  /*338e0*/  LDL.LU.64 R16, [R1+0x5c98] ;  /* 0x005c980001107983 */ /* 0x000f240000300a00 */
[----:B------:R-:W-:Y:S02]  /*338f0*/  IMAD.MOV.U32 R0, RZ, RZ, R12 ;  /* 0x000000ffff007224 */ /* 0x000fe400078e000c */
[----:B------:R-:W-:Y:S01]  /*33900*/  IMAD.MOV.U32 R28, RZ, RZ, R13 ;  /* 0x000000ffff1c7224 */ /* 0x000fe200078e000d */
[----:B------:R-:W3:Y:S01]  /*33910*/  LDL.LU.64 R14, [R1+0x5c90] ;  /* 0x005c9000010e7983 */ /* 0x000ee20000300a00 */
[----:B------:R-:W2:Y:S01]  /*33920*/  LDL.LU.64 R12, [R1+0x5c88] ;  /* 0x005c8800010c7983 */ /* 0x000ea20000300a00 */
[----:B----4-:R-:W-:Y:S02]  /*33930*/  HMMA.16816.F32 R24, R24, R20, R16 ;  /* 0x000000141818723c */ /* 0x010fe40000001810 */
[----:B------:R-:W2:Y:S01]  /*33940*/  LDL.LU.64 R18, [R1+0x5c80] ;  /* 0x005c800001127983 */ /* 0x000ea20000300a00 */
[----:B------:R-:W2:Y:S11]  /*33950*/  LDL.LU.64 R16, [R1+0x5c78] ;  /* 0x005c780001107983 */ /* 0x000eb60000300a00 */
[----:B------:R-:W-:Y:S09]  /*33960*/  @!UPT UIADD3 URZ, URZ, URZ, URZ ;  /* 0x0000003f3f3ff290 */ /* 0x000ff2000fffe03f */
[----:B------:R3:W-:Y:S02]  /*33970*/  STL.64 [R1+0xa0], R24 ;  /* 0x0000a01801007387 */ /* 0x0007e40000100a00 */
[----:B---3--:R-:W-:Y:S02]  /*33980*/  IMAD.MOV.U32 R24, RZ, RZ, R15 ;  /* 0x000000ffff187224 */ /* 0x008fe400078e000f */
[----:B------:R-:W-:Y:S01]  /*33990*/  IMAD.MOV.U32 R25, RZ, RZ, R14 ;  /* 0x000000ffff197224 */ /* 0x000fe200078e000e */
[----:B------:R-:W-:Y:S01]  /*339a0*/  STL.64 [R1+0xa8], R26 ;  /* 0x0000a81a01007387 */ /* 0x000fe20000100a00 */
[----:B------:R-:W-:Y:S01]  /*339b0*/  STL.64 [R1+0x5b50], R20 ;  /* 0x005b501401007387 */ /* 0x000fe20000100a00 */
        /* <DEDUP_REMOVED lines=28> */
[----:B------:R-:W4:Y:S02]  /*33b80*/  LDL.LU.64 R8, [R1+0x5c18] ;  /* 0x005c180001087983 */ /* 0x000f240000300a00 */
[----:B---3--:R0:W-:Y:S02]  /*33b90*/  STL.64 [R1+0x5b38], R14 ;  /* 0x005b380e01007387 */ /* 0x0081e40000100a00 */
[----:B------:R-:W3:Y:S01]  /*33ba0*/  LDL.LU.64 R12, [R1+0xfd0] ;  /* 0x000fd000010c7983 */ /* 0x000ee20000300a00 */
[----:B0-----:R-:W3:Y:S01]  /*33bb0*/  LDL.LU.64 R14, [R1+0xfd8] ;  /* 0x000fd800010e7983 */ /* 0x001ee20000300a00 */
[C---:B----4-:R-:W-:Y:S11]  /*33bc0*/  HMMA.16816.F32 R4, R16.reuse, R8, R4 ;  /* 0x000000081004723c */ /* 0x050ff60000001804 */
[----:B------:R-:W-:Y:S11]  /*33bd0*/  @!UPT UIADD3 URZ, URZ, URZ, URZ ;  /* 0x0000003f3f3ff290 */ /* 0x000ff6000fffe03f */
[----:B------:R-:W-:Y:S01]  /*33be0*/  @!UPT UIADD3 URZ, URZ, URZ, URZ ;  /* 0x0000003f3f3ff290 */ /* 0x000fe2000fffe03f */
[----:B------:R-:W-:Y:S01]  /*33bf0*/  STL.64 [R1+0x50], R4 ;  /* 0x0000500401007387 */ /* 0x000fe20000100a00 */
[----:B------:R0:W-:Y:S03]  /*33c00*/  STL.64 [R1+0x58], R6 ;  /* 0x0000580601007387 */ /* 0x0001e60000100a00 */
[----:B0-----:R-:W4:Y:S01]  /*33c10*/  LDL.LU.64 R6, [R1+0x5c10] ;  /* 0x005c100001067983 */ /* 0x001f220000300a00 */
[----:B------:R-:W3:Y:S02]  /*33c20*/  LDL.LU.64 R4, [R1+0x5c08] ;  /* 0x005c080001047983 */ /* 0x000ee40000300a00 */
[----:B--2---:R0:W-:Y:S02]  /*33c30*/  STL.64 [R1+0x5af8], R10 ;  /* 0x005af80a01007387 */ /* 0x0041e40000100a00 */
[----:B------:R-:W3:Y:S01]  /*33c40*/  LDL.LU.64 R8, [R1+0xfe0] ;  /* 0x000fe00001087983 */ /* 0x000ee20000300a00 */
[----:B0-----:R-:W3:Y:S02]  /*33c50*/  LDL.LU.64 R10, [R1+0xfe8] ;  /* 0x000fe800010a7983 */ /* 0x001ee40000300a00 */
[C---:B---3--:R-:W-:Y:S02]  /*33c60*/  HMMA.16816.F32 R8, R16.reuse, R4, R8 ;  /* 0x000000041008723c */ /* 0x048fe40000001808 */
[----:B----4-:R-:W-:Y:S11]  /*33c70*/  STL.64 [R1+0x5bd8], R6 ;  /* 0x005bd80601007387 */ /* 0x010ff60000100a00 */
[----:B------:R-:W-:Y:S10]  /*33c80*/  @!UPT UIADD3 URZ, URZ, URZ, URZ ;  /* 0x0000003f3f3ff290 */ /* 0x000ff4000fffe03f */
[----:B------:R-:W-:Y:S01]  /*33c90*/  STL.64 [R1+0x40], R8 ;  /* 0x0000400801007387 */ /* 0x000fe20000100a00 */
[----:B------:R0:W-:Y:S03]  /*33ca0*/  STL.64 [R1+0x48], R10 ;  /* 0x0000480a01007387 */ /* 0x0001e60000100a00 */
[----:B0-----:R-:W2:Y:S01]  /*33cb0*/  LDL.64 R10, [R1+0x8] ;  /* 0x00000800010a7983 */ /* 0x001ea20000100a00 */
[----:B------:R-:W-:Y:S03]  /*33cc0*/  HMMA.16816.F32 R4, R16, R24, R12 ;  /* 0x000000181004723c */ /* 0x000fe6000000180c */
[----:B--2---:R0:W-:Y:S11]  /*33cd0*/  STL.64 [R1+0x5b00], R10 ;  /* 0x005b000a01007387 */ /* 0x0041f60000100a00 */
[----:B------:R-:W-:Y:S09]  /*33ce0*/  @!UPT UIADD3 URZ, URZ, URZ, URZ ;  /* 0x0000003f3f3ff290 */ /* 0x000ff2000fffe03f */
[----:B------:R-:W-:Y:S02]  /*33cf0*/  STL.64 [R1+0xfd0], R4 ;  /* 0x000fd00401007387 */ /* 0x000fe40000100a00 */
[----:B------:R-:W-:Y:S01]  /*33d00*/  STL.64 [R1+0xfd8], R6 ;  /* 0x000fd80601007387 */ /* 0x000fe20000100a00 */
[----:B0-----:R-:W2:Y:S01]  /*33d10*/  LDL.64 R10, [R1+0x18] ;  /* 0x00001800010a7983 */ /* 0x001ea20000100a00 */
[----:B------:R-:W-:-:S03]  /*33d20*/  IMAD.MOV.U32 R20, RZ, RZ, R29 ;  /* 0x000000ffff147224 */ /* 0x000fc600078e001d */
[----:B--2---:R0:W-:Y:S04]  /*33d30*/  STL.64 [R1+0x5b08], R10 ;  /* 0x005b080a01007387 */ /* 0x0041e80000100a00 */
[----:B0-----:R-:W2:Y:S04]  /*33d40*/  LDL R10, [R1+0x28] ;  /* 0x00002800010a7983 */ /* 0x001ea80000100800 */
[----:B------:R-:W2:Y:S01]  /*33d50*/  LDL R11, [R1+0x2c] ;  /* 0x00002c00010b7983 */ /* 0x000ea20000100800 */
[----:B------:R-:W3:Y:S02]  /*33d60*/  LDL.LU R29, [R1+0x5c04] ;  /* 0x005c0400011d7983 */ /* 0x000ee40000300800 */
[----:B------:R-:W4:Y:S02]  /*33d70*/  LDL.LU R21, [R1+0x144] ;  /* 0x0001440001157983 */ /* 0x000f240000300800 */
[----:B------:R-:W-:-:S02]  /*33d80*/  IMAD.MOV.U32 R8, RZ, RZ, R3 ;  /* 0x000000ffff087224 */ /* 0x000fc400078e0003 */
[----:B------:R-:W-:Y:S01]  /*33d90*/  IMAD.MOV.U32 R9, RZ, RZ, R23 ;  /* 0x000000ffff097224 */ /* 0x000fe200078e0017 */
[----:B--2---:R-:W-:Y:S01]  /*33da0*/  STL.64 [R1+0x5b58], R10 ;  /* 0x005b580a01007387 */ /* 0x004fe20000100a00 */
[----:B------:R-:W2:Y:S03]  /*33db0*/  LDL.LU R3, [R1+0x5c00] ;  /* 0x005c000001037983 */ /* 0x000ea60000300800 */
[----:B---3--:R-:W0:Y:S01]  /*33dc0*/  LDSM.16.MT88.4 R24, [R29+0x4080] ;  /* 0x004080001d18783b */ /* 0x008e220000004200 */
[----:B------:R-:W3:Y:S02]  /*33dd0*/  LDL.LU R23, [R1+0x5bfc] ;  /* 0x005bfc0001177983 */ /* 0x000ee40000300800 */
[----:B------:R-:W3:Y:S02]  /*33de0*/  LDL.LU.64 R4, [R1+0xfc0] ;  /* 0x000fc00001047983 */ /* 0x000ee40000300a00 */
[----:B------:R-:W3:Y:S01]  /*33df0*/  LDL.LU.64 R6, [R1+0xfc8] ;  /* 0x000fc80001067983 */ /* 0x000ee20000300a00 */
[----:B------:R1:W-:Y:S02]  /*33e00*/  STL.64 [R1+0x5b70], R8 ;  /* 0x005b700801007387 */ /* 0x0003e40000100a00 */
[----:B-1----:R-:W-:-:S02]  /*33e10*/  IMAD.MOV.U32 R8, RZ, RZ, R22 ;  /* 0x000000ffff087224 */ /* 0x002fc400078e0016 */
[----:B------:R-:W-:Y:S01]  /*33e20*/  IMAD.MOV.U32 R9, RZ, RZ, R2 ;  /* 0x000000ffff097224 */ /* 0x000fe200078e0002 */
[----:B0-----:R-:W-:Y:S01]  /*33e30*/  STL.64 [R1+0x59f8], R26 ;  /* 0x0059f81a01007387 */ /* 0x001fe20000100a00 */
[----:B------:R0:W-:Y:S03]  /*33e40*/  STL.64 [R1+0x59f0], R24 ;  /* 0x0059f01801007387 */ /* 0x0001e60000100a00 */
[----:B0-----:R-:W3:Y:S01]  /*33e50*/  LDL.LU R24, [R1+0x15f0] ;  /* 0x0015f00001187983 */ /* 0x001ee20000300800 */
[----:B------:R-:W3:Y:S02]  /*33e60*/  LDL.LU R25, [R1+0x15f4] ;  /* 0x0015f40001197983 */ /* 0x000ee40000300800 */
[----:B------:R-:W3:Y:S02]  /*33e70*/  LDL.LU R26, [R1+0x15f8] ;  /* 0x0015f800011a7983 */ /* 0x000ee40000300800 */
[----:B------:R-:W3:Y:S01]  /*33e80*/  LDL.LU R27, [R1+0x15fc] ;  /* 0x0015fc00011b7983 */ /* 0x000ee20000300800 */
[----:B------:R-:W3:Y:S01]  /*33e90*/  LDL.LU R22, [R1+0x5bf8] ;  /* 0x005bf80001167983 */ /* 0x000ee20000300800 */
[----:B------:R-:W3:Y:S02]  /*33ea0*/  LDL.LU R2, [R1+0x5bf4] ;  /* 0x005bf40001027983 */ /* 0x000ee40000300800 */
[----:B------:R-:W4:Y:S02]  /*33eb0*/  LDL.LU.64 R12, [R1+0xfb0] ;  /* 0x000fb000010c7983 */ /* 0x000f240000300a00 */
[----:B------:R-:W4:Y:S01]  /*33ec0*/  LDL.LU.64 R14, [R1+0xfb8] ;  /* 0x000fb800010e7983 */ /* 0x000f220000300a00 */
[----:B------:R2:W-:Y:S02]  /*33ed0*/  STL.64 [R1+0x5b88], R8 ;  /* 0x005b880801007387 */ /* 0x0005e40000100a00 */
[----:B--2---:R-:W-:-:S02]  /*33ee0*/  IMAD.MOV.U32 R8, RZ, RZ, R3 ;  /* 0x000000ffff087224 */ /* 0x004fc400078e0003 */
[----:B------:R-:W2:Y:S01]  /*33ef0*/  LDL.LU R3, [R1+0x5bf0] ;  /* 0x005bf00001037983 */ /* 0x000ea20000300800 */
[----:B------:R-:W2:Y:S03]  /*33f00*/  LDL.LU R9, [R1+0x114] ;  /* 0x0001140001097983 */ /* 0x000ea60000300800 */
[----:B--2---:R3:W-:Y:S02]  /*33f10*/  STL.64 [R1+0x5ba8], R8 ;  /* 0x005ba80801007387 */ /* 0x0047e40000100a00 */
[----:B---3--:R-:W-:Y:S02]  /*33f20*/  IMAD.MOV.U32 R8, RZ, RZ, R22 ;  /* 0x000000ffff087224 */ /* 0x008fe400078e0016 */
[----:B------:R-:W-:Y:S01]  /*33f30*/  IMAD.MOV.U32 R9, RZ, RZ, R23 ;  /* 0x000000ffff097224 */ /* 0x000fe200078e0017 */
[----:B------:R-:W2:Y:S01]  /*33f40*/  LDL.LU R22, [R1+0x5bec] ;  /* 0x005bec0001167983 */ /* 0x000ea20000300800 */
[----:B------:R-:W3:Y:S03]  /*33f50*/  LDL.LU R23, [R1+0x5be8] ;  /* 0x005be80001177983 */ /* 0x000ee60000300800 */
[----:B------:R0:W-:Y:S02]  /*33f60*/  STL.64 [R1+0x5bc0], R8 ;  /* 0x005bc00801007387 */ /* 0x0001e40000100a00 */
[----:B0-----:R-:W-:-:S02]  /*33f70*/  IMAD.MOV.U32 R8, RZ, RZ, R2 ;  /* 0x000000ffff087224 */ /* 0x001fc400078e0002 */
[----:B------:R-:W-:Y:S01]  /*33f80*/  IMAD.MOV.U32 R9, RZ, RZ, R3 ;  /* 0x000000ffff097224 */ /* 0x000fe200078e0003 */
[----:B------:R-:W2:Y:S01]  /*33f90*/  LDL.LU R2, [R1+0x5be4] ;  /* 0x005be40001027983 */ /* 0x000ea20000300800 */
[----:B------:R-:W2:Y:S02]  /*33fa0*/  LDL.LU R3, [R1+0x5be0] ;  /* 0x005be00001037983 */ /* 0x000ea40000300800 */
[----:B------:R-:W-:Y:S02]  /*33fb0*/  STL.64 [R1+0x5b18], R26 ;  /* 0x005b181a01007387 */ /* 0x000fe40000100a00 */
[----:B------:R0:W-:Y:S02]  /*33fc0*/  STL.64 [R1+0x5b10], R24 ;  /* 0x005b101801007387 */ /* 0x0001e40000100a00 */
[----:B0-----:R-:W2:Y:S01]  /*33fd0*/  LDL.LU R24, [R1+0x1580] ;  /* 0x0015800001187983 */ /* 0x001ea20000300800 */
[----:B------:R-:W2:Y:S02]  /*33fe0*/  LDL.LU R25, [R1+0x1584] ;  /* 0x0015840001197983 */ /* 0x000ea40000300800 */
[----:B------:R-:W2:Y:S02]  /*33ff0*/  LDL.LU R26, [R1+0x1588] ;  /* 0x00158800011a7983 */ /* 0x000ea40000300800 */
[----:B------:R-:W2:Y:S01]  /*34000*/  LDL.LU R27, [R1+0x158c] ;  /* 0x00158c00011b7983 */ /* 0x000ea20000300800 */
[----:B----4-:R-:W-:Y:S01]  /*34010*/  HMMA.16816.F32 R12, R16, R20, R12 ;  /* 0x00000014100c723c */ /* 0x010fe2000000180c */
[----:B--2---:R-:W-:Y:S01]  /*34020*/  STL.64 [R1+0x5b68], R26 ;  /* 0x005b681a01007387 */ /* 0x004fe20000100a00 */
[----:B------:R3:W-:Y:S02]  /*34030*/  STL.64 [R1+0x5b60], R24 ;  /* 0x005b601801007387 */ /* 0x0007e40000100a00 */
[----:B---3--:R-:W-:-:S02]  /*34040*/  IMAD.MOV.U32 R24, RZ, RZ, R23 ;  /* 0x000000ffff187224 */ /* 0x008fc400078e0017 */
[----:B------:R-:W-:-:S07]  /*34050*/  IMAD.MOV.U32 R25, RZ, RZ, R22 ;  /* 0x000000ffff197224 */ /* 0x000fce00078e0016 */
[----:B------:R-:W-:Y:S01]  /*34060*/  HMMA.16816.F32 R24, R16, R24, R4 ;  /* 0x000000181018723c */ /* 0x000fe20000001804 */
[----:B------:R-:W2:Y:S11]  /*34070*/  LDL.LU.64 R6, [R1+0x5bd8] ;  /* 0x005bd80001067983 */ /* 0x000eb60000300a00 */
[----:B------:R-:W-:Y:S11]  /*34080*/  @!UPT UIADD3 URZ, URZ, URZ, URZ ;  /* 0x0000003f3f3ff290 */ /* 0x000ff6000fffe03f */
[----:B------:R0:W-:Y:S01]  /*34090*/  STL.64 [R1+0x16a0], R24 ;  /* 0x0016a01801007387 */ /* 0x0001e20000100a00 */
[----:B------:R1:W-:Y:S02]  /*340a0*/  STL.64 [R1+0x16a8], R26 ;  /* 0x0016a81a01007387 */ /* 0x0003e40000100a00 */
[----:B------:R-:W-:Y:S01]  /*340b0*/  STL.64 [R1+0x1670], R12 ;  /* 0x0016700c01007387 */ /* 0x000fe20000100a00 */
[----:B0-----:R-:W3:Y:S01]  /*340c0*/  LDL.LU.64 R24, [R1+0xee0] ;  /* 0x000ee00001187983 */ /* 0x001ee20000300a00 */
[----:B-1----:R-:W4:Y:S03]  /*340d0*/  LDL.LU.64 R26, [R1+0xee8] ;  /* 0x000ee800011a7983 */ /* 0x002f260000300a00 */
        /* <DEDUP_REMOVED lines=16> */
[----:B------:R-:W-:-:S02]  /*341e0*/  IMAD.MOV.U32 R4, RZ, RZ, R15 ;  /* 0x000000ffff047224 */ /* 0x000fc400078e000f */
[----:B------:R-:W-:Y:S01]  /*341f0*/  IMAD.MOV.U32 R5, RZ, RZ, R14 ;  /* 0x000000ffff057224 */ /* 0x000fe200078e000e */
[----:B------:R-:W4:Y:S01]  /*34200*/  LDL.LU.64 R20, [R1+0xec0] ;  /* 0x000ec00001147983 */ /* 0x000f220000300a00 */
[----:B------:R-:W4:Y:S02]  /*34210*/  LDL.LU.64 R22, [R1+0xec8] ;  /* 0x000ec80001167983 */ /* 0x000f240000300a00 */
[----:B------:R-:W2:Y:S02]  /*34220*/  LDL.LU.64 R12, [R1+0xe80] ;  /* 0x000e8000010c7983 */ /* 0x000ea40000300a00 */
[----:B------:R-:W2:Y:S01]  /*34230*/  LDL.LU.64 R14, [R1+0xe88] ;  /* 0x000e8800010e7983 */ /* 0x000ea20000300a00 */
[----:B------:R-:W-:Y:S01]  /*34240*/  STL [R1+0x4938], R4 ;  /* 0x0049380401007387 */ /* 0x000fe20000100800 */
[----:B------:R-:W-:Y:S01]  /*34250*/  STL [R1+0x4934], R5 ;  /* 0x0049340501007387 */ /* 0x000fe20000100800 */
[C---:B---3--:R-:W-:Y:S02]  /*34260*/  HMMA.16816.F32 R8, R16.reuse, R8, R24 ;  /* 0x000000081008723c */ /* 0x048fe40000001818 */
[----:B------:R-:W3:Y:S01]  /*34270*/  LDL.LU.64 R26, [R1+0x5bd0] ;  /* 0x005bd000011a7983 */ /* 0x000ee20000300a00 */
[----:B------:R-:W3:Y:S11]  /*34280*/  LDL.LU.64 R24, [R1+0x5bc8] ;  /* 0x005bc80001187983 */ /* 0x000ef60000300a00 */
[----:B------:R-:W-:Y:S09]  /*34290*/  @!UPT UIADD3 URZ, URZ, URZ, URZ ;  /* 0x0000003f3f3ff290 */ /* 0x000ff2000fffe03f */
[----:B------:R0:W-:Y:S01]  /*342a0*/  STL.64 [R1+0x1650], R8 ;  /* 0x0016500801007387 */ /* 0x0001e20000100a00 */
[----:B------:R3:W-:Y:S03]  /*342b0*/  STL.64 [R1+0x1658], R10 ;  /* 0x0016580a01007387 */ /* 0x0007e60000100a00 */
[----:B0-----:R-:W3:Y:S02]  /*342c0*/  LDL.LU.64 R8, [R1+0x5bc0] ;  /* 0x005bc00001087983 */ /* 0x001ee40000300a00 */
[----:B---3--:R-:W-:Y:S02]  /*342d0*/  HMMA.16816.F32 R8, R16, R8, R24 ;  /* 0x000000081008723c */ /* 0x008fe40000001818 */
[----:B------:R-:W3:Y:S01]  /*342e0*/  LDL.LU.64 R26, [R1+0x5bb8] ;  /* 0x005bb800011a7983 */ /* 0x000ee20000300a00 */
[----:B------:R-:W3:Y:S11]  /*342f0*/  LDL.LU.64 R24, [R1+0x5bb0] ;  /* 0x005bb00001187983 */ /* 0x000ef60000300a00 */
[----:B------:R-:W-:Y:S09]  /*34300*/  @!UPT UIADD3 URZ, URZ, URZ, URZ ;  /* 0x0000003f3f3ff290 */ /* 0x000ff2000fffe03f */
[----:B------:R0:W-:Y:S04]  /*34310*/  STL.64 [R1+0x1630], R8 ;  /* 0x0016300801007387 */ /* 0x0001e80000100a00 */
[----:B0-----:R-:W3:Y:S01]  /*34320*/  LDL.LU.64 R8, [R1+0x5ba8] ;  /* 0x005ba80001087983 */ /* 0x001ee20000300a00 */
[----:B------:R-:W-:Y:S02]  /*34330*/  IMAD.MOV.U32 R4, RZ, RZ, R10 ;  /* 0x000000ffff047224 */ /* 0x000fe400078e000a */
[----:B------:R-:W-:-:S05]  /*34340*/  IMAD.MOV.U32 R5, RZ, RZ, R11 ;  /* 0x000000ffff057224 */ /* 0x000fca00078e000b */
[----:B------:R-:W-:Y:S01]  /*34350*/  STL [R1+0x4940], R5 ;  /* 0x0049400501007387 */ /* 0x000fe20000100800 */
[----:B------:R0:W-:Y:S02]  /*34360*/  STL [R1+0x493c], R4 ;  /* 0x00493c0401007387 */ /* 0x0001e40000100800 */
[----:B--2---:R-:W-:Y:S02]  /*34370*/  STL.64 [R1+0x5ac8], R6 ;  /* 0x005ac80601007387 */ /* 0x004fe40000100a00 */
[----:B0-----:R-:W-:Y:S02]  /*34380*/  IMAD.MOV.U32 R4, RZ, RZ, R0 ;  /* 0x000000ffff047224 */ /* 0x001fe400078e0000 */
[----:B------:R-:W2:Y:S01]  /*34390*/  LDL.LU R0, [R1+0x5ba0] ;  /* 0x005ba00001007983 */ /* 0x000ea20000300800 */
[C---:B---3--:R-:W-:Y:S03]  /*343a0*/  HMMA.16816.F32 R8, R16.reuse, R8, R24 ;  /* 0x000000081008723c */ /* 0x048fe60000001818 */
[----:B------:R-:W3:Y:S01]  /*343b0*/  LDL.LU.64 R26, [R1+0x5b98] ;  /* 0x005b9800011a7983 */ /* 0x000ee20000300a00 */
[----:B------:R-:W3:Y:S11]  /*343c0*/  LDL.LU.64 R24, [R1+0x5b90] ;  /* 0x005b900001187983 */ /* 0x000ef60000300a00 */
[----:B------:R-:W-:Y:S08]  /*343d0*/  @!UPT UIADD3 URZ, URZ, URZ, URZ ;  /* 0x0000003f3f3ff290 */ /* 0x000ff0000fffe03f */
[----:B------:R0:W-:Y:S01]  /*343e0*/  STL.64 [R1+0x1610], R8 ;  /* 0x0016100801007387 */ /* 0x0001e20000100a00 */
[----:B------:R3:W-:Y:S03]  /*343f0*/  STL.64 [R1+0x1618], R10 ;  /* 0x0016180a01007387 */ /* 0x0007e60000100a00 */
[----:B0-----:R-:W3:Y:S02]  /*34400*/  LDL.LU.64 R8, [R1+0x5b88] ;  /* 0x005b880001087983 */ /* 0x001ee40000300a00 */
[----:B---3--:R-:W-:Y:S02]  /*34410*/  HMMA.16816.F32 R8, R16, R8, R24 ;  /* 0x000000081008723c */ /* 0x008fe40000001818 */
[----:B------:R-:W3:Y:S01]  /*34420*/  LDL.LU.64 R26, [R1+0x5b80] ;  /* 0x005b8000011a7983 */ /* 0x000ee20000300a00 */
[----:B------:R-:W3:Y:S11]  /*34430*/  LDL.LU.64 R24, [R1+0x5b78] ;  /* 0x005b780001187983 */ /* 0x000ef60000300a00 */
[----:B------:R-:W-:Y:S09]  /*34440*/  @!UPT UIADD3 URZ, URZ, URZ, URZ ;  /* 0x0000003f3f3ff290 */ /* 0x000ff2000fffe03f */
[----:B------:R0:W-:Y:S01]  /*34450*/  STL.64 [R1+0x1600], R8 ;  /* 0x0016000801007387 */ /* 0x0001e20000100a00 */
[----:B------:R3:W-:Y:S03]  /*34460*/  STL.64 [R1+0x1608], R10 ;  /* 0x0016080a01007387 */ /* 0x0007e60000100a00 */
[----:B0-----:R-:W3:Y:S01]  /*34470*/  LDL.LU.64 R8, [R1+0x5b70] ;  /* 0x005b700001087983 */ /* 0x001ee20000300a00 */
[----:B------:R-:W-:-:S07]  /*34480*/  IMAD.MOV.U32 R5, RZ, RZ, R28 ;  /* 0x000000ffff057224 */ /* 0x000fce00078e001c */
[C---:B----4-:R-:W-:Y:S08]  /*34490*/  HMMA.16816.F32 R4, R16.reuse, R4, R20 ;  /* 0x000000041004723c */ /* 0x050ff00000001814 */
[----:B---3--:R-:W-:Y:S01]  /*344a0*/  HMMA.16816.F32 R8, R16, R8, R24 ;  /* 0x000000081008723c */ /* 0x008fe20000001818 */
[----:B------:R-:W3:Y:S01]  /*344b0*/  LDL.LU.64 R26, [R1+0x5b68] ;  /* 0x005b6800011a7983 */ /* 0x000ee20000300a00 */
[----:B------:R-:W3:Y:S11]  /*344c0*/  LDL.LU.64 R24, [R1+0x5b60] ;  /* 0x005b600001187983 */ /* 0x000ef60000300a00 */
[----:B------:R-:W-:Y:S10]  /*344d0*/  @!UPT UIADD3 URZ, URZ, URZ, URZ ;  /* 0x0000003f3f3ff290 */ /* 0x000ff4000fffe03f */
[----:B------:R-:W-:Y:S01]  /*344e0*/  STL.64 [R1+0x15e0], R8 ;  /* 0x0015e00801007387 */ /* 0x000fe20000100a00 */
[----:B------:R0:W-:Y:S03]  /*344f0*/  STL.64 [R1+0x15e8], R10 ;  /* 0x0015e80a01007387 */ /* 0x0001e60000100a00 */
[----:B0-----:R-:W3:Y:S01]  /*34500*/  LDL.LU.64 R10, [R1+0x5b58] ;  /* 0x005b5800010a7983 */ /* 0x001ee20000300a00 */
[----:B------:R-:W4:Y:S02]  /*34510*/  LDL.LU.64 R20, [R1+0x5b50] ;  /* 0x005b500001147983 */ /* 0x000f240000300a00 */
[----:B------:R0:W-:Y:S02]  /*34520*/  STL.64 [R1+0x15c0], R4 ;  /* 0x0015c00401007387 */ /* 0x0001e40000100a00 */
[----:B------:R1:W-:Y:S01]  /*34530*/  STL.64 [R1+0x15c8], R6 ;  /* 0x0015c80601007387 */ /* 0x0003e20000100a00 */
[----:B0-----:R-:W3:Y:S01]  /*34540*/  LDL.LU R4, [R1+0x1680] ;  /* 0x0016800001047983 */ /* 0x001ee20000300800 */
[----:B--2---:R-:W-:-:S02]  /*34550*/  IMAD.MOV.U32 R5, RZ, RZ, R0 ;  /* 0x000000ffff057224 */ /* 0x004fc400078e0000 */
[----:B------:R-:W2:Y:S02]  /*34560*/  LDL.LU R0, [R1+0x5b48] ;  /* 0x005b480001007983 */ /* 0x000ea40000300800 */
[----:B-1----:R-:W-:Y:S02]  /*34570*/  IMAD.MOV.U32 R6, RZ, RZ, R3 ;  /* 0x000000ffff067224 */ /* 0x002fe400078e0003 */
[----:B------:R-:W-:Y:S01]  /*34580*/  IMAD.MOV.U32 R7, RZ, RZ, R2 ;  /* 0x000000ffff077224 */ /* 0x000fe200078e0002 */
[----:B------:R-:W2:Y:S01]  /*34590*/  LDL.LU R3, [R1+0x5b44] ;  /* 0x005b440001037983 */ /* 0x000ea20000300800 */
[----:B------:R-:W2:Y:S01]  /*345a0*/  LDL.LU R2, [R1+0x5b40] ;  /* 0x005b400001027983 */ /* 0x000ea20000300800 */
[----:B----4-:R-:W-:Y:S02]  /*345b0*/  HMMA.16816.F32 R16, R16, R20, R12 ;  /* 0x000000141010723c */ /* 0x010fe4000000180c */
[----:B------:R-:W4:Y:S01]  /*345c0*/  LDL.LU.64 R14, [R1+0x5b38] ;  /* 0x005b3800010e7983 */ /* 0x000f220000300a00 */
[----:B------:R-:W3:Y:S02]  /*345d0*/  LDL.LU.64 R22, [R1+0x5b30] ;  /* 0x005b300001167983 */ /* 0x000ee40000300a00 */
[----:B------:R-:W3:Y:S11]  /*345e0*/  LDL.LU.64 R20, [R1+0x5b28] ;  /* 0x005b280001147983 */ /* 0x000ef60000300a00 */
[----:B------:R-:W-:Y:S08]  /*345f0*/  @!UPT UIADD3 URZ, URZ, URZ, URZ ;  /* 0x0000003f3f3ff290 */ /* 0x000ff0000fffe03f */
[----:B------:R-:W-:Y:S01]  /*34600*/  IMAD.MOV.U32 R13, RZ, RZ, R19 ;  /* 0x000000ffff0d7224 */ /* 0x000fe200078e0013 */
[----:B------:R4:W-:Y:S01]  /*34610*/  STL.64 [R1+0xf10], R16 ;  /* 0x000f101001007387 */ /* 0x0009e20000100a00 */
[----:B------:R-:W-:Y:S01]  /*34620*/  STL [R1+0xf18], R18 ;  /* 0x000f181201007387 */ /* 0x000fe20000100800 */
[----:B---3--:R-:W-:Y:S01]  /*34630*/  HMMA.16816.F32 R8, R20, R10, R24 ;  /* 0x0000000a1408723c */ /* 0x008fe20000001818 */
[----:B----4-:R-:W-:Y:S02]  /*34640*/  IMAD.MOV.U32 R16, RZ, RZ, R14 ;  /* 0x000000ffff107224 */ /* 0x010fe400078e000e */
[----:B------:R-:W3:Y:S01]  /*34650*/  LDL.LU R14, [R1+0x5b20] ;  /* 0x005b2000010e7983 */ /* 0x000ee20000300800 */
[----:B------:R-:W-:Y:S02]  /*34660*/  STL [R1+0x49e0], R13 ;  /* 0x0049e00d01007387 */ /* 0x000fe40000100800 */
[----:B------:R-:W4:Y:S02]  /*34670*/  LDL.LU.64 R26, [R1+0x5b18] ;  /* 0x005b1800011a7983 */ /* 0x000f240000300a00 */
[----:B------:R-:W4:Y:S11]  /*34680*/  LDL.LU.64 R24, [R1+0x5b10] ;  /* 0x005b100001187983 */ /* 0x000f360000300a00 */
[----:B------:R-:W-:Y:S04]  /*34690*/  @!UPT UIADD3 URZ, URZ, URZ, URZ ;  /* 0x0000003f3f3ff290 */ /* 0x000fe8000fffe03f */
[----:B------:R-:W-:Y:S01]  /*346a0*/  STL.64 [R1+0xf30], R8 ;  /* 0x000f300801007387 */ /* 0x000fe20000100a00 */
[----:B------:R0:W-:Y:S03]  /*346b0*/  STL.64 [R1+0xf38], R10 ;  /* 0x000f380a01007387 */ /* 0x0001e60000100a00 */
[----:B0-----:R-:W3:Y:S01]  /*346c0*/  LDL.LU.64 R10, [R1+0x5b08] ;  /* 0x005b0800010a7983 */ /* 0x001ee20000300a00 */
[----:B--2---:R-:W-:Y:S02]  /*346d0*/  IMAD.MOV.U32 R17, RZ, RZ, R3 ;  /* 0x000000ffff117224 */ /* 0x004fe400078e0003 */
[----:B------:R-:W-:Y:S02]  /*346e0*/  IMAD.MOV.U32 R18, RZ, RZ, R2 ;  /* 0x000000ffff127224 */ /* 0x000fe400078e0002 */
[----:B------:R-:W-:-:S07]  /*346f0*/  IMAD.MOV.U32 R19, RZ, RZ, R0 ;  /* 0x000000ffff137224 */ /* 0x000fce00078e0000 */
[----:B---3--:R-:W-:Y:S01]  /*34700*/  HMMA.16816.F32 R16, R20, R10, R16 ;  /* 0x0000000a1410723c */ /* 0x008fe20000001810 */
[----:B------:R-:W-:Y:S02]  /*34710*/  IMAD.MOV.U32 R28, RZ, RZ, R10 ;  /* 0x000000ffff1c7224 */ /* 0x000fe400078e000a */
[----:B------:R-:W-:Y:S02]  /*34720*/  IMAD.MOV.U32 R13, RZ, RZ, R11 ;  /* 0x000000ffff0d7224 */ /* 0x000fe400078e000b */
[----:B------:R-:W4:Y:S11]  /*34730*/  LDL.LU.64 R10, [R1+0x5b00] ;  /* 0x005b0000010a7983 */ /* 0x000f360000300a00 */
[----:B------:R-:W-:Y:S07]  /*34740*/  @!UPT UIADD3 URZ, URZ, URZ, URZ ;  /* 0x0000003f3f3ff290 */ /* 0x000fee000fffe03f */
[----:B------:R-:W-:Y:S01]  /*34750*/  STL.64 [R1+0xf70], R16 ;  /* 0x000f701001007387 */ /* 0x000fe20000100a00 */
[----:B------:R4:W-:Y:S02]  /*34760*/  STL [R1+0xf78], R18 ;  /* 0x000f781201007387 */ /* 0x0009e40000100800 */
[----:B------:R-:W-:-:S05]  /*34770*/  IMAD.MOV.U32 R0, RZ, RZ, R19 ;  /* 0x000000ffff007224 */ /* 0x000fca00078e0013 */
[----:B------:R0:W-:Y:S01]  /*34780*/  STL [R1+0x4930], R0 ;  /* 0x0049300001007387 */ /* 0x0001e20000100800 */
[----:B----4-:R-:W-:Y:S01]  /*34790*/  HMMA.16816.F32 R16, R20, R10, R24 ;  /* 0x0000000a1410723c */ /* 0x010fe20000001818 */
[----:B0-----:R-:W-:-:S06]  /*347a0*/  IMAD.MOV.U32 R0, RZ, RZ, R11 ;  /* 0x000000ffff007224 */ /* 0x001fcc00078e000b */
[----:B------:R-:W-:Y:S02]  /*347b0*/  IMAD.MOV.U32 R24, RZ, RZ, R10 ;  /* 0x000000ffff187224 */ /* 0x000fe400078e000a */
[----:B------:R-:W2:Y:S11]  /*347c0*/  LDL.LU.64 R10, [R1+0x5af8] ;  /* 0x005af800010a7983 */ /* 0x000eb60000300a00 */
[----:B------:R-:W-:Y:S03]  /*347d0*/  @!UPT UIADD3 URZ, URZ, URZ, URZ ;  /* 0x0000003f3f3ff290 */ /* 0x000fe6000fffe03f */
[----:B------:R-:W-:Y:S01]  /*347e0*/  STL.64 [R1+0xfa0], R16 ;  /* 0x000fa01001007387 */ /* 0x000fe20000100a00 */
[----:B------:R0:W-:Y:S02]  /*347f0*/  STL [R1+0x5a18], R24 ;  /* 0x005a181801007387 */ /* 0x0001e40000100800 */
[----:B0-----:R-:W-:Y:S02]  /*34800*/  IMAD.MOV.U32 R24, RZ, RZ, R15 ;  /* 0x000000ffff187224 */ /* 0x001fe400078e000f */
[----:B------:R-:W3:Y:S01]  /*34810*/  LDL.LU R15, [R1+0x5af0] ;  /* 0x005af000010f7983 */ /* 0x000ee20000300800 */
[----:B------:R-:W4:Y:S02]  /*34820*/  LDL.LU R25, [R1+0x1504] ;  /* 0x0015040001197983 */ /* 0x000f240000300800 */
[----:B--2---:R-:W-:Y:S02]  /*34830*/  IMAD.MOV.U32 R26, RZ, RZ, R10 ;  /* 0x000000ffff1a7224 */ /* 0x004fe400078e000a */
[----:B------:R-:W-:Y:S01]  /*34840*/  IMAD.MOV.U32 R27, RZ, RZ, R11 ;  /* 0x000000ffff1b7224 */ /* 0x000fe200078e000b */
[----:B------:R-:W2:Y:S01]  /*34850*/  LDL.LU R10, [R1+0x5aec] ;  /* 0x005aec00010a7983 */ /* 0x000ea20000300800 */
[----:B------:R-:W2:Y:S03]  /*34860*/  LDL.LU R11, [R1+0x5ae8] ;  /* 0x005ae800010b7983 */ /* 0x000ea60000300800 */
[----:B------:R0:W-:Y:S02]  /*34870*/  STL.64 [R1+0x5a28], R26 ;  /* 0x005a281a01007387 */ /* 0x0001e40000100a00 */
[----:B0-----:R-:W-:-:S02]  /*34880*/  IMAD.MOV.U32 R26, RZ, RZ, R14 ;  /* 0x000000ffff1a7224 */ /* 0x001fc400078e000e */
[----:B---3--:R-:W-:Y:S01]  /*34890*/  IMAD.MOV.U32 R27, RZ, RZ, R15 ;  /* 0x000000ffff1b7224 */ /* 0x008fe200078e000f */
[----:B----4-:R-:W-:Y:S01]  /*348a0*/  STL.64 [R1+0x5a20], R24 ;  /* 0x005a201801007387 */ /* 0x010fe20000100a00 */
[----:B------:R-:W3:Y:S02]  /*348b0*/  LDL.LU R14, [R1+0x5ae4] ;  /* 0x005ae400010e7983 */ /* 0x000ee40000300800 */
[----:B------:R-:W3:Y:S01]  /*348c0*/  LDL.LU R15, [R1+0x5ae0] ;  /* 0x005ae000010f7983 */ /* 0x000ee20000300800 */
[----:B------:R0:W-:Y:S04]  /*348d0*/  STL.64 [R1+0x5a38], R26 ;  /* 0x005a381a01007387 */ /* 0x0001e80000100a00 */
[----:B0-----:R-:W4:Y:S04]  /*348e0*/  LDL R26, [R1+0x118] ;  /* 0x00011800011a7983 */ /* 0x001f280000100800 */
[----:B------:R-:W4:Y:S01]  /*348f0*/  LDL R27, [R1+0x11c] ;  /* 0x00011c00011b7983 */ /* 0x000f220000100800 */
[----:B------:R-:W-:-:S02]  /*34900*/  IMAD.MOV.U32 R2, RZ, RZ, R19 ;  /* 0x000000ffff027224 */ /* 0x000fc400078e0013 */
[----:B------:R-:W-:Y:S01]  /*34910*/  IMAD.MOV.U32 R3, RZ, RZ, R18 ;  /* 0x000000ffff037224 */ /* 0x000fe200078e0012 */
[----:B----4-:R0:W-:Y:S04]  /*34920*/  STL.64 [R1+0x5a50], R26 ;  /* 0x005a501a01007387 */ /* 0x0101e80000100a00 */
[----:B0-----:R-:W4:Y:S01]  /*34930*/  LDL.64 R26, [R1+0x128] ;  /* 0x00012800011a7983 */ /* 0x001f220000100a00 */
[----:B---3--:R-:W-:Y:S03]  /*34940*/  HMMA.16816.F32 R4, R20, R14, R4 ;  /* 0x0000000e1404723c */ /* 0x008fe60000001804 */
[----:B----4-:R0:W-:Y:S01]  /*34950*/  STL.64 [R1+0x5a68], R26 ;  /* 0x005a681a01007387 */ /* 0x0101e20000100a00 */
[----:B------:R-:W-:Y:S02]  /*34960*/  STL [R1+0x4948], R2 ;  /* 0x0049480201007387 */ /* 0x000fe40000100800 */
[----:B------:R-:W-:Y:S01]  /*34970*/  STL [R1+0x4944], R3 ;  /* 0x0049440301007387 */ /* 0x000fe20000100800 */
[----:B0-----:R-:W3:Y:S11]  /*34980*/  LDL R26, [R1+0x138] ;  /* 0x00013800011a7983 */ /* 0x001ef60000100800 */
[----:B------:R-:W-:Y:S05]  /*34990*/  @!UPT UIADD3 URZ, URZ, URZ, URZ ;  /* 0x0000003f3f3ff290 */ /* 0x000fea000fffe03f */
[----:B------:R-:W-:Y:S02]  /*349a0*/  STL.64 [R1+0xfb0], R4 ;  /* 0x000fb00401007387 */ /* 0x000fe40000100a00 */
[----:B------:R-:W-:Y:S02]  /*349b0*/  STL.64 [R1+0xfb8], R6 ;  /* 0x000fb80601007387 */ /* 0x000fe40000100a00 */
[----:B------:R-:W3:Y:S02]  /*349c0*/  LDL R27, [R1+0x13c] ;  /* 0x00013c00011b7983 */ /* 0x000ee40000100800 */
[----:B---3--:R0:W-:Y:S04]  /*349d0*/  STL.64 [R1+0x5a80], R26 ;  /* 0x005a801a01007387 */ /* 0x0081e80000100a00 */
[----:B0-----:R-:W3:Y:S04]  /*349e0*/  LDL.64 R26, [R1+0x148] ;  /* 0x00014800011a7983 */ /* 0x001ee80000100a00 */
[----:B---3--:R-:W-:Y:S01]  /*349f0*/  STL.64 [R1+0x5a98], R26 ;  /* 0x005a981a01007387 */ /* 0x008fe20000100a00 */
[----:B------:R-:W-:Y:S02]  /*34a00*/  STL.64 [R1+0x5a60], R14 ;  /* 0x005a600e01007387 */ /* 0x000fe40000100a00 */
[----:B------:R0:W-:Y:S02]  /*34a10*/  STL [R1+0x5a58], R13 ;  /* 0x005a580d01007387 */ /* 0x0001e40000100800 */
[----:B------:R-:W3:Y:S01]  /*34a20*/  LDL.LU R12, [R1+0x1570] ;  /* 0x00157000010c7983 */ /* 0x000ee20000300800 */
[----:B0-----:R-:W3:Y:S01]  /*34a30*/  LDL.LU R13, [R1+0x1574] ;  /* 0x00157400010d7983 */ /* 0x001ee20000300800 */
[----:B------:R-:W4:Y:S02]  /*34a40*/  LDL.LU R14, [R1+0x1578] ;  /* 0x00157800010e7983 */ /* 0x000f240000300800 */
[----:B------:R-:W4:Y:S02]  /*34a50*/  LDL.LU R15, [R1+0x157c] ;  /* 0x00157c00010f7983 */ /* 0x000f240000300800 */
        /* <DEDUP_REMOVED lines=8> */
[----:B------:R-:W2:Y:S01]  /*34ae0*/  LDL R26, [R1+0x158] ;  /* 0x00015800011a7983 */ /* 0x000ea20000100800 */
[----:B------:R-:W2:Y:S04]  /*34af0*/  LDL R27, [R1+0x15c] ;  /* 0x00015c00011b7983 */ /* 0x000ea80000100800 */
[----:B--2---:R-:W-:Y:S01]  /*34b00*/  STL.64 [R1+0x5ab0], R26 ;  /* 0x005ab01a01007387 */ /* 0x004fe20000100a00 */
[----:B----4-:R-:W-:Y:S02]  /*34b10*/  STL.64 [R1+0x5a78], R14 ;  /* 0x005a780e01007387 */ /* 0x010fe40000100a00 */
[----:B---3--:R0:W-:Y:S02]  /*34b20*/  STL.64 [R1+0x5a70], R12 ;  /* 0x005a700c01007387 */ /* 0x0081e40000100a00 */
[----:B0-----:R-:W2:Y:S01]  /*34b30*/  LDL.LU R12, [R1+0x15a0] ;  /* 0x0015a000010c7983 */ /* 0x001ea20000300800 */
[----:B------:R-:W2:Y:S02]  /*34b40*/  LDL.LU R13, [R1+0x15a4] ;  /* 0x0015a400010d7983 */ /* 0x000ea40000300800 */
[----:B------:R-:W-:-:S02]  /*34b50*/  IMAD.MOV.U32 R14, RZ, RZ, R11 ;  /* 0x000000ffff0e7224 */ /* 0x000fc400078e000b */
[----:B------:R-:W-:Y:S01]  /*34b60*/  IMAD.MOV.U32 R15, RZ, RZ, R10 ;  /* 0x000000ffff0f7224 */ /* 0x000fe200078e000a */
[----:B------:R-:W3:Y:S01]  /*34b70*/  LDL.LU R11, [R1+0x5adc] ;  /* 0x005adc00010b7983 */ /* 0x000ee20000300800 */
[----:B------:R-:W4:Y:S02]  /*34b80*/  LDL.LU R10, [R1+0x5ad8] ;  /* 0x005ad800010a7983 */ /* 0x000f240000300800 */
[----:B------:R-:W3:Y:S02]  /*34b90*/  LDL R26, [R1+0x38] ;  /* 0x00003800011a7983 */ /* 0x000ee40000100800 */
[----:B------:R-:W3:Y:S01]  /*34ba0*/  LDL R27, [R1+0x3c] ;  /* 0x00003c00011b7983 */ /* 0x000ee20000100800 */
[----:B------:R-:W-:Y:S04]  /*34bb0*/  STL.64 [R1+0x5a90], R14 ;  /* 0x005a900e01007387 */ /* 0x000fe80000100a00 */
[----:B--2---:R0:W-:Y:S04]  /*34bc0*/  STL.64 [R1+0x5a88], R12 ;  /* 0x005a880c01007387 */ /* 0x0041e80000100a00 */
[----:B0-----:R-:W2:Y:S01]  /*34bd0*/  LDL.LU R12, [R1+0x15d0] ;  /* 0x0015d000010c7983 */ /* 0x001ea20000300800 */
[----:B------:R-:W2:Y:S02]  /*34be0*/  LDL.LU R13, [R1+0x15d4] ;  /* 0x0015d400010d7983 */ /* 0x000ea40000300800 */
[----:B------:R-:W2:Y:S02]  /*34bf0*/  LDL.LU R14, [R1+0x15d8] ;  /* 0x0015d800010e7983 */ /* 0x000ea40000300800 */
[----:B------:R-:W2:Y:S02]  /*34c00*/  LDL.LU R15, [R1+0x15dc] ;  /* 0x0015dc00010f7983 */ /* 0x000ea40000300800 */
[----:B--2---:R4:W-:Y:S01]  /*34c10*/  STL.64 [R1+0x5aa8], R14 ;  /* 0x005aa80e01007387 */ /* 0x0049e20000100a00 */
[----:B------:R0:W-:Y:S02]  /*34c20*/  STL.64 [R1+0x5aa0], R12 ;  /* 0x005aa00c01007387 */ /* 0x0001e40000100a00 */
[----:B----4-:R-:W-:Y:S01]  /*34c30*/  IMAD.MOV.U32 R14, RZ, RZ, R10 ;  /* 0x000000ffff0e7224 */ /* 0x010fe200078e000a */
[----:B0-----:R-:W2:Y:S01]  /*34c40*/  LDL.LU R12, [R1+0x1620] ;  /* 0x00162000010c7983 */ /* 0x001ea20000300800 */
[----:B------:R-:W2:Y:S02]  /*34c50*/  LDL.LU R13, [R1+0x1624] ;  /* 0x00162400010d7983 */ /* 0x000ea40000300800 */
[----:B------:R-:W4:Y:S02]  /*34c60*/  LDL.LU R10, [R1+0x5ad4] ;  /* 0x005ad400010a7983 */ /* 0x000f240000300800 */
[----:B---3--:R-:W-:-:S02]  /*34c70*/  IMAD.MOV.U32 R15, RZ, RZ, R11 ;  /* 0x000000ffff0f7224 */ /* 0x008fc400078e000b */
[----:B------:R-:W4:Y:S03]  /*34c80*/  LDL.LU R11, [R1+0x5ad0] ;  /* 0x005ad000010b7983 */ /* 0x000f260000300800 */
[----:B------:R-:W-:Y:S01]  /*34c90*/  STL.64 [R1+0x5ac0], R14 ;  /* 0x005ac00e01007387 */ /* 0x000fe20000100a00 */
[C---:B----4-:R-:W-:Y:S01]  /*34ca0*/  HMMA.16816.F32 R4, R20.reuse, R10, R4 ;  /* 0x0000000a1404723c */ /* 0x050fe20000001804 */
[----:B--2---:R0:W-:Y:S04]  /*34cb0*/  STL.64 [R1+0x5ab8], R12 ;  /* 0x005ab80c01007387 */ /* 0x0041e80000100a00 */
[----:B0-----:R-:W2:Y:S01]  /*34cc0*/  LDL.LU R12, [R1+0x1690] ;  /* 0x00169000010c7983 */ /* 0x001ea20000300800 */
[----:B------:R-:W2:Y:S02]  /*34cd0*/  LDL.LU R13, [R1+0x1694] ;  /* 0x00169400010d7983 */ /* 0x000ea40000300800 */
[----:B------:R-:W2:Y:S02]  /*34ce0*/  LDL.LU R14, [R1+0x1698] ;  /* 0x00169800010e7983 */ /* 0x000ea40000300800 */
[----:B------:R-:W2:Y:S11]  /*34cf0*/  LDL.LU R15, [R1+0x169c] ;  /* 0x00169c00010f7983 */ /* 0x000eb60000300800 */
[----:B------:R-:W-:Y:S02]  /*34d00*/  @!UPT UIADD3 URZ, URZ, URZ, URZ ;  /* 0x0000003f3f3ff290 */ /* 0x000fe4000fffe03f */
[----:B------:R-:W-:Y:S01]  /*34d10*/  STL.64 [R1+0xfc0], R4 ;  /* 0x000fc00401007387 */ /* 0x000fe20000100a00 */
[----:B------:R0:W-:Y:S03]  /*34d20*/  STL.64 [R1+0xfc8], R6 ;  /* 0x000fc80601007387 */ /* 0x0001e60000100a00 */
[----:B0-----:R-:W3:Y:S02]  /*34d30*/  LDL.LU.64 R6, [R1+0x5ac8] ;  /* 0x005ac80001067983 */ /* 0x001ee40000300a00 */
[C---:B---3--:R-:W-:Y:S11]  /*34d40*/  HMMA.16816.F32 R16, R20.reuse, R6, R16 ;  /* 0x000000061410723c */ /* 0x048ff60000001810 */
[----:B------:R-:W-:Y:S11]  /*34d50*/  @!UPT UIADD3 URZ, URZ, URZ, URZ ;  /* 0x0000003f3f3ff290 */ /* 0x000ff6000fffe03f */
[----:B------:R-:W-:Y:S01]  /*34d60*/  @!UPT UIADD3 URZ, URZ, URZ, URZ ;  /* 0x0000003f3f3ff290 */ /* 0x000fe2000fffe03f */
[----:B------:R-:W-:Y:S01]  /*34d70*/  STL.64 [R1+0xfe0], R16 ;  /* 0x000fe01001007387 */ /* 0x000fe20000100a00 */
[----:B------:R-:W-:Y:S02]  /*34d80*/  STL.64 [R1+0xfe8], R18 ;  /* 0x000fe81201007387 */ /* 0x000fe40000100a00 */
[----:B------:R-:W0:Y:S02]  /*34d90*/  LDSM.16.MT88.4 R16, [R29+0x4100] ;  /* 0x004100001d10783b */ /* 0x000e240000004200 */
[----:B0-----:R0:W-:Y:S02]  /*34da0*/  STL.64 [R1+0x58b8], R18 ;  /* 0x0058b81201007387 */ /* 0x0011e40000100a00 */
[----:B------:R-:W-:Y:S02]  /*34db0*/  STL.64 [R1+0x58b0], R16 ;  /* 0x0058b01001007387 */ /* 0x000fe40000100a00 */
[----:B0-----:R-:W3:Y:S04]  /*34dc0*/  LDL R18, [R1+0xd8] ;  /* 0x0000d80001127983 */ /* 0x001ee80000100800 */
[----:B------:R-:W3:Y:S04]  /*34dd0*/  LDL R19, [R1+0xdc] ;  /* 0x0000dc0001137983 */ /* 0x000ee80000100800 */
[----:B---3--:R0:W-:Y:S04]  /*34de0*/  STL.64 [R1+0x5a10], R18 ;  /* 0x005a101201007387 */ /* 0x0081e80000100a00 */
[----:B0-----:R-:W3:Y:S01]  /*34df0*/  LDL.64 R18, [R1+0xf8] ;  /* 0x0000f80001127983 */ /* 0x001ee20000100a00 */
[C---:B--2---:R-:W-:Y:S03]  /*34e00*/  HMMA.16816.F32 R24, R20.reuse, R26, R12 ;  /* 0x0000001a1418723c */ /* 0x044fe6000000180c */
[----:B---3--:R0:W-:Y:S01]  /*34e10*/  STL.64 [R1+0x5a30], R18 ;  /* 0x005a301201007387 */ /* 0x0081e20000100a00 */
[----:B------:R-:W2:Y:S02]  /*34e20*/  LDL.LU R16, [R1+0x1520] ;  /* 0x0015200001107983 */ /* 0x000ea40000300800 */
[----:B------:R-:W2:Y:S01]  /*34e30*/  LDL.LU R17, [R1+0x1524] ;  /* 0x0015240001117983 */ /* 0x000ea20000300800 */
[----:B0-----:R-:W3:Y:S01]  /*34e40*/  LDL.LU R18, [R1+0x1528] ;  /* 0x0015280001127983 */ /* 0x001ee20000300800 */
[----:B------:R-:W3:Y:S03]  /*34e50*/  LDL.LU R19, [R1+0x152c] ;  /* 0x00152c0001137983 */ /* 0x000ee60000300800 */
[----:B---3--:R-:W-:Y:S01]  /*34e60*/  STL.64 [R1+0x5a48], R18 ;  /* 0x005a481201007387 */ /* 0x008fe20000100a00 */
[----:B--2---:R0:W-:Y:S03]  /*34e70*/  STL.64 [R1+0x5a40], R16 ;  /* 0x005a401001007387 */ /* 0x0041e60000100a00 */
[----:B0-----:R-:W2:Y:S01]  /*34e80*/  LDL.LU R16, [R1+0x1530] ;  /* 0x0015300001107983 */ /* 0x001ea20000300800 */
[----:B------:R-:W2:Y:S02]  /*34e90*/  LDL.LU R17, [R1+0x1534] ;  /* 0x0015340001117983 */ /* 0x000ea40000300800 */
[----:B------:R-:W2:Y:S02]  /*34ea0*/  LDL.LU R18, [R1+0x1538] ;  /* 0x0015380001127983 */ /* 0x000ea40000300800 */
[----:B------:R-:W2:Y:S01]  /*34eb0*/  LDL.LU R19, [R1+0x153c] ;  /* 0x00153c0001137983 */ /* 0x000ea20000300800 */
[----:B------:R-:W3:Y:S01]  /*34ec0*/  LDL.LU.64 R14, [R1+0x5ac0] ;  /* 0x005ac000010e7983 */ /* 0x000ee20000300a00 */
[----:B------:R-:W3:Y:S02]  /*34ed0*/  LDL.LU.64 R12, [R1+0x5ab8] ;  /* 0x005ab800010c7983 */ /* 0x000ee40000300a00 */
[----:B------:R-:W-:Y:S02]  /*34ee0*/  STL.64 [R1+0x1590], R24 ;  /* 0x0015901801007387 */ /* 0x000fe40000100a00 */
[----:B------:R0:W-:Y:S02]  /*34ef0*/  STL.64 [R1+0x1598], R26 ;  /* 0x0015981a01007387 */ /* 0x0001e40000100a00 */
[----:B0-----:R-:W3:Y:S02]  /*34f00*/  LDL.LU.64 R26, [R1+0x5ab0] ;  /* 0x005ab000011a7983 */ /* 0x001ee40000300a00 */
[C---:B---3--:R-:W-:Y:S02]  /*34f10*/  HMMA.16816.F32 R24, R20.reuse, R26, R12 ;  /* 0x0000001a1418723c */ /* 0x048fe4000000180c */
[----:B------:R-:W3:Y:S01]  /*34f20*/  LDL.LU.64 R14, [R1+0x5aa8] ;  /* 0x005aa800010e7983 */ /* 0x000ee20000300a00 */
[----:B------:R-:W3:Y:S11]  /*34f30*/  LDL.LU.64 R12, [R1+0x5aa0] ;  /* 0x005aa000010c7983 */ /* 0x000ef60000300a00 */
[----:B------:R-:W-:Y:S09]  /*34f40*/  @!UPT UIADD3 URZ, URZ, URZ, URZ ;  /* 0x0000003f3f3ff290 */ /* 0x000ff2000fffe03f */
[----:B------:R-:W-:Y:S01]  /*34f50*/  STL.64 [R1+0x1580], R24 ;  /* 0x0015801801007387 */ /* 0x000fe20000100a00 */
[----:B------:R0:W-:Y:S03]  /*34f60*/  STL.64 [R1+0x1588], R26 ;  /* 0x0015881a01007387 */ /* 0x0001e60000100a00 */
[----:B0-----:R-:W3:Y:S02]  /*34f70*/  LDL.LU.64 R26, [R1+0x5a98] ;  /* 0x005a9800011a7983 */ /* 0x001ee40000300a00 */
        /* <DEDUP_REMOVED lines=9> */
[C---:B---3--:R-:W-:Y:S01]  /*35010*/  HMMA.16816.F32 R24, R20.reuse, R26, R12 ;  /* 0x0000001a1418723c */ /* 0x048fe2000000180c */
[----:B------:R-:W3:Y:S01]  /*35020*/  LDL.LU.64 R14, [R1+0x5a78] ;  /* 0x005a7800010e7983 */ /* 0x000ee20000300a00 */
[----:B------:R-:W3:Y:S11]  /*35030*/  LDL.LU.64 R12, [R1+0x5a70] ;  /* 0x005a7000010c7983 */ /* 0x000ef60000300a00 */
[----:B------:R-:W-:Y:S10]  /*35040*/  @!UPT UIADD3 URZ, URZ, URZ, URZ ;  /* 0x0000003f3f3ff290 */ /* 0x000ff4000fffe03f */
[----:B------:R-:W-:Y:S01]  /*35050*/  STL.64 [R1+0x1550], R24 ;  /* 0x0015501801007387 */ /* 0x000fe20000100a00 */
[----:B------:R0:W-:Y:S03]  /*35060*/  STL.64 [R1+0x1558], R26 ;  /* 0x0015581a01007387 */ /* 0x0001e60000100a00 */
[----:B0-----:R-:W3:Y:S02]  /*35070*/  LDL.LU.64 R26, [R1+0x5a68] ;  /* 0x005a6800011a7983 */ /* 0x001ee40000300a00 */
[C---:B---3--:R-:W-:Y:S01]  /*35080*/  HMMA.16816.F32 R12, R20.reuse, R26, R12 ;  /* 0x0000001a140c723c */ /* 0x048fe2000000180c */
[----:B------:R-:W-:Y:S11]  /*35090*/  IMAD.MOV.U32 R9, RZ, RZ, R27 ;  /* 0x000000ffff097224 */ /* 0x000ff600078e001b */
[----:B------:R-:W-:Y:S11]  /*350a0*/  @!UPT UIADD3 URZ, URZ, URZ, URZ ;  /* 0x0000003f3f3ff290 */ /* 0x000ff6000fffe03f */
[----:B------:R0:W-:Y:S01]  /*350b0*/  STL.64 [R1+0x1540], R12 ;  /* 0x0015400c01007387 */ /* 0x0001e20000100a00 */
[----:B------:R1:W-:Y:S02]  /*350c0*/  STL.64 [R1+0x1548], R14 ;  /* 0x0015480e01007387 */ /* 0x0003e40000100a00 */
[----:B0-----:R-:W-:Y:S01]  /*350d0*/  IMAD.MOV.U32 R12, RZ, RZ, R26 ;  /* 0x000000ffff0c7224 */ /* 0x001fe200078e001a */
[----:B-1----:R-:W3:Y:S01]  /*350e0*/  LDL.LU.64 R14, [R1+0x5a60] ;  /* 0x005a6000010e7983 */ /* 0x002ee20000300a00 */
[----:B------:R-:W4:Y:S02]  /*350f0*/  LDL.LU R13, [R1+0x5a58] ;  /* 0x005a5800010d7983 */ /* 0x000f240000300800 */
[----:B------:R-:W2:Y:S02]  /*35100*/  LDL.LU.64 R26, [R1+0x5a50] ;  /* 0x005a5000011a7983 */ /* 0x000ea40000300a00 */
[C---:B--2---:R-:W-:Y:S01]  /*35110*/  HMMA.16816.F32 R24, R20.reuse, R26, R16 ;  /* 0x0000001a1418723c */ /* 0x044fe20000001810 */
[----:B---3--:R-:W-:Y:S01]  /*35120*/  STL.64 [R1+0x5a08], R14 ;  /* 0x005a080e01007387 */ /* 0x008fe20000100a00 */
[----:B------:R-:W-:Y:S02]  /*35130*/  STL [R1+0x5a00], R12 ;  /* 0x005a000c01007387 */ /* 0x000fe40000100800 */
[----:B------:R-:W2:Y:S02]  /*35140*/  LDL.LU.64 R18, [R1+0x5a48] ;  /* 0x005a480001127983 */ /* 0x000ea40000300a00 */
[----:B------:R-:W2:Y:S11]  /*35150*/  LDL.LU.64 R16, [R1+0x5a40] ;  /* 0x005a400001107983 */ /* 0x000eb60000300a00 */
[----:B------:R-:W-:Y:S06]  /*35160*/  @!UPT UIADD3 URZ, URZ, URZ, URZ ;  /* 0x0000003f3f3ff290 */ /* 0x000fec000fffe03f */
[----:B------:R-:W-:Y:S01]  /*35170*/  STL.64 [R1+0x1530], R24 ;  /* 0x0015301801007387 */ /* 0x000fe20000100a00 */
[----:B------:R0:W-:Y:S03]  /*35180*/  STL.64 [R1+0x1538], R26 ;  /* 0x0015381a01007387 */ /* 0x0001e60000100a00 */
[----:B0-----:R-:W2:Y:S02]  /*35190*/  LDL.LU.64 R26, [R1+0x5a38] ;  /* 0x005a3800011a7983 */ /* 0x001ea40000300a00 */
[C---:B--2---:R-:W-:Y:S02]  /*351a0*/  HMMA.16816.F32 R24, R20.reuse, R26, R16 ;  /* 0x0000001a1418723c */ /* 0x044fe40000001810 */
[----:B------:R-:W2:Y:S11]  /*351b0*/  LDL.LU.64 R18, [R1+0x5a30] ;  /* 0x005a300001127983 */ /* 0x000eb60000300a00 */
[----:B------:R-:W-:Y:S10]  /*351c0*/  @!UPT UIADD3 URZ, URZ, URZ, URZ ;  /* 0x0000003f3f3ff290 */ /* 0x000ff4000fffe03f */
[----:B------:R-:W-:Y:S01]  /*351d0*/  STL.64 [R1+0x1520], R24 ;  /* 0x0015201801007387 */ /* 0x000fe20000100a00 */
[----:B------:R0:W-:Y:S03]  /*351e0*/  STL.64 [R1+0x1528], R26 ;  /* 0x0015281a01007387 */ /* 0x0001e60000100a00 */
[----:B0-----:R-:W3:Y:S01]  /*351f0*/  LDL.LU.64 R26, [R1+0x5a28] ;  /* 0x005a2800011a7983 */ /* 0x001ee20000300a00 */
[----:B------:R-:W3:Y:S02]  /*35200*/  LDL.LU.64 R24, [R1+0x5a20] ;  /* 0x005a200001187983 */ /* 0x000ee40000300a00 */
[----:B--2---:R-:W-:Y:S01]  /*35210*/  IMAD.MOV.U32 R8, RZ, RZ, R18 ;  /* 0x000000ffff087224 */ /* 0x004fe200078e0012 */
[----:B---3--:R-:W-:Y:S11]  /*35220*/  HMMA.16816.F32 R24, R20, R18, R24 ;  /* 0x000000121418723c */ /* 0x008ff60000001818 */
[----:B------:R-:W-:Y:S11]  /*35230*/  @!UPT UIADD3 URZ, URZ, URZ, URZ ;  /* 0x0000003f3f3ff290 */ /* 0x000ff6000fffe03f */
[----:B------:R-:W-:Y:S01]  /*35240*/  @!UPT UIADD3 URZ, URZ, URZ, URZ ;  /* 0x0000003f3f3ff290 */ /* 0x000fe2000fffe03f */
[----:B------:R0:W-:Y:S01]  /*35250*/  STL.64 [R1+0x1510], R24 ;  /* 0x0015101801007387 */ /* 0x0001e20000100a00 */
[----:B------:R-:W-:Y:S03]  /*35260*/  STL.64 [R1+0x1518], R26 ;  /* 0x0015181a01007387 */ /* 0x000fe60000100a00 */
[----:B0-----:R-:W2:Y:S01]  /*35270*/  LDL.LU R24, [R1+0x5a18] ;  /* 0x005a180001187983 */ /* 0x001ea20000300800 */
[----:B------:R-:W-:Y:S02]  /*35280*/  STL.64 [R1+0x5998], R10 ;  /* 0x0059980a01007387 */ /* 0x000fe40000100a00 */
[----:B------:R0:W-:Y:S02]  /*35290*/  STL.64 [R1+0x5990], R8 ;  /* 0x0059900801007387 */ /* 0x0001e40000100a00 */
[----:B0-----:R-:W3:Y:S01]  /*352a0*/  LDL.LU R8, [R1+0xf90] ;  /* 0x000f900001087983 */ /* 0x001ee20000300800 */
[----:B------:R-:W3:Y:S02]  /*352b0*/  LDL.LU R9, [R1+0xf94] ;  /* 0x000f940001097983 */ /* 0x000ee40000300800 */
[----:B------:R-:W2:Y:S02]  /*352c0*/  LDL.LU R10, [R1+0xf98] ;  /* 0x000f9800010a7983 */ /* 0x000ea40000300800 */
[----:B------:R-:W2:Y:S02]  /*352d0*/  LDL.LU R11, [R1+0xf9c] ;  /* 0x000f9c00010b7983 */ /* 0x000ea40000300800 */
[----:B------:R-:W-:Y:S01]  /*352e0*/  IMAD.MOV.U32 R5, RZ, RZ, R19 ;  /* 0x000000ffff057224 */ /* 0x000fe200078e0013 */
[----:B--2---:R0:W-:Y:S01]  /*352f0*/  STL.64 [R1+0x59a8], R10 ;  /* 0x0059a80a01007387 */ /* 0x0041e20000100a00 */
[----:B---3--:R-:W-:Y:S02]  /*35300*/  STL.64 [R1+0x59a0], R8 ;  /* 0x0059a00801007387 */ /* 0x008fe40000100a00 */
[----:B------:R-:W2:Y:S02]  /*35310*/  LDL.LU R16, [R1+0x14f0] ;  /* 0x0014f00001107983 */ /* 0x000ea40000300800 */
[----:B------:R-:W2:Y:S01]  /*35320*/  LDL.LU R17, [R1+0x14f4] ;  /* 0x0014f40001117983 */ /* 0x000ea20000300800 */
[----:B------:R-:W2:Y:S01]  /*35330*/  LDL.LU R18, [R1+0x14f8] ;  /* 0x0014f80001127983 */ /* 0x000ea20000300800 */
[----:B------:R-:W2:Y:S02]  /*35340*/  LDL.LU R19, [R1+0x14fc] ;  /* 0x0014fc0001137983 */ /* 0x000ea40000300800 */
[----:B------:R-:W2:Y:S02]  /*35350*/  LDL.64 R14, [R1+0xe8] ;  /* 0x0000e800010e7983 */ /* 0x000ea40000100a00 */
[----:B0-----:R-:W-:-:S02]  /*35360*/  IMAD.MOV.U32 R10, RZ, RZ, R24 ;  /* 0x000000ffff0a7224 */ /* 0x001fc400078e0018 */
[----:B------:R-:W-:Y:S01]  /*35370*/  IMAD.MOV.U32 R11, RZ, RZ, R0 ;  /* 0x000000ffff0b7224 */ /* 0x000fe200078e0000 */
[----:B------:R-:W3:Y:S01]  /*35380*/  LDL.LU R24, [R1+0x14b0] ;  /* 0x0014b00001187983 */ /* 0x000ee20000300800 */
[----:B------:R-:W3:Y:S02]  /*35390*/  LDL.LU R25, [R1+0x14b4] ;  /* 0x0014b40001197983 */ /* 0x000ee40000300800 */
[----:B------:R-:W3:Y:S02]  /*353a0*/  LDL.LU R26, [R1+0x14b8] ;  /* 0x0014b800011a7983 */ /* 0x000ee40000300800 */
[----:B------:R-:W3:Y:S01]  /*353b0*/  LDL.LU R27, [R1+0x14bc] ;  /* 0x0014bc00011b7983 */ /* 0x000ee20000300800 */
[----:B------:R0:W-:Y:S02]  /*353c0*/  STL.64 [R1+0x59c0], R10 ;  /* 0x0059c00a01007387 */ /* 0x0001e40000100a00 */
[----:B0-----:R-:W-:Y:S02]  /*353d0*/  IMAD.MOV.U32 R10, RZ, RZ, R28 ;  /* 0x000000ffff0a7224 */ /* 0x001fe400078e001c */
[----:B----4-:R-:W-:-:S05]  /*353e0*/  IMAD.MOV.U32 R11, RZ, RZ, R13 ;  /* 0x000000ffff0b7224 */ /* 0x010fca00078e000d */
[----:B------:R0:W-:Y:S04]  /*353f0*/  STL.64 [R1+0x59d8], R10 ;  /* 0x0059d80a01007387 */ /* 0x0001e80000100a00 */
[----:B0-----:R-:W4:Y:S01]  /*35400*/  LDL.64 R10, [R1+0x28] ;  /* 0x00002800010a7983 */ /* 0x001f220000100a00 */
[----:B------:R-:W-:Y:S02]  /*35410*/  STL.64 [R1+0x5988], R6 ;  /* 0x0059880601007387 */ /* 0x000fe40000100a00 */
[----:B------:R0:W-:Y:S02]  /*35420*/  STL.64 [R1+0x5980], R4 ;  /* 0x0059800401007387 */ /* 0x0001e40000100a00 */
[----:B0-----:R-:W2:Y:S01]  /*35430*/  LDL.LU R4, [R1+0xf80] ;  /* 0x000f800001047983 */ /* 0x001ea20000300800 */
[----:B------:R-:W2:Y:S02]  /*35440*/  LDL.LU R5, [R1+0xf84] ;  /* 0x000f840001057983 */ /* 0x000ea40000300800 */
[----:B------:R-:W2:Y:S02]  /*35450*/  LDL.LU R6, [R1+0xf88] ;  /* 0x000f880001067983 */ /* 0x000ea40000300800 */
[----:B------:R-:W2:Y:S02]  /*35460*/  LDL.LU R7, [R1+0xf8c] ;  /* 0x000f8c0001077983 */ /* 0x000ea40000300800 */
[----:B--2---:R-:W-:Y:S01]  /*35470*/  STL.64 [R1+0x59b8], R6 ;  /* 0x0059b80601007387 */ /* 0x004fe20000100a00 */
[----:B------:R0:W-:Y:S03]  /*35480*/  STL.64 [R1+0x59b0], R4 ;  /* 0x0059b00401007387 */ /* 0x0001e60000100a00 */
[----:B0-----:R-:W2:Y:S01]  /*35490*/  LDL.LU R4, [R1+0x1450] ;  /* 0x0014500001047983 */ /* 0x001ea20000300800 */
[----:B------:R-:W2:Y:S02]  /*354a0*/  LDL.LU R5, [R1+0x1454] ;  /* 0x0014540001057983 */ /* 0x000ea40000300800 */
[----:B------:R-:W2:Y:S02]  /*354b0*/  LDL.LU R6, [R1+0x1458] ;  /* 0x0014580001067983 */ /* 0x000ea40000300800 */
[----:B------:R-:W2:Y:S01]  /*354c0*/  LDL.LU R7, [R1+0x145c] ;  /* 0x00145c0001077983 */ /* 0x000ea20000300800 */
[----:B------:R-:W-:Y:S01]  /*354d0*/  HMMA.16816.F32 R16, R20, R14, R16 ;  /* 0x0000000e1410723c */ /* 0x000fe20000001810 */
[----:B--2---:R-:W-:Y:S01]  /*354e0*/  STL.64 [R1+0x59d0], R6 ;  /* 0x0059d00601007387 */ /* 0x004fe20000100a00 */
[----:B------:R0:W-:Y:S03]  /*354f0*/  STL.64 [R1+0x59c8], R4 ;  /* 0x0059c80401007387 */ /* 0x0001e60000100a00 */
        /* <DEDUP_REMOVED lines=9> */
[----:B------:R-:W2:Y:S02]  /*35590*/  LDL.LU R7, [R1+0x149c] ;  /* 0x00149c0001077983 */ /* 0x000ea40000300800 */
[----:B------:R-:W-:Y:S01]  /*355a0*/  STL.64 [R1+0x1500], R16 ;  /* 0x0015001001007387 */ /* 0x000fe20000100a00 */
[----:B------:R0:W-:Y:S03]  /*355b0*/  STL.64 [R1+0x1508], R18 ;  /* 0x0015081201007387 */ /* 0x0001e60000100a00 */
[----:B0-----:R-:W3:Y:S01]  /*355c0*/  LDL.LU.64 R18, [R1+0x5a10] ;  /* 0x005a100001127983 */ /* 0x001ee20000300a00 */
[----:B------:R-:W-:-:S02]  /*355d0*/  IMAD.MOV.U32 R16, RZ, RZ, R14 ;  /* 0x000000ffff107224 */ /* 0x000fc400078e000e */
[----:B------:R-:W-:Y:S02]  /*355e0*/  IMAD.MOV.U32 R13, RZ, RZ, R15 ;  /* 0x000000ffff0d7224 */ /* 0x000fe400078e000f */
[----:B------:R-:W2:Y:S01]  /*355f0*/  LDL.LU.64 R14, [R1+0x5a08] ;  /* 0x005a0800010e7983 */ /* 0x000ea20000300a00 */
[----:B------:R-:W2:Y:S01]  /*35600*/  LDL.LU R12, [R1+0x5a00] ;  /* 0x005a0000010c7983 */ /* 0x000ea20000300800 */
[----:B---3--:R-:W-:Y:S02]  /*35610*/  HMMA.16816.F32 R20, R20, R18, R24 ;  /* 0x000000121414723c */ /* 0x008fe40000001818 */
[----:B------:R-:W2:Y:S01]  /*35620*/  LDL.LU.64 R26, [R1+0x59f8] ;  /* 0x0059f800011a7983 */ /* 0x000ea20000300a00 */
[----:B------:R-:W2:Y:S02]  /*35630*/  LDL.LU.64 R24, [R1+0x59f0] ;  /* 0x0059f00001187983 */ /* 0x000ea40000300a00 */
[----:B----4-:R-:W-:Y:S11]  /*35640*/  IMAD.MOV.U32 R17, RZ, RZ, R11 ;  /* 0x000000ffff117224 */ /* 0x010ff600078e000b */
[----:B------:R-:W-:Y:S07]  /*35650*/  @!UPT UIADD3 URZ, URZ, URZ, URZ ;  /* 0x0000003f3f3ff290 */ /* 0x000fee000fffe03f */
[----:B------:R0:W-:Y:S01]  /*35660*/  STL.64 [R1+0x1260], R20 ;  /* 0x0012601401007387 */ /* 0x0001e20000100a00 */
[----:B------:R1:W-:Y:S03]  /*35670*/  STL.64 [R1+0x1268], R22 ;  /* 0x0012681601007387 */ /* 0x0003e60000100a00 */
[----:B0-----:R-:W3:Y:S01]  /*35680*/  LDL.LU R20, [R1+0xf60] ;  /* 0x000f600001147983 */ /* 0x001ee20000300800 */
[----:B------:R-:W3:Y:S02]  /*35690*/  LDL.LU R21, [R1+0xf64] ;  /* 0x000f640001157983 */ /* 0x000ee40000300800 */
[----:B-1----:R-:W3:Y:S02]  /*356a0*/  LDL.LU R22, [R1+0xf68] ;  /* 0x000f680001167983 */ /* 0x002ee40000300800 */
[----:B------:R-:W3:Y:S01]  /*356b0*/  LDL.LU R23, [R1+0xf6c] ;  /* 0x000f6c0001177983 */ /* 0x000ee20000300800 */
[----:B------:R0:W-:Y:S02]  /*356c0*/  STL.64 [R1+0x58c8], R18 ;  /* 0x0058c81201007387 */ /* 0x0001e40000100a00 */
[----:B0-----:R-:W-:Y:S01]  /*356d0*/  IMAD.MOV.U32 R18, RZ, RZ, R10 ;  /* 0x000000ffff127224 */ /* 0x001fe200078e000a */
        /* <DEDUP_REMOVED lines=8> */
[----:B------:R-:W-:Y:S01]  /*35760*/  STL [R1+0x5978], R18 ;  /* 0x0059781201007387 */ /* 0x000fe20000100800 */
[----:B------:R0:W-:Y:S04]  /*35770*/  STL.64 [R1+0x5970], R16 ;  /* 0x0059701001007387 */ /* 0x0001e80000100a00 */
[----:B0-----:R-:W4:Y:S01]  /*35780*/  LDL.LU R16, [R1+0xf50] ;  /* 0x000f500001107983 */ /* 0x001f220000300800 */
[----:B------:R-:W4:Y:S02]  /*35790*/  LDL.LU R17, [R1+0xf54] ;  /* 0x000f540001117983 */ /* 0x000f240000300800 */
[----:B------:R-:W4:Y:S02]  /*357a0*/  LDL.LU R18, [R1+0xf58] ;  /* 0x000f580001127983 */ /* 0x000f240000300800 */
[----:B------:R-:W4:Y:S01]  /*357b0*/  LDL.LU R19, [R1+0xf5c] ;  /* 0x000f5c0001137983 */ /* 0x000f220000300800 */
[C---:B--2---:R-:W-:Y:S01]  /*357c0*/  HMMA.16816.F32 R8, R24.reuse, R10, R4 ;  /* 0x0000000a1808723c */ /* 0x044fe20000001804 */
[----:B------:R-:W2:Y:S01]  /*357d0*/  LDL.LU.64 R6, [R1+0x59d0] ;  /* 0x0059d00001067983 */ /* 0x000ea20000300a00 */
[----:B------:R-:W2:Y:S11]  /*357e0*/  LDL.LU.64 R4, [R1+0x59c8] ;  /* 0x0059c80001047983 */ /* 0x000eb60000300a00 */
[----:B------:R-:W-:Y:S10]  /*357f0*/  @!UPT UIADD3 URZ, URZ, URZ, URZ ;  /* 0x0000003f3f3ff290 */ /* 0x000ff4000fffe03f */
[----:B------:R-:W-:Y:S01]  /*35800*/  STL.64 [R1+0x1240], R8 ;  /* 0x0012400801007387 */ /* 0x000fe20000100a00 */
        /* <DEDUP_REMOVED lines=17> */
[----:B------:R-:W-:Y:S01]  /*35920*/  STL.64 [R1+0x5908], R14 ;  /* 0x0059080e01007387 */ /* 0x000fe20000100a00 */
[C---:B--2---:R-:W-:Y:S11]  /*35930*/  HMMA.16816.F32 R4, R24.reuse, R10, R4 ;  /* 0x0000000a1804723c */ /* 0x044ff60000001804 */
[----:B------:R-:W-:Y:S11]  /*35940*/  @!UPT UIADD3 URZ, URZ, URZ, URZ ;  /* 0x0000003f3f3ff290 */ /* 0x000ff6000fffe03f */
[----:B------:R-:W-:Y:S01]  /*35950*/  @!UPT UIADD3 URZ, URZ, URZ, URZ ;  /* 0x0000003f3f3ff290 */ /* 0x000fe2000fffe03f */
[----:B------:R-:W-:Y:S01]  /*35960*/  STL.64 [R1+0x1210], R4 ;  /* 0x0012100401007387 */ /* 0x000fe20000100a00 */
[----:B------:R0:W-:Y:S03]  /*35970*/  STL.64 [R1+0x1218], R6 ;  /* 0x0012180601007387 */ /* 0x0001e60000100a00 */
[----:B0-----:R-:W3:Y:S01]  /*35980*/  LDL.LU.64 R6, [R1+0x5988] ;  /* 0x0059880001067983 */ /* 0x001ee20000300a00 */
[----:B------:R-:W2:Y:S02]  /*35990*/  LDL.LU.64 R4, [R1+0x5980] ;  /* 0x0059800001047983 */ /* 0x000ea40000300a00 */
[----:B------:R-:W-:Y:S01]  /*359a0*/  STL.64 [R1+0x5900], R10 ;  /* 0x0059000a01007387 */ /* 0x000fe20000100a00 */
[C---:B---3--:R-:W-:Y:S01]  /*359b0*/  HMMA.16816.F32 R20, R24.reuse, R6, R20 ;  /* 0x000000061814723c */ /* 0x048fe20000001814 */
[----:B------:R-:W-:Y:S01]  /*359c0*/  STL [R1+0x585c], R6 ;  /* 0x00585c0601007387 */ /* 0x000fe20000100800 */
[----:B------:R-:W-:Y:S11]  /*359d0*/  STL [R1+0x5858], R7 ;  /* 0x0058580701007387 */ /* 0x000ff60000100800 */
[----:B------:R-:W-:Y:S10]  /*359e0*/  @!UPT UIADD3 URZ, URZ, URZ, URZ ;  /* 0x0000003f3f3ff290 */ /* 0x000ff4000fffe03f */
[----:B------:R-:W-:Y:S01]  /*359f0*/  STL.64 [R1+0x1200], R20 ;  /* 0x0012001401007387 */ /* 0x000fe20000100a00 */
[----:B------:R-:W-:Y:S02]  /*35a00*/  STL.64 [R1+0x1208], R22 ;  /* 0x0012081601007387 */ /* 0x000fe40000100a00 */
[----:B------:R-:W0:Y:S02]  /*35a10*/  LDSM.16.MT88.4 R20, [R29+0x4180] ;  /* 0x004180001d14783b */ /* 0x000e240000004200 */
[----:B0-----:R-:W-:Y:S02]  /*35a20*/  STL [R1+0x5778], R22 ;  /* 0x0057781601007387 */ /* 0x001fe40000100800 */
[----:B------:R-:W-:Y:S02]  /*35a30*/  STL [R1+0x5774], R23 ;  /* 0x0057741701007387 */ /* 0x000fe40000100800 */
[----:B------:R0:W-:Y:S02]  /*35a40*/  STL.64 [R1+0x5870], R20 ;  /* 0x0058701401007387 */ /* 0x0001e40000100a00 */
[----:B0-----:R-:W3:Y:S01]  /*35a50*/  LDL.LU R20, [R1+0xe40] ;  /* 0x000e400001147983 */ /* 0x001ee20000300800 */
[----:B------:R-:W3:Y:S02]  /*35a60*/  LDL.LU R21, [R1+0xe44] ;  /* 0x000e440001157983 */ /* 0x000ee40000300800 */
[----:B------:R-:W2:Y:S02]  /*35a70*/  LDL.LU R22, [R1+0xe48] ;  /* 0x000e480001167983 */ /* 0x000ea40000300800 */
[----:B------:R-:W2:Y:S02]  /*35a80*/  LDL.LU R23, [R1+0xe4c] ;  /* 0x000e4c0001177983 */ /* 0x000ea40000300800 */
[----:B--2---:R0:W-:Y:S01]  /*35a90*/  STL.64 [R1+0x5880], R22 ;  /* 0x0058801601007387 */ /* 0x0041e20000100a00 */
[----:B---3--:R-:W-:Y:S03]  /*35aa0*/  STL.64 [R1+0x5878], R20 ;  /* 0x0058781401007387 */ /* 0x008fe60000100a00 */
[----:B0-----:R-:W2:Y:S04]  /*35ab0*/  LDL.64 R22, [R1+0x18] ;  /* 0x0000180001167983 */ /* 0x001ea80000100a00 */
[----:B--2---:R0:W-:Y:S04]  /*35ac0*/  STL.64 [R1+0x5898], R22 ;  /* 0x0058981601007387 */ /* 0x0041e80000100a00 */
[----:B0-----:R-:W4:Y:S02]  /*35ad0*/  LDL.64 R22, [R1+0x38] ;  /* 0x0000380001167983 */ /* 0x001f240000100a00 */
[----:B----4-:R-:W-:Y:S11]  /*35ae0*/  HMMA.16816.F32 R16, R24, R22, R16 ;  /* 0x000000161810723c */ /* 0x010ff60000001810 */
[----:B------:R-:W-:Y:S11]  /*35af0*/  @!UPT UIADD3 URZ, URZ, URZ, URZ ;  /* 0x0000003f3f3ff290 */ /* 0x000ff6000fffe03f */
[----:B------:R-:W-:Y:S01]  /*35b00*/  @!UPT UIADD3 URZ, URZ, URZ, URZ ;  /* 0x0000003f3f3ff290 */ /* 0x000fe2000fffe03f */
[----:B------:R-:W-:Y:S01]  /*35b10*/  STL.64 [R1+0x1460], R16 ;  /* 0x0014601001007387 */ /* 0x000fe20000100a00 */
[----:B------:R0:W-:Y:S03]  /*35b20*/  STL.64 [R1+0x1468], R18 ;  /* 0x0014681201007387 */ /* 0x0001e60000100a00 */
[----:B0-----:R-:W2:Y:S01]  /*35b30*/  LDL.LU R18, [R1+0x5978] ;  /* 0x0059780001127983 */ /* 0x001ea20000300800 */
[----:B------:R-:W3:Y:S02]  /*35b40*/  LDL.LU.64 R16, [R1+0x5970] ;  /* 0x0059700001107983 */ /* 0x000ee40000300a00 */
[----:B------:R-:W-:Y:S02]  /*35b50*/  IMAD.MOV.U32 R2, RZ, RZ, R22 ;  /* 0x000000ffff027224 */ /* 0x000fe400078e0016 */
[----:B------:R-:W-:Y:S02]  /*35b60*/  IMAD.MOV.U32 R0, RZ, RZ, R23 ;  /* 0x000000ffff007224 */ /* 0x000fe400078e0017 */
[----:B--2---:R-:W-:-:S02]  /*35b70*/  IMAD.MOV.U32 R22, RZ, RZ, R18 ;  /* 0x000000ffff167224 */ /* 0x004fc400078e0012 */
[----:B---3--:R-:W-:-:S05]  /*35b80*/  IMAD.MOV.U32 R23, RZ, RZ, R17 ;  /* 0x000000ffff177224 */ /* 0x008fca00078e0011 */
[----:B------:R0:W-:Y:S01]  /*35b90*/  STL.64 [R1+0x58c0], R22 ;  /* 0x0058c01601007387 */ /* 0x0001e20000100a00 */
[----:B------:R-:W2:Y:S02]  /*35ba0*/  LDL.LU R20, [R1+0xe70] ;  /* 0x000e700001147983 */ /* 0x000ea40000300800 */
[----:B------:R-:W2:Y:S01]  /*35bb0*/  LDL.LU R21, [R1+0xe74] ;  /* 0x000e740001157983 */ /* 0x000ea20000300800 */
[----:B0-----:R-:W3:Y:S01]  /*35bc0*/  LDL.LU R22, [R1+0xe78] ;  /* 0x000e780001167983 */ /* 0x001ee20000300800 */
[----:B------:R-:W3:Y:S02]  /*35bd0*/  LDL.LU R23, [R1+0xe7c] ;  /* 0x000e7c0001177983 */ /* 0x000ee40000300800 */
[----:B------:R-:W4:Y:S02]  /*35be0*/  LDL.64 R14, [R1+0x118] ;  /* 0x00011800010e7983 */ /* 0x000f240000100a00 */
[----:B------:R-:W-:Y:S02]  /*35bf0*/  IMAD.MOV.U32 R18, RZ, RZ, R16 ;  /* 0x000000ffff127224 */ /* 0x000fe400078e0010 */
[----:B------:R-:W-:Y:S01]  /*35c00*/  IMAD.MOV.U32 R19, RZ, RZ, R13 ;  /* 0x000000ffff137224 */ /* 0x000fe200078e000d */
[----:B----4-:R0:W-:Y:S01]  /*35c10*/  STL.64 [R1+0x5920], R14 ;  /* 0x0059200e01007387 */ /* 0x0101e20000100a00 */
[----:B---3--:R-:W-:Y:S02]  /*35c20*/  STL.64 [R1+0x58d8], R22 ;  /* 0x0058d81601007387 */ /* 0x008fe40000100a00 */
[----:B--2---:R-:W-:Y:S02]  /*35c30*/  STL.64 [R1+0x58d0], R20 ;  /* 0x0058d01401007387 */ /* 0x004fe40000100a00 */
[----:B0-----:R-:W-:-:S02]  /*35c40*/  IMAD.MOV.U32 R14, RZ, RZ, R12 ;  /* 0x000000ffff0e7224 */ /* 0x001fc400078e000c */
[----:B------:R-:W-:-:S05]  /*35c50*/  IMAD.MOV.U32 R15, RZ, RZ, R9 ;  /* 0x000000ffff0f7224 */ /* 0x000fca00078e0009 */
[----:B------:R0:W-:Y:S01]  /*35c60*/  STL.64 [R1+0x5938], R14 ;  /* 0x0059380e01007387 */ /* 0x0001e20000100a00 */
[----:B------:R1:W-:Y:S03]  /*35c70*/  STL.64 [R1+0x58e0], R18 ;  /* 0x0058e01201007387 */ /* 0x0003e60000100a00 */
[----:B0-----:R-:W2:Y:S01]  /*35c80*/  LDL.64 R14, [R1+0x138] ;  /* 0x00013800010e7983 */ /* 0x001ea20000100a00 */
[----:B-1----:R-:W-:Y:S02]  /*35c90*/  IMAD.MOV.U32 R18, RZ, RZ, R8 ;  /* 0x000000ffff127224 */ /* 0x002fe400078e0008 */
[----:B------:R-:W-:Y:S01]  /*35ca0*/  IMAD.MOV.U32 R19, RZ, RZ, R5 ;  /* 0x000000ffff137224 */ /* 0x000fe200078e0005 */
[----:B--2---:R0:W-:Y:S04]  /*35cb0*/  STL.64 [R1+0x5950], R14 ;  /* 0x0059500e01007387 */ /* 0x0041e80000100a00 */
[----:B------:R-:W-:Y:S02]  /*35cc0*/  STL.64 [R1+0x58f8], R18 ;  /* 0x0058f81201007387 */ /* 0x000fe40000100a00 */
[----:B------:R-:W2:Y:S02]  /*35cd0*/  LDL.LU R20, [R1+0xe90] ;  /* 0x000e900001147983 */ /* 0x000ea40000300800 */
[----:B------:R-:W2:Y:S01]  /*35ce0*/  LDL.LU R21, [R1+0xe94] ;  /* 0x000e940001157983 */ /* 0x000ea20000300800 */
[----:B------:R-:W3:Y:S01]  /*35cf0*/  LDL.LU R22, [R1+0xe98] ;  /* 0x000e980001167983 */ /* 0x000ee20000300800 */
[----:B------:R-:W3:Y:S02]  /*35d00*/  LDL.LU R23, [R1+0xe9c] ;  /* 0x000e9c0001177983 */ /* 0x000ee40000300800 */
[----:B0-----:R-:W-:-:S02]  /*35d10*/  IMAD.MOV.U32 R14, RZ, RZ, R4 ;  /* 0x000000ffff0e7224 */ /* 0x001fc400078e0004 */
[----:B------:R-:W-:-:S05]  /*35d20*/  IMAD.MOV.U32 R15, RZ, RZ, R3 ;  /* 0x000000ffff0f7224 */ /* 0x000fca00078e0003 */
[----:B------:R0:W-:Y:S01]  /*35d30*/  STL.64 [R1+0x5968], R14 ;  /* 0x0059680e01007387 */ /* 0x0001e20000100a00 */
[----:B------:R-:W4:Y:S02]  /*35d40*/  LDL.LU R8, [R1+0xeb0] ;  /* 0x000eb00001087983 */ /* 0x000f240000300800 */
[----:B------:R-:W4:Y:S02]  /*35d50*/  LDL.LU R9, [R1+0xeb4] ;  /* 0x000eb40001097983 */ /* 0x000f240000300800 */
[----:B------:R-:W2:Y:S01]  /*35d60*/  LDL.LU R10, [R1+0xeb8] ;  /* 0x000eb800010a7983 */ /* 0x000ea20000300800 */
[----:B------:R-:W2:Y:S01]  /*35d70*/  LDL.LU R11, [R1+0xebc] ;  /* 0x000ebc00010b7983 */ /* 0x000ea20000300800 */
[----:B------:R-:W3:Y:S02]  /*35d80*/  LDL.LU R4, [R1+0xf40] ;  /* 0x000f400001047983 */ /* 0x000ee40000300800 */
[----:B------:R-:W3:Y:S02]  /*35d90*/  LDL.LU R5, [R1+0xf44] ;  /* 0x000f440001057983 */ /* 0x000ee40000300800 */
[----:B------:R-:W3:Y:S01]  /*35da0*/  LDL.LU R6, [R1+0xf48] ;  /* 0x000f480001067983 */ /* 0x000ee20000300800 */
[----:B------:R-:W3:Y:S04]  /*35db0*/  LDL.LU R7, [R1+0xf4c] ;  /* 0x000f4c0001077983 */ /* 0x000ee80000300800 */
[----:B0-----:R-:W3:Y:S04]  /*35dc0*/  LDL.64 R14, [R1+0x158] ;  /* 0x00015800010e7983 */ /* 0x001ee80000100a00 */
[----:B--2---:R-:W-:Y:S01]  /*35dd0*/  STL.64 [R1+0x5918], R10 ;  /* 0x0059180a01007387 */ /* 0x004fe20000100a00 */
[----:B----4-:R0:W-:Y:S03]  /*35de0*/  STL.64 [R1+0x5910], R8 ;  /* 0x0059100801007387 */ /* 0x0101e60000100a00 */
[----:B0-----:R-:W2:Y:S01]  /*35df0*/  LDL.LU R8, [R1+0xed0] ;  /* 0x000ed00001087983 */ /* 0x001ea20000300800 */
[----:B------:R-:W2:Y:S02]  /*35e00*/  LDL.LU R9, [R1+0xed4] ;  /* 0x000ed40001097983 */ /* 0x000ea40000300800 */
[----:B------:R-:W4:Y:S02]  /*35e10*/  LDL.LU R10, [R1+0xed8] ;  /* 0x000ed800010a7983 */ /* 0x000f240000300800 */
[----:B------:R-:W4:Y:S02]  /*35e20*/  LDL.LU R11, [R1+0xedc] ;  /* 0x000edc00010b7983 */ /* 0x000f240000300800 */
[----:B----4-:R-:W-:Y:S01]  /*35e30*/  STL.64 [R1+0x5930], R10 ;  /* 0x0059300a01007387 */ /* 0x010fe20000100a00 */
[----:B--2---:R0:W-:Y:S03]  /*35e40*/  STL.64 [R1+0x5928], R8 ;  /* 0x0059280801007387 */ /* 0x0041e60000100a00 */
[----:B0-----:R-:W2:Y:S01]  /*35e50*/  LDL.LU R8, [R1+0xef0] ;  /* 0x000ef00001087983 */ /* 0x001ea20000300800 */
[----:B------:R-:W2:Y:S02]  /*35e60*/  LDL.LU R9, [R1+0xef4] ;  /* 0x000ef40001097983 */ /* 0x000ea40000300800 */
[----:B------:R-:W4:Y:S02]  /*35e70*/  LDL.LU R10, [R1+0xef8] ;  /* 0x000ef800010a7983 */ /* 0x000f240000300800 */
[----:B------:R-:W4:Y:S01]  /*35e80*/  LDL.LU R11, [R1+0xefc] ;  /* 0x000efc00010b7983 */ /* 0x000f220000300800 */
[----:B---3--:R-:W-:Y:S01]  /*35e90*/  HMMA.16816.F32 R4, R24, R14, R4 ;  /* 0x0000000e1804723c */ /* 0x008fe20000001804 */
[----:B----4-:R-:W-:Y:S01]  /*35ea0*/  STL.64 [R1+0x5948], R10 ;  /* 0x0059480a01007387 */ /* 0x010fe20000100a00 */
[----:B--2---:R0:W-:Y:S03]  /*35eb0*/  STL.64 [R1+0x5940], R8 ;  /* 0x0059400801007387 */ /* 0x0041e60000100a00 */
[----:B0-----:R-:W2:Y:S01]  /*35ec0*/  LDL.LU R8, [R1+0xf00] ;  /* 0x000f000001087983 */ /* 0x001ea20000300800 */
[----:B------:R-:W2:Y:S02]  /*35ed0*/  LDL.LU R9, [R1+0xf04] ;  /* 0x000f040001097983 */ /* 0x000ea40000300800 */
[----:B------:R-:W3:Y:S02]  /*35ee0*/  LDL.LU R10, [R1+0xf08] ;  /* 0x000f0800010a7983 */ /* 0x000ee40000300800 */
[----:B------:R-:W3:Y:S02]  /*35ef0*/  LDL.LU R11, [R1+0xf0c] ;  /* 0x000f0c00010b7983 */ /* 0x000ee40000300800 */
[----:B------:R-:W-:Y:S01]  /*35f00*/  IMAD.MOV.U32 R3, RZ, RZ, R15 ;  /* 0x000000ffff037224 */ /* 0x000fe200078e000f */
[----:B---3--:R-:W-:Y:S01]  /*35f10*/  STL.64 [R1+0x5960], R10 ;  /* 0x0059600a01007387 */ /* 0x008fe20000100a00 */
[----:B--2---:R0:W-:Y:S03]  /*35f20*/  STL.64 [R1+0x5958], R8 ;  /* 0x0059580801007387 */ /* 0x0041e60000100a00 */
[----:B0-----:R-:W2:Y:S01]  /*35f30*/  LDL.LU R8, [R1+0xf20] ;  /* 0x000f200001087983 */ /* 0x001ea20000300800 */
[----:B------:R-:W2:Y:S02]  /*35f40*/  LDL.LU R9, [R1+0xf24] ;  /* 0x000f240001097983 */ /* 0x000ea40000300800 */
[----:B------:R-:W2:Y:S02]  /*35f50*/  LDL.LU R10, [R1+0xf28] ;  /* 0x000f2800010a7983 */ /* 0x000ea40000300800 */
[----:B------:R-:W2:Y:S01]  /*35f60*/  LDL.LU R11, [R1+0xf2c] ;  /* 0x000f2c00010b7983 */ /* 0x000ea20000300800 */
[----:B------:R-:W3:Y:S01]  /*35f70*/  LDL.64 R18, [R1+0x108] ;  /* 0x0001080001127983 */ /* 0x000ee20000100a00 */
[----:B------:R-:W-:Y:S02]  /*35f80*/  STL.64 [R1+0x58f0], R22 ;  /* 0x0058f01601007387 */ /* 0x000fe40000100a00 */
[----:B------:R0:W-:Y:S02]  /*35f90*/  STL.64 [R1+0x58e8], R20 ;  /* 0x0058e81401007387 */ /* 0x0001e40000100a00 */
[----:B0-----:R-:W4:Y:S01]  /*35fa0*/  LDL.LU R20, [R1+0xea0] ;  /* 0x000ea00001147983 */ /* 0x001f220000300800 */
[----:B------:R-:W4:Y:S02]  /*35fb0*/  LDL.LU R21, [R1+0xea4] ;  /* 0x000ea40001157983 */ /* 0x000f240000300800 */
[----:B------:R-:W4:Y:S02]  /*35fc0*/  LDL.LU R22, [R1+0xea8] ;  /* 0x000ea80001167983 */ /* 0x000f240000300800 */
[----:B------:R-:W4:Y:S01]  /*35fd0*/  LDL.LU R23, [R1+0xeac] ;  /* 0x000eac0001177983 */ /* 0x000f220000300800 */
[----:B------:R0:W-:Y:S01]  /*35fe0*/  STL.64 [R1+0x1450], R4 ;  /* 0x0014500401007387 */ /* 0x0001e20000100a00 */
[----:B------:R-:W-:Y:S02]  /*35ff0*/  STL.64 [R1+0x1458], R6 ;  /* 0x0014580601007387 */ /* 0x000fe40000100a00 */
[----:B0-----:R-:W-:-:S02]  /*36000*/  IMAD.MOV.U32 R4, RZ, RZ, R14 ;  /* 0x000000ffff047224 */ /* 0x001fc400078e000e */
[----:B------:R-:W2:Y:S02]  /*36010*/  LDL.LU.64 R14, [R1+0x5968] ;  /* 0x00596800010e7983 */ /* 0x000ea40000300a00 */
[C---:B--2---:R-:W-:Y:S02]  /*36020*/  HMMA.16816.F32 R12, R24.reuse, R14, R8 ;  /* 0x0000000e180c723c */ /* 0x044fe40000001808 */
[----:B------:R-:W2:Y:S01]  /*36030*/  LDL.LU.64 R10, [R1+0x5960] ;  /* 0x00596000010a7983 */ /* 0x000ea20000300a00 */
[----:B------:R-:W2:Y:S11]  /*36040*/  LDL.LU.64 R8, [R1+0x5958] ;  /* 0x0059580001087983 */ /* 0x000eb60000300a00 */
[----:B------:R-:W-:Y:S09]  /*36050*/  @!UPT UIADD3 URZ, URZ, URZ, URZ ;  /* 0x0000003f3f3ff290 */ /* 0x000ff2000fffe03f */
[----:B------:R-:W-:Y:S01]  /*36060*/  STL.64 [R1+0x1440], R12 ;  /* 0x0014400c01007387 */ /* 0x000fe20000100a00 */
[----:B------:R0:W-:Y:S03]  /*36070*/  STL.64 [R1+0x1448], R14 ;  /* 0x0014480e01007387 */ /* 0x0001e60000100a00 */
        /* <DEDUP_REMOVED lines=23> */
[----:B0-----:R-:W3:Y:S01]  /*361f0*/  LDL.LU.64 R10, [R1+0x5918] ;  /* 0x00591800010a7983 */ /* 0x001ee20000300a00 */
[----:B------:R-:W3:Y:S02]  /*36200*/  LDL.LU.64 R8, [R1+0x5910] ;  /* 0x0059100001087983 */ /* 0x000ee40000300a00 */
[----:B------:R-:W2:Y:S02]  /*36210*/  LDL.LU.64 R14, [R1+0x5908] ;  /* 0x00590800010e7983 */ /* 0x000ea40000300a00 */
[----:B--2---:R-:W-:Y:S01]  /*36220*/  STL.64 [R1+0x5890], R14 ;  /* 0x0058900e01007387 */ /* 0x004fe20000100a00 */
[----:B------:R0:W-:Y:S03]  /*36230*/  STL [R1+0x5888], R12 ;  /* 0x0058880c01007387 */ /* 0x0001e60000100800 */
[----:B0-----:R-:W2:Y:S01]  /*36240*/  LDL.LU R12, [R1+0xe50] ;  /* 0x000e5000010c7983 */ /* 0x001ea20000300800 */
[----:B------:R-:W2:Y:S02]  /*36250*/  LDL.LU R13, [R1+0xe54] ;  /* 0x000e5400010d7983 */ /* 0x000ea40000300800 */
[----:B------:R-:W2:Y:S02]  /*36260*/  LDL.LU R14, [R1+0xe58] ;  /* 0x000e5800010e7983 */ /* 0x000ea40000300800 */
[----:B------:R-:W2:Y:S01]  /*36270*/  LDL.LU R15, [R1+0xe5c] ;  /* 0x000e5c00010f7983 */ /* 0x000ea20000300800 */
[----:B---3--:R-:W-:Y:S01]  /*36280*/  HMMA.16816.F32 R8, R24, R18, R8 ;  /* 0x000000121808723c */ /* 0x008fe20000001808 */
[----:B--2---:R-:W-:Y:S01]  /*36290*/  STL.64 [R1+0x58a8], R14 ;  /* 0x0058a80e01007387 */ /* 0x004fe20000100a00 */
[----:B------:R0:W-:Y:S03]  /*362a0*/  STL.64 [R1+0x58a0], R12 ;  /* 0x0058a00c01007387 */ /* 0x0001e60000100a00 */
[----:B0-----:R-:W2:Y:S01]  /*362b0*/  LDL.LU R12, [R1+0xe60] ;  /* 0x000e6000010c7983 */ /* 0x001ea20000300800 */
[----:B------:R-:W2:Y:S02]  /*362c0*/  LDL.LU R13, [R1+0xe64] ;  /* 0x000e6400010d7983 */ /* 0x000ea40000300800 */
[----:B------:R-:W2:Y:S02]  /*362d0*/  LDL.LU R14, [R1+0xe68] ;  /* 0x000e6800010e7983 */ /* 0x000ea40000300800 */
[----:B------:R-:W2:Y:S01]  /*362e0*/  LDL.LU R15, [R1+0xe6c] ;  /* 0x000e6c00010f7983 */ /* 0x000ea20000300800 */
[----:B------:R0:W-:Y:S01]  /*362f0*/  STL.64 [R1+0x5868], R6 ;  /* 0x0058680601007387 */ /* 0x0001e20000100a00 */
[----:B------:R-:W-:Y:S03]  /*36300*/  STL.64 [R1+0x5860], R4 ;  /* 0x0058600401007387 */ /* 0x000fe60000100a00 */
[----:B0-----:R-:W3:Y:S08]  /*36310*/  LDL.64 R6, [R1+0x8] ;  /* 0x0000080001067983 */ /* 0x001ef00000100a00 */
[----:B------:R0:W-:Y:S02]  /*36320*/  STL.64 [R1+0x1400], R8 ;  /* 0x0014000801007387 */ /* 0x0001e40000100a00 */
[----:B------:R1:W-:Y:S02]  /*36330*/  STL.64 [R1+0x1408], R10 ;  /* 0x0014080a01007387 */ /* 0x0003e40000100a00 */
[----:B0-----:R-:W-:Y:S01]  /*36340*/  IMAD.MOV.U32 R9, RZ, RZ, R18 ;  /* 0x000000ffff097224 */ /* 0x001fe200078e0012 */
[----:B-1----:R-:W2:Y:S01]  /*36350*/  LDL.LU.64 R10, [R1+0x5900] ;  /* 0x00590000010a7983 */ /* 0x002ea20000300a00 */
[----:B------:R-:W-:-:S02]  /*36360*/  IMAD.MOV.U32 R8, RZ, RZ, R19 ;  /* 0x000000ffff087224 */ /* 0x000fc400078e0013 */
[----:B------:R-:W4:Y:S02]  /*36370*/  LDL.LU.64 R18, [R1+0x58f8] ;  /* 0x0058f80001127983 */ /* 0x000f240000300a00 */
[C---:B----4-:R-:W-:Y:S01]  /*36380*/  HMMA.16816.F32 R16, R24.reuse, R18, R20 ;  /* 0x000000121810723c */ /* 0x050fe20000001814 */
[----:B------:R-:W4:Y:S01]  /*36390*/  LDL.LU.64 R22, [R1+0x58f0] ;  /* 0x0058f00001167983 */ /* 0x000f220000300a00 */
[----:B------:R-:W4:Y:S11]  /*363a0*/  LDL.LU.64 R20, [R1+0x58e8] ;  /* 0x0058e80001147983 */ /* 0x000f360000300a00 */
[----:B------:R-:W-:Y:S10]  /*363b0*/  @!UPT UIADD3 URZ, URZ, URZ, URZ ;  /* 0x0000003f3f3ff290 */ /* 0x000ff4000fffe03f */
[----:B------:R-:W-:Y:S01]  /*363c0*/  STL.64 [R1+0x13f0], R16 ;  /* 0x0013f01001007387 */ /* 0x000fe20000100a00 */
[----:B------:R0:W-:Y:S03]  /*363d0*/  STL.64 [R1+0x13f8], R18 ;  /* 0x0013f81201007387 */ /* 0x0001e60000100a00 */
[----:B0-----:R-:W4:Y:S02]  /*363e0*/  LDL.LU.64 R18, [R1+0x58e0] ;  /* 0x0058e00001127983 */ /* 0x001f240000300a00 */
[C---:B----4-:R-:W-:Y:S02]  /*363f0*/  HMMA.16816.F32 R16, R24.reuse, R18, R20 ;  /* 0x000000121810723c */ /* 0x050fe40000001814 */
[----:B------:R-:W4:Y:S01]  /*36400*/  LDL.LU.64 R22, [R1+0x58d8] ;  /* 0x0058d80001167983 */ /* 0x000f220000300a00 */
[----:B------:R-:W4:Y:S11]  /*36410*/  LDL.LU.64 R20, [R1+0x58d0] ;  /* 0x0058d00001147983 */ /* 0x000f360000300a00 */
[----:B------:R-:W-:Y:S09]  /*36420*/  @!UPT UIADD3 URZ, URZ, URZ, URZ ;  /* 0x0000003f3f3ff290 */ /* 0x000ff2000fffe03f */
[----:B------:R-:W-:Y:S01]  /*36430*/  STL.64 [R1+0x13e0], R16 ;  /* 0x0013e01001007387 */ /* 0x000fe20000100a00 */
[----:B------:R0:W-:Y:S03]  /*36440*/  STL.64 [R1+0x13e8], R18 ;  /* 0x0013e81201007387 */ /* 0x0001e60000100a00 */
[----:B0-----:R-:W4:Y:S02]  /*36450*/  LDL.LU.64 R18, [R1+0x58c8] ;  /* 0x0058c80001127983 */ /* 0x001f240000300a00 */
[----:B----4-:R-:W-:Y:S02]  /*36460*/  HMMA.16816.F32 R24, R24, R18, R20 ;  /* 0x000000121818723c */ /* 0x010fe40000001814 */
[----:B------:R-:W2:Y:S01]  /*36470*/  LDL.LU.64 R22, [R1+0x58c0] ;  /* 0x0058c00001167983 */ /* 0x000ea20000300a00 */
[----:B------:R-:W2:Y:S02]  /*36480*/  LDL.LU.64 R18, [R1+0x58b8] ;  /* 0x0058b80001127983 */ /* 0x000ea40000300a00 */
[----:B------:R-:W2:Y:S11]  /*36490*/  LDL.LU.64 R16, [R1+0x58b0] ;  /* 0x0058b00001107983 */ /* 0x000eb60000300a00 */
[----:B------:R-:W-:Y:S07]  /*364a0*/  @!UPT UIADD3 URZ, URZ, URZ, URZ ;  /* 0x0000003f3f3ff290 */ /* 0x000fee000fffe03f */
[----:B------:R0:W-:Y:S01]  /*364b0*/  STL.64 [R1+0x11f0], R24 ;  /* 0x0011f01801007387 */ /* 0x0001e20000100a00 */
[----:B------:R1:W-:Y:S03]  /*364c0*/  STL.64 [R1+0x11f8], R26 ;  /* 0x0011f81a01007387 */ /* 0x0003e60000100a00 */
[----:B0-----:R-:W4:Y:S01]  /*364d0*/  LDL.LU R24, [R1+0xe20] ;  /* 0x000e200001187983 */ /* 0x001f220000300800 */
[----:B------:R-:W4:Y:S02]  /*364e0*/  LDL.LU R25, [R1+0xe24] ;  /* 0x000e240001197983 */ /* 0x000f240000300800 */
[----:B-1----:R-:W4:Y:S02]  /*364f0*/  LDL.LU R26, [R1+0xe28] ;  /* 0x000e2800011a7983 */ /* 0x002f240000300800 */
        /* <DEDUP_REMOVED lines=9> */
[----:B------:R-:W-:Y:S11]  /*36590*/  IMAD.MOV.U32 R28, RZ, RZ, R22 ;  /* 0x000000ffff1c7224 */ /* 0x000ff600078e0016 */
[----:B------:R-:W-:Y:S11]  /*365a0*/  @!UPT UIADD3 URZ, URZ, URZ, URZ ;  /* 0x0000003f3f3ff290 */ /* 0x000ff6000fffe03f */
[----:B------:R0:W-:Y:S01]  /*365b0*/  STL.64 [R1+0x11d0], R12 ;  /* 0x0011d00c01007387 */ /* 0x0001e20000100a00 */
[----:B------:R1:W-:Y:S02]  /*365c0*/  STL.64 [R1+0x11d8], R14 ;  /* 0x0011d80e01007387 */ /* 0x0003e40000100a00 */
[----:B0-----:R-:W-:Y:S01]  /*365d0*/  IMAD.MOV.U32 R13, RZ, RZ, R23 ;  /* 0x000000ffff0d7224 */ /* 0x001fe200078e0017 */
[----:B-1----:R-:W2:Y:S01]  /*365e0*/  LDL.LU.64 R14, [R1+0x5890] ;  /* 0x00589000010e7983 */ /* 0x002ea20000300a00 */
[----:B------:R-:W2:Y:S02]  /*365f0*/  LDL.LU R12, [R1+0x5888] ;  /* 0x00588800010c7983 */ /* 0x000ea40000300800 */
[----:B------:R-:W3:Y:S02]  /*36600*/  LDL.LU.64 R22, [R1+0x5880] ;  /* 0x0058800001167983 */ /* 0x000ee40000300a00 */
[----:B------:R-:W3:Y:S02]  /*36610*/  LDL.LU.64 R20, [R1+0x5878] ;  /* 0x0058780001147983 */ /* 0x000ee40000300a00 */
[C---:B---3--:R-:W-:Y:S11]  /*36620*/  HMMA.16816.F32 R20, R16.reuse, R6, R20 ;  /* 0x000000061014723c */ /* 0x048ff60000001814 */
        /* <DEDUP_REMOVED lines=8> */
[----:B------:R-:W2:Y:S02]  /*366b0*/  LDL.LU.64 R4, [R1+0x5860] ;  /* 0x0058600001047983 */ /* 0x000ea40000300a00 */
[----:B------:R-:W-:Y:S01]  /*366c0*/  STL.64 [R1+0x5788], R22 ;  /* 0x0057881601007387 */ /* 0x000fe20000100a00 */
[----:B---3--:R0:W-:Y:S04]  /*366d0*/  STL.64 [R1+0x5780], R20 ;  /* 0x0057801401007387 */ /* 0x0081e80000100a00 */
[----:B0-----:R-:W3:Y:S01]  /*366e0*/  LDL.LU R20, [R1+0xe30] ;  /* 0x000e300001147983 */ /* 0x001ee20000300800 */
[----:B------:R-:W3:Y:S02]  /*366f0*/  LDL.LU R21, [R1+0xe34] ;  /* 0x000e340001157983 */ /* 0x000ee40000300800 */
[----:B------:R-:W3:Y:S02]  /*36700*/  LDL.LU R22, [R1+0xe38] ;  /* 0x000e380001167983 */ /* 0x000ee40000300800 */
[----:B------:R-:W3:Y:S01]  /*36710*/  LDL.LU R23, [R1+0xe3c] ;  /* 0x000e3c0001177983 */ /* 0x000ee20000300800 */
[----:B--2---:R-:W-:Y:S01]  /*36720*/  STL.64 [R1+0x5740], R14 ;  /* 0x0057400e01007387 */ /* 0x004fe20000100a00 */
[----:B------:R-:W-:Y:S01]  /*36730*/  STL [R1+0x57f0], R13 ;  /* 0x0057f00d01007387 */ /* 0x000fe20000100800 */
[C---:B---3--:R-:W-:Y:S11]  /*36740*/  HMMA.16816.F32 R20, R16.reuse, R14, R20 ;  /* 0x0000000e1014723c */ /* 0x048ff60000001814 */
[----:B------:R-:W-:Y:S11]  /*36750*/  @!UPT UIADD3 URZ, URZ, URZ, URZ ;  /* 0x0000003f3f3ff290 */ /* 0x000ff6000fffe03f */
[----:B------:R-:W-:Y:S01]  /*36760*/  @!UPT UIADD3 URZ, URZ, URZ, URZ ;  /* 0x0000003f3f3ff290 */ /* 0x000fe2000fffe03f */
[----:B------:R-:W-:Y:S01]  /*36770*/  STL.64 [R1+0x11b0], R20 ;  /* 0x0011b01401007387 */ /* 0x000fe20000100a00 */
[----:B------:R0:W-:Y:S03]  /*36780*/  STL.64 [R1+0x11b8], R22 ;  /* 0x0011b81601007387 */ /* 0x0001e60000100a00 */
[----:B0-----:R-:W2:Y:S01]  /*36790*/  LDL.64 R22, [R1+0xe8] ;  /* 0x0000e80001167983 */ /* 0x001ea20000100a00 */
[----:B----4-:R-:W-:Y:S03]  /*367a0*/  HMMA.16816.F32 R24, R16, R10, R24 ;  /* 0x0000000a1018723c */ /* 0x010fe60000001818 */
[----:B--2---:R0:W-:Y:S11]  /*367b0*/  STL.64 [R1+0x57a0], R22 ;  /* 0x0057a01601007387 */ /* 0x0041f60000100a00 */
[----:B------:R-:W-:Y:S09]  /*367c0*/  @!UPT UIADD3 URZ, URZ, URZ, URZ ;  /* 0x0000003f3f3ff290 */ /* 0x000ff2000fffe03f */
[----:B------:R-:W-:Y:S02]  /*367d0*/  STL.64 [R1+0x11a0], R24 ;  /* 0x0011a01801007387 */ /* 0x000fe40000100a00 */
[----:B------:R-:W-:Y:S01]  /*367e0*/  STL.64 [R1+0x11a8], R26 ;  /* 0x0011a81a01007387 */ /* 0x000fe20000100a00 */
[----:B0-----:R-:W2:Y:S04]  /*367f0*/  LDL.64 R22, [R1+0xf8] ;  /* 0x0000f80001167983 */ /* 0x001ea80000100a00 */
[----:B--2---:R0:W-:Y:S02]  /*36800*/  STL.64 [R1+0x57b8], R22 ;  /* 0x0057b81601007387 */ /* 0x0041e40000100a00 */
[----:B0-----:R-:W-:Y:S02]  /*36810*/  IMAD.MOV.U32 R22, RZ, RZ, R9 ;  /* 0x000000ffff167224 */ /* 0x001fe400078e0009 */
[----:B------:R-:W-:-:S05]  /*36820*/  IMAD.MOV.U32 R23, RZ, RZ, R8 ;  /* 0x000000ffff177224 */ /* 0x000fca00078e0008 */
[----:B------:R0:W-:Y:S01]  /*36830*/  STL.64 [R1+0x57d0], R22 ;  /* 0x0057d01601007387 */ /* 0x0001e20000100a00 */
[----:B------:R1:W-:Y:S02]  /*36840*/  STL.64 [R1+0x5738], R10 ;  /* 0x0057380a01007387 */ /* 0x0003e40000100a00 */
[----:B------:R-:W2:Y:S02]  /*36850*/  LDL.LU R8, [R1+0xd70] ;  /* 0x000d700001087983 */ /* 0x000ea40000300800 */
[----:B------:R-:W2:Y:S02]  /*36860*/  LDL.LU R9, [R1+0xd74] ;  /* 0x000d740001097983 */ /* 0x000ea40000300800 */
[----:B0-----:R-:W-:Y:S01]  /*36870*/  IMAD.MOV.U32 R22, RZ, RZ, R6 ;  /* 0x000000ffff167224 */ /* 0x001fe200078e0006 */
[----:B-1----:R-:W3:Y:S01]  /*36880*/  LDL.LU R10, [R1+0xd78] ;  /* 0x000d7800010a7983 */ /* 0x002ee20000300800 */
[----:B------:R-:W3:Y:S02]  /*36890*/  LDL.LU R11, [R1+0xd7c] ;  /* 0x000d7c00010b7983 */ /* 0x000ee40000300800 */
[----:B------:R-:W4:Y:S02]  /*368a0*/  LDL.LU R6, [R1+0x585c] ;  /* 0x00585c0001067983 */ /* 0x000f240000300800 */
[----:B------:R-:W-:-:S02]  /*368b0*/  IMAD.MOV.U32 R23, RZ, RZ, R12 ;  /* 0x000000ffff177224 */ /* 0x000fc400078e000c */
[----:B------:R-:W2:Y:S01]  /*368c0*/  LDL.LU R12, [R1+0xdc0] ;  /* 0x000dc000010c7983 */ /* 0x000ea20000300800 */
[----:B------:R-:W2:Y:S02]  /*368d0*/  LDL.LU R13, [R1+0xdc4] ;  /* 0x000dc400010d7983 */ /* 0x000ea40000300800 */
[----:B------:R-:W2:Y:S02]  /*368e0*/  LDL.LU R14, [R1+0xdc8] ;  /* 0x000dc800010e7983 */ /* 0x000ea40000300800 */
[----:B------:R-:W2:Y:S02]  /*368f0*/  LDL.LU R15, [R1+0xdcc] ;  /* 0x000dcc00010f7983 */ /* 0x000ea40000300800 */
[----:B--2---:R0:W-:Y:S01]  /*36900*/  STL.64 [R1+0x5800], R14 ;  /* 0x0058000e01007387 */ /* 0x0041e20000100a00 */
[----:B------:R-:W-:Y:S02]  /*36910*/  STL.64 [R1+0x57f8], R12 ;  /* 0x0057f80c01007387 */ /* 0x000fe40000100a00 */
[----:B0-----:R-:W-:-:S02]  /*36920*/  IMAD.MOV.U32 R14, RZ, RZ, R7 ;  /* 0x000000ffff0e7224 */ /* 0x001fc400078e0007 */
[----:B------:R-:W-:Y:S01]  /*36930*/  IMAD.MOV.U32 R15, RZ, RZ, R5 ;  /* 0x000000ffff0f7224 */ /* 0x000fe200078e0005 */
[----:B------:R-:W4:Y:S04]  /*36940*/  LDL.LU R7, [R1+0x5858] ;  /* 0x0058580001077983 */ /* 0x000f280000300800 */
[----:B------:R-:W-:Y:S01]  /*36950*/  STL.64 [R1+0x5810], R14 ;  /* 0x0058100e01007387 */ /* 0x000fe20000100a00 */
[----:B------:R0:W-:Y:S03]  /*36960*/  STL.64 [R1+0x57e8], R22 ;  /* 0x0057e81601007387 */ /* 0x0001e60000100a00 */
[----:B0-----:R-:W2:Y:S04]  /*36970*/  LDL.64 R22, [R1+0x128] ;  /* 0x0001280001167983 */ /* 0x001ea80000100a00 */
[----:B--2---:R0:W-:Y:S01]  /*36980*/  STL.64 [R1+0x5808], R22 ;  /* 0x0058081601007387 */ /* 0x0041e20000100a00 */
[----:B------:R-:W2:Y:S02]  /*36990*/  LDL.LU R20, [R1+0xdd0] ;  /* 0x000dd00001147983 */ /* 0x000ea40000300800 */
[----:B------:R-:W2:Y:S01]  /*369a0*/  LDL.LU R21, [R1+0xdd4] ;  /* 0x000dd40001157983 */ /* 0x000ea20000300800 */
[----:B0-----:R-:W2:Y:S01]  /*369b0*/  LDL.LU R22, [R1+0xdd8] ;  /* 0x000dd80001167983 */ /* 0x001ea20000300800 */
[----:B------:R-:W2:Y:S03]  /*369c0*/  LDL.LU R23, [R1+0xddc] ;  /* 0x000ddc0001177983 */ /* 0x000ea60000300800 */
[----:B--2---:R-:W-:Y:S01]  /*369d0*/  STL.64 [R1+0x5820], R22 ;  /* 0x0058201601007387 */ /* 0x004fe20000100a00 */
[----:B------:R0:W-:Y:S03]  /*369e0*/  STL.64 [R1+0x5818], R20 ;  /* 0x0058181401007387 */ /* 0x0001e60000100a00 */
[----:B0-----:R-:W2:Y:S01]  /*369f0*/  LDL.LU R20, [R1+0xde0] ;  /* 0x000de00001147983 */ /* 0x001ea20000300800 */
[----:B------:R-:W2:Y:S02]  /*36a00*/  LDL.LU R21, [R1+0xde4] ;  /* 0x000de40001157983 */ /* 0x000ea40000300800 */
[----:B------:R-:W2:Y:S02]  /*36a10*/  LDL.LU R22, [R1+0xde8] ;  /* 0x000de80001167983 */ /* 0x000ea40000300800 */
[----:B------:R-:W2:Y:S02]  /*36a20*/  LDL.LU R23, [R1+0xdec] ;  /* 0x000dec0001177983 */ /* 0x000ea40000300800 */
[----:B--2---:R0:W-:Y:S01]  /*36a30*/  STL.64 [R1+0x5830], R22 ;  /* 0x0058301601007387 */ /* 0x0041e20000100a00 */
[----:B------:R-:W-:Y:S02]  /*36a40*/  STL.64 [R1+0x5828], R20 ;  /* 0x0058281401007387 */ /* 0x000fe40000100a00 */
[----:B0-----:R-:W-:-:S02]  /*36a50*/  IMAD.MOV.U32 R22, RZ, RZ, R4 ;  /* 0x000000ffff167224 */ /* 0x001fc400078e0004 */
[----:B------:R-:W-:-:S05]  /*36a60*/  IMAD.MOV.U32 R23, RZ, RZ, R3 ;  /* 0x000000ffff177224 */ /* 0x000fca00078e0003 */
[----:B------:R-:W-:Y:S01]  /*36a70*/  STL.64 [R1+0x5840], R22 ;  /* 0x0058401601007387 */ /* 0x000fe20000100a00 */
[----:B------:R-:W2:Y:S03]  /*36a80*/  LDL.64 R14, [R1+0x148] ;  /* 0x00014800010e7983 */ /* 0x000ea60000100a00 */
[----:B--2---:R0:W-:Y:S01]  /*36a90*/  STL.64 [R1+0x5838], R14 ;  /* 0x0058380e01007387 */ /* 0x0041e20000100a00 */
[----:B------:R-:W2:Y:S02]  /*36aa0*/  LDL.LU R12, [R1+0xdf0] ;  /* 0x000df000010c7983 */ /* 0x000ea40000300800 */
[----:B------:R-:W2:Y:S01]  /*36ab0*/  LDL.LU R13, [R1+0xdf4] ;  /* 0x000df400010d7983 */ /* 0x000ea20000300800 */
[----:B0-----:R-:W2:Y:S01]  /*36ac0*/  LDL.LU R14, [R1+0xdf8] ;  /* 0x000df800010e7983 */ /* 0x001ea20000300800 */
[----:B------:R-:W2:Y:S02]  /*36ad0*/  LDL.LU R15, [R1+0xdfc] ;  /* 0x000dfc00010f7983 */ /* 0x000ea40000300800 */
[----:B------:R-:W4:Y:S02]  /*36ae0*/  LDL.LU R24, [R1+0xe10] ;  /* 0x000e100001187983 */ /* 0x000f240000300800 */
[----:B------:R-:W4:Y:S01]  /*36af0*/  LDL.LU R25, [R1+0xe14] ;  /* 0x000e140001197983 */ /* 0x000f220000300800 */
[----:B------:R-:W4:Y:S01]  /*36b00*/  LDL.LU R26, [R1+0xe18] ;  /* 0x000e1800011a7983 */ /* 0x000f220000300800 */
[----:B------:R-:W4:Y:S03]  /*36b10*/  LDL.LU R27, [R1+0xe1c] ;  /* 0x000e1c00011b7983 */ /* 0x000f260000300800 */
[----:B--2---:R-:W-:Y:S01]  /*36b20*/  STL.64 [R1+0x5850], R14 ;  /* 0x0058500e01007387 */ /* 0x004fe20000100a00 */
[----:B------:R0:W-:Y:S03]  /*36b30*/  STL.64 [R1+0x5848], R12 ;  /* 0x0058480c01007387 */ /* 0x0001e60000100a00 */
[----:B0-----:R-:W2:Y:S01]  /*36b40*/  LDL.LU R12, [R1+0xe00] ;  /* 0x000e0000010c7983 */ /* 0x001ea20000300800 */
[----:B------:R-:W2:Y:S02]  /*36b50*/  LDL.LU R13, [R1+0xe04] ;  /* 0x000e0400010d7983 */ /* 0x000ea40000300800 */
[----:B------:R-:W2:Y:S02]  /*36b60*/  LDL.LU R14, [R1+0xe08] ;  /* 0x000e0800010e7983 */ /* 0x000ea40000300800 */
[----:B------:R-:W2:Y:S01]  /*36b70*/  LDL.LU R15, [R1+0xe0c] ;  /* 0x000e0c00010f7983 */ /* 0x000ea20000300800 */
[----:B---3--:R-:W-:Y:S01]  /*36b80*/  STL.64 [R1+0x5798], R10 ;  /* 0x0057980a01007387 */ /* 0x008fe20000100a00 */
[----:B------:R0:W-:Y:S03]  /*36b90*/  STL.64 [R1+0x5790], R8 ;  /* 0x0057900801007387 */ /* 0x0001e60000100a00 */
[----:B0-----:R-:W3:Y:S01]  /*36ba0*/  LDL.LU R8, [R1+0xd80] ;  /* 0x000d800001087983 */ /* 0x001ee20000300800 */
[----:B------:R-:W3:Y:S02]  /*36bb0*/  LDL.LU R9, [R1+0xd84] ;  /* 0x000d840001097983 */ /* 0x000ee40000300800 */
[----:B------:R-:W2:Y:S02]  /*36bc0*/  LDL.LU R10, [R1+0xd88] ;  /* 0x000d8800010a7983 */ /* 0x000ea40000300800 */
[----:B------:R-:W2:Y:S02]  /*36bd0*/  LDL.LU R11, [R1+0xd8c] ;  /* 0x000d8c00010b7983 */ /* 0x000ea40000300800 */
[----:B--2---:R-:W-:Y:S01]  /*36be0*/  STL.64 [R1+0x57b0], R10 ;  /* 0x0057b00a01007387 */ /* 0x004fe20000100a00 */
[----:B---3--:R0:W-:Y:S03]  /*36bf0*/  STL.64 [R1+0x57a8], R8 ;  /* 0x0057a80801007387 */ /* 0x0081e60000100a00 */
[----:B0-----:R-:W2:Y:S01]  /*36c00*/  LDL.LU R8, [R1+0xd90] ;  /* 0x000d900001087983 */ /* 0x001ea20000300800 */
[----:B------:R-:W2:Y:S02]  /*36c10*/  LDL.LU R9, [R1+0xd94] ;  /* 0x000d940001097983 */ /* 0x000ea40000300800 */
[----:B------:R-:W3:Y:S02]  /*36c20*/  LDL.LU R10, [R1+0xd98] ;  /* 0x000d9800010a7983 */ /* 0x000ee40000300800 */
[----:B------:R-:W3:Y:S01]  /*36c30*/  LDL.LU R11, [R1+0xd9c] ;  /* 0x000d9c00010b7983 */ /* 0x000ee20000300800 */
[----:B----4-:R-:W-:Y:S01]  /*36c40*/  HMMA.16816.F32 R24, R16, R6, R24 ;  /* 0x000000061018723c */ /* 0x010fe20000001818 */
[----:B---3--:R-:W-:Y:S01]  /*36c50*/  STL.64 [R1+0x57c8], R10 ;  /* 0x0057c80a01007387 */ /* 0x008fe20000100a00 */
[----:B--2---:R0:W-:Y:S03]  /*36c60*/  STL.64 [R1+0x57c0], R8 ;  /* 0x0057c00801007387 */ /* 0x0041e60000100a00 */
[----:B0-----:R-:W2:Y:S01]  /*36c70*/  LDL.LU R8, [R1+0xda0] ;  /* 0x000da00001087983 */ /* 0x001ea20000300800 */
[----:B------:R-:W2:Y:S02]  /*36c80*/  LDL.LU R9, [R1+0xda4] ;  /* 0x000da40001097983 */ /* 0x000ea40000300800 */
[----:B------:R-:W3:Y:S02]  /*36c90*/  LDL.LU R10, [R1+0xda8] ;  /* 0x000da800010a7983 */ /* 0x000ee40000300800 */
[----:B------:R-:W3:Y:S02]  /*36ca0*/  LDL.LU R11, [R1+0xdac] ;  /* 0x000dac00010b7983 */ /* 0x000ee40000300800 */
[----:B------:R-:W-:-:S02]  /*36cb0*/  IMAD.MOV.U32 R22, RZ, RZ, R2 ;  /* 0x000000ffff167224 */ /* 0x000fc400078e0002 */
[----:B------:R-:W-:-:S07]  /*36cc0*/  IMAD.MOV.U32 R23, RZ, RZ, R0 ;  /* 0x000000ffff177224 */ /* 0x000fce00078e0000 */
[C---:B------:R-:W-:Y:S01]  /*36cd0*/  HMMA.16816.F32 R20, R16.reuse, R22, R12 ;  /* 0x000000161014723c */ /* 0x040fe2000000180c */
[----:B---3--:R-:W-:Y:S01]  /*36ce0*/  STL.64 [R1+0x57e0], R10 ;  /* 0x0057e00a01007387 */ /* 0x008fe20000100a00 */
[----:B--2---:R0:W-:Y:S03]  /*36cf0*/  STL.64 [R1+0x57d8], R8 ;  /* 0x0057d80801007387 */ /* 0x0041e60000100a00 */
[----:B0-----:R-:W2:Y:S01]  /*36d00*/  LDL.LU R8, [R1+0xdb0] ;  /* 0x000db00001087983 */ /* 0x001ea20000300800 */
[----:B------:R-:W2:Y:S02]  /*36d10*/  LDL.LU R9, [R1+0xdb4] ;  /* 0x000db40001097983 */ /* 0x000ea40000300800 */
[----:B------:R-:W2:Y:S02]  /*36d20*/  LDL.LU R10, [R1+0xdb8] ;  /* 0x000db800010a7983 */ /* 0x000ea40000300800 */
[----:B------:R-:W2:Y:S01]  /*36d30*/  LDL.LU R11, [R1+0xdbc] ;  /* 0x000dbc00010b7983 */ /* 0x000ea20000300800 */
[----:B------:R-:W-:Y:S01]  /*36d40*/  STL.64 [R1+0x1190], R24 ;  /* 0x0011901801007387 */ /* 0x000fe20000100a00 */
[----:B------:R-:W-:Y:S02]  /*36d50*/  STL.64 [R1+0x1198], R26 ;  /* 0x0011981a01007387 */ /* 0x000fe40000100a00 */
[----:B------:R-:W0:Y:S02]  /*36d60*/  LDSM.16.MT88.4 R24, [R29+0x4200] ;  /* 0x004200001d18783b */ /* 0x000e240000004200 */
[----:B0-----:R0:W-:Y:S02]  /*36d70*/  STL.64 [R1+0x5680], R26 ;  /* 0x0056801a01007387 */ /* 0x0011e40000100a00 */
[----:B------:R-:W-:Y:S02]  /*36d80*/  STL.64 [R1+0x5678], R24 ;  /* 0x0056781801007387 */ /* 0x000fe40000100a00 */
[----:B0-----:R-:W3:Y:S01]  /*36d90*/  LDL.64 R26, [R1+0xd8] ;  /* 0x0000d800011a7983 */ /* 0x001ee20000100a00 */
[----:B------:R-:W4:Y:S02]  /*36da0*/  LDL.LU.64 R14, [R1+0x5850] ;  /* 0x00585000010e7983 */ /* 0x000f240000300a00 */
[----:B------:R-:W4:Y:S02]  /*36db0*/  LDL.LU.64 R12, [R1+0x5848] ;  /* 0x00584800010c7983 */ /* 0x000f240000300a00 */
[----:B------:R-:W-:Y:S01]  /*36dc0*/  STL.64 [R1+0x13d0], R20 ;  /* 0x0013d01401007387 */ /* 0x000fe20000100a00 */
[----:B------:R0:W-:Y:S04]  /*36dd0*/  STL.64 [R1+0x13d8], R22 ;  /* 0x0013d81601007387 */ /* 0x0001e80000100a00 */
[----:B0-----:R-:W4:Y:S02]  /*36de0*/  LDL.LU.64 R22, [R1+0x5840] ;  /* 0x0058400001167983 */ /* 0x001f240000300a00 */
[C---:B----4-:R-:W-:Y:S02]  /*36df0*/  HMMA.16816.F32 R20, R16.reuse, R22, R12 ;  /* 0x000000161014723c */ /* 0x050fe4000000180c */
[----:B------:R-:W4:Y:S11]  /*36e00*/  LDL.LU.64 R14, [R1+0x5838] ;  /* 0x00583800010e7983 */ /* 0x000f360000300a00 */
[----:B------:R-:W-:Y:S10]  /*36e10*/  @!UPT UIADD3 URZ, URZ, URZ, URZ ;  /* 0x0000003f3f3ff290 */ /* 0x000ff4000fffe03f */
[----:B------:R-:W-:Y:S01]  /*36e20*/  STL.64 [R1+0x13c0], R20 ;  /* 0x0013c01401007387 */ /* 0x000fe20000100a00 */
[----:B------:R0:W-:Y:S03]  /*36e30*/  STL.64 [R1+0x13c8], R22 ;  /* 0x0013c81601007387 */ /* 0x0001e60000100a00 */
[----:B0-----:R-:W2:Y:S01]  /*36e40*/  LDL.LU.64 R22, [R1+0x5830] ;  /* 0x0058300001167983 */ /* 0x001ea20000300a00 */
[----:B------:R-:W2:Y:S02]  /*36e50*/  LDL.LU.64 R20, [R1+0x5828] ;  /* 0x0058280001147983 */ /* 0x000ea40000300a00 */
        /* <DEDUP_REMOVED lines=13> */
[----:B------:R-:W-:Y:S01]  /*36f30*/  STL.64 [R1+0x13a0], R12 ;  /* 0x0013a00c01007387 */ /* 0x000fe20000100a00 */
[----:B------:R0:W-:Y:S03]  /*36f40*/  STL.64 [R1+0x13a8], R14 ;  /* 0x0013a80e01007387 */ /* 0x0001e60000100a00 */
[----:B0-----:R-:W4:Y:S01]  /*36f50*/  LDL.LU.64 R14, [R1+0x5800] ;  /* 0x00580000010e7983 */ /* 0x001f220000300a00 */
[----:B------:R-:W4:Y:S02]  /*36f60*/  LDL.LU.64 R12, [R1+0x57f8] ;  /* 0x0057f800010c7983 */ /* 0x000f240000300a00 */
[----:B--2---:R-:W-:Y:S01]  /*36f70*/  IMAD.MOV.U32 R5, RZ, RZ, R23 ;  /* 0x000000ffff057224 */ /* 0x004fe200078e0017 */
[C---:B----4-:R-:W-:Y:S11]  /*36f80*/  HMMA.16816.F32 R12, R16.reuse, R22, R12 ;  /* 0x00000016100c723c */ /* 0x050ff6000000180c */
[----:B------:R-:W-:Y:S11]  /*36f90*/  @!UPT UIADD3 URZ, URZ, URZ, URZ ;  /* 0x0000003f3f3ff290 */ /* 0x000ff6000fffe03f */
[----:B------:R-:W-:Y:S01]  /*36fa0*/  @!UPT UIADD3 URZ, URZ, URZ, URZ ;  /* 0x0000003f3f3ff290 */ /* 0x000fe2000fffe03f */
[----:B------:R0:W-:Y:S01]  /*36fb0*/  STL.64 [R1+0x1390], R12 ;  /* 0x0013900c01007387 */ /* 0x0001e20000100a00 */
[----:B------:R-:W-:Y:S03]  /*36fc0*/  STL.64 [R1+0x1398], R14 ;  /* 0x0013980e01007387 */ /* 0x000fe60000100a00 */
[----:B0-----:R-:W2:Y:S01]  /*36fd0*/  LDL.LU R13, [R1+0x57f0] ;  /* 0x0057f000010d7983 */ /* 0x001ea20000300800 */
[----:B------:R-:W-:Y:S02]  /*36fe0*/  IMAD.MOV.U32 R12, RZ, RZ, R22 ;  /* 0x000000ffff0c7224 */ /* 0x000fe400078e0016 */
        /* <DEDUP_REMOVED lines=15> */
[C---:B----4-:R-:W-:Y:S01]  /*370e0*/  HMMA.16816.F32 R8, R16.reuse, R22, R8 ;  /* 0x000000161008723c */ /* 0x050fe20000001808 */
[----:B------:R-:W-:Y:S02]  /*370f0*/  IMAD.MOV.U32 R4, RZ, RZ, R22 ;  /* 0x000000ffff047224 */ /* 0x000fe400078e0016 */
[----:B------:R-:W-:Y:S11]  /*37100*/  IMAD.MOV.U32 R3, RZ, RZ, R23 ;  /* 0x000000ffff037224 */ /* 0x000ff600078e0017 */
[----:B------:R-:W-:Y:S09]  /*37110*/  @!UPT UIADD3 URZ, URZ, URZ, URZ ;  /* 0x0000003f3f3ff290 */ /* 0x000ff2000fffe03f */
[----:B------:R-:W-:Y:S01]  /*37120*/  STL.64 [R1+0x1360], R8 ;  /* 0x0013600801007387 */ /* 0x000fe20000100a00 */
[----:B------:R0:W-:Y:S03]  /*37130*/  STL.64 [R1+0x1368], R10 ;  /* 0x0013680a01007387 */ /* 0x0001e60000100a00 */
[----:B0-----:R-:W4:Y:S01]  /*37140*/  LDL.LU.64 R10, [R1+0x57b0] ;  /* 0x0057b000010a7983 */ /* 0x001f220000300a00 */
[----:B------:R-:W4:Y:S02]  /*37150*/  LDL.LU.64 R8, [R1+0x57a8] ;  /* 0x0057a80001087983 */ /* 0x000f240000300a00 */
[----:B------:R-:W4:Y:S02]  /*37160*/  LDL.LU.64 R22, [R1+0x57a0] ;  /* 0x0057a00001167983 */ /* 0x000f240000300a00 */
[----:B------:R-:W-:Y:S01]  /*37170*/  STL.64 [R1+0x5730], R6 ;  /* 0x0057300601007387 */ /* 0x000fe20000100a00 */
[----:B------:R0:W-:Y:S01]  /*37180*/  STL [R1+0x5728], R4 ;  /* 0x0057280401007387 */ /* 0x0001e20000100800 */
[----:B------:R1:W-:Y:S03]  /*37190*/  STL [R1+0x5770], R5 ;  /* 0x0057700501007387 */ /* 0x0003e60000100800 */
[----:B0-----:R-:W2:Y:S01]  /*371a0*/  LDL.LU R4, [R1+0xd60] ;  /* 0x000d600001047983 */ /* 0x001ea20000300800 */
[----:B-1----:R-:W2:Y:S02]  /*371b0*/  LDL.LU R5, [R1+0xd64] ;  /* 0x000d640001057983 */ /* 0x002ea40000300800 */
[----:B------:R-:W2:Y:S02]  /*371c0*/  LDL.LU R6, [R1+0xd68] ;  /* 0x000d680001067983 */ /* 0x000ea40000300800 */
[----:B------:R-:W2:Y:S01]  /*371d0*/  LDL.LU R7, [R1+0xd6c] ;  /* 0x000d6c0001077983 */ /* 0x000ea20000300800 */
[C---:B----4-:R-:W-:Y:S11]  /*371e0*/  HMMA.16816.F32 R8, R16.reuse, R22, R8 ;  /* 0x000000161008723c */ /* 0x050ff60000001808 */
[----:B------:R-:W-:Y:S11]  /*371f0*/  @!UPT UIADD3 URZ, URZ, URZ, URZ ;  /* 0x0000003f3f3ff290 */ /* 0x000ff6000fffe03f */
[----:B------:R-:W-:Y:S01]  /*37200*/  @!UPT UIADD3 URZ, URZ, URZ, URZ ;  /* 0x0000003f3f3ff290 */ /* 0x000fe2000fffe03f */
[----:B------:R-:W-:Y:S01]  /*37210*/  STL.64 [R1+0x1350], R8 ;  /* 0x0013500801007387 */ /* 0x000fe20000100a00 */
[----:B------:R0:W-:Y:S03]  /*37220*/  STL.64 [R1+0x1358], R10 ;  /* 0x0013580a01007387 */ /* 0x0001e60000100a00 */
[----:B0-----:R-:W3:Y:S01]  /*37230*/  LDL.LU.64 R10, [R1+0x5798] ;  /* 0x00579800010a7983 */ /* 0x001ee20000300a00 */
[----:B------:R-:W3:Y:S02]  /*37240*/  LDL.LU.64 R8, [R1+0x5790] ;  /* 0x0057900001087983 */ /* 0x000ee40000300a00 */
[----:B------:R-:W-:Y:S02]  /*37250*/  IMAD.MOV.U32 R25, RZ, RZ, R22 ;  /* 0x000000ffff197224 */ /* 0x000fe400078e0016 */
[----:B------:R-:W-:Y:S02]  /*37260*/  IMAD.MOV.U32 R24, RZ, RZ, R23 ;  /* 0x000000ffff187224 */ /* 0x000fe400078e0017 */
[----:B------:R-:W4:Y:S01]  /*37270*/  LDL.LU.64 R22, [R1+0x5788] ;  /* 0x0057880001167983 */ /* 0x000f220000300a00 */
[----:B------:R-:W2:Y:S01]  /*37280*/  LDL.LU.64 R20, [R1+0x5780] ;  /* 0x0057800001147983 */ /* 0x000ea20000300a00 */
[----:B---3--:R-:W-:Y:S02]  /*37290*/  HMMA.16816.F32 R8, R16, R26, R8 ;  /* 0x0000001a1008723c */ /* 0x008fe40000001808 */
[----:B------:R-:W2:Y:S11]  /*372a0*/  LDL.64 R18, [R1+0x28] ;  /* 0x0000280001127983 */ /* 0x000eb60000100a00 */
[----:B------:R-:W-:Y:S10]  /*372b0*/  @!UPT UIADD3 URZ, URZ, URZ, URZ ;  /* 0x0000003f3f3ff290 */ /* 0x000ff4000fffe03f */
[----:B------:R0:W-:Y:S01]  /*372c0*/  STL.64 [R1+0x1180], R8 ;  /* 0x0011800801007387 */ /* 0x0001e20000100a00 */
[----:B------:R1:W-:Y:S03]  /*372d0*/  STL.64 [R1+0x1188], R10 ;  /* 0x0011880a01007387 */ /* 0x0003e60000100a00 */
[----:B0-----:R-:W3:Y:S01]  /*372e0*/  LDL.LU R8, [R1+0xd30] ;  /* 0x000d300001087983 */ /* 0x001ee20000300800 */
[----:B------:R-:W3:Y:S02]  /*372f0*/  LDL.LU R9, [R1+0xd34] ;  /* 0x000d340001097983 */ /* 0x000ee40000300800 */
[----:B-1----:R-:W2:Y:S02]  /*37300*/  LDL.LU R10, [R1+0xd38] ;  /* 0x000d3800010a7983 */ /* 0x002ea40000300800 */
[----:B------:R-:W2:Y:S02]  /*37310*/  LDL.LU R11, [R1+0xd3c] ;  /* 0x000d3c00010b7983 */ /* 0x000ea40000300800 */
[----:B----4-:R-:W-:-:S02]  /*37320*/  IMAD.MOV.U32 R14, RZ, RZ, R22 ;  /* 0x000000ffff0e7224 */ /* 0x010fc400078e0016 */
[----:B------:R-:W-:Y:S01]  /*37330*/  IMAD.MOV.U32 R15, RZ, RZ, R23 ;  /* 0x000000ffff0f7224 */ /* 0x000fe200078e0017 */
[----:B--2---:R-:W-:Y:S01]  /*37340*/  STL.64 [R1+0x5750], R10 ;  /* 0x0057500a01007387 */ /* 0x004fe20000100a00 */
[----:B---3--:R0:W-:Y:S02]  /*37350*/  STL.64 [R1+0x5748], R8 ;  /* 0x0057480801007387 */ /* 0x0081e40000100a00 */
[----:B------:R-:W2:Y:S02]  /*37360*/  LDL.LU R22, [R1+0x5778] ;  /* 0x0057780001167983 */ /* 0x000ea40000300800 */
[----:B------:R-:W2:Y:S01]  /*37370*/  LDL.LU R23, [R1+0x5774] ;  /* 0x0057740001177983 */ /* 0x000ea20000300800 */
[----:B------:R-:W-:Y:S04]  /*37380*/  STL.64 [R1+0x5758], R14 ;  /* 0x0057580e01007387 */ /* 0x000fe80000100a00 */
[----:B0-----:R-:W3:Y:S01]  /*37390*/  LDL.LU R8, [R1+0xd40] ;  /* 0x000d400001087983 */ /* 0x001ee20000300800 */
[----:B------:R-:W3:Y:S02]  /*373a0*/  LDL.LU R9, [R1+0xd44] ;  /* 0x000d440001097983 */ /* 0x000ee40000300800 */
[----:B------:R-:W4:Y:S02]  /*373b0*/  LDL.LU R10, [R1+0xd48] ;  /* 0x000d4800010a7983 */ /* 0x000f240000300800 */
[----:B------:R-:W4:Y:S01]  /*373c0*/  LDL.LU R11, [R1+0xd4c] ;  /* 0x000d4c00010b7983 */ /* 0x000f220000300800 */
[----:B--2---:R-:W-:Y:S01]  /*373d0*/  HMMA.16816.F32 R4, R20, R18, R4 ;  /* 0x000000121404723c */ /* 0x004fe20000001804 */
[----:B----4-:R-:W-:Y:S01]  /*373e0*/  STL.64 [R1+0x5768], R10 ;  /* 0x0057680a01007387 */ /* 0x010fe20000100a00 */
[----:B---3--:R0:W-:Y:S03]  /*373f0*/  STL.64 [R1+0x5760], R8 ;  /* 0x0057600801007387 */ /* 0x0081e60000100a00 */
[----:B0-----:R-:W2:Y:S01]  /*37400*/  LDL.LU R8, [R1+0xd50] ;  /* 0x000d500001087983 */ /* 0x001ea20000300800 */
[----:B------:R-:W2:Y:S02]  /*37410*/  LDL.LU R9, [R1+0xd54] ;  /* 0x000d540001097983 */ /* 0x000ea40000300800 */
[----:B------:R-:W2:Y:S02]  /*37420*/  LDL.LU R10, [R1+0xd58] ;  /* 0x000d5800010a7983 */ /* 0x000ea40000300800 */
[----:B------:R-:W2:Y:S01]  /*37430*/  LDL.LU R11, [R1+0xd5c] ;  /* 0x000d5c00010b7983 */ /* 0x000ea20000300800 */
[----:B------:R-:W-:Y:S11]  /*37440*/  STL.64 [R1+0x5690], R26 ;  /* 0x0056901a01007387 */ /* 0x000ff60000100a00 */
[----:B------:R-:W-:Y:S01]  /*37450*/  @!UPT UIADD3 URZ, URZ, URZ, URZ ;  /* 0x0000003f3f3ff290 */ /* 0x000fe2000fffe03f */
[----:B------:R0:W-:Y:S02]  /*37460*/  STL.64 [R1+0x1170], R4 ;  /* 0x0011700401007387 */ /* 0x0001e40000100a00 */
[----:B------:R-:W-:Y:S01]  /*37470*/  STL.64 [R1+0x1178], R6 ;  /* 0x0011780601007387 */ /* 0x000fe20000100a00 */
[----:B0-----:R-:W3:Y:S01]  /*37480*/  LDL.LU R5, [R1+0x5770] ;  /* 0x0057700001057983 */ /* 0x001ee20000300800 */
[----:B------:R-:W-:Y:S02]  /*37490*/  IMAD.MOV.U32 R27, RZ, RZ, R18 ;  /* 0x000000ffff1b7224 */ /* 0x000fe400078e0012 */
[----:B------:R-:W-:-:S05]  /*374a0*/  IMAD.MOV.U32 R26, RZ, RZ, R19 ;  /* 0x000000ffff1a7224 */ /* 0x000fca00078e0013 */
[----:B------:R0:W-:Y:S01]  /*374b0*/  STL.64 [R1+0x56c8], R26 ;  /* 0x0056c81a01007387 */ /* 0x0001e20000100a00 */
[----:B------:R1:W-:Y:S02]  /*374c0*/  STL.64 [R1+0x56c0], R24 ;  /* 0x0056c01801007387 */ /* 0x0003e40000100a00 */
[----:B------:R-:W4:Y:S02]  /*374d0*/  LDL.LU R4, [R1+0xd20] ;  /* 0x000d200001047983 */ /* 0x000f240000300800 */
[----:B0-----:R-:W-:Y:S02]  /*374e0*/  IMAD.MOV.U32 R26, RZ, RZ, R12 ;  /* 0x000000ffff1a7224 */ /* 0x001fe400078e000c */
[----:B---3--:R-:W-:Y:S02]  /*374f0*/  IMAD.MOV.U32 R27, RZ, RZ, R5 ;  /* 0x000000ffff1b7224 */ /* 0x008fe400078e0005 */
[----:B------:R-:W4:Y:S01]  /*37500*/  LDL.LU R5, [R1+0xd24] ;  /* 0x000d240001057983 */ /* 0x000f220000300800 */
[----:B------:R-:W4:Y:S02]  /*37510*/  LDL.LU R6, [R1+0xd28] ;  /* 0x000d280001067983 */ /* 0x000f240000300800 */
[----:B------:R-:W4:Y:S02]  /*37520*/  LDL.LU R7, [R1+0xd2c] ;  /* 0x000d2c0001077983 */ /* 0x000f240000300800 */
[----:B------:R0:W-:Y:S01]  /*37530*/  STL.64 [R1+0x56d8], R26 ;  /* 0x0056d81a01007387 */ /* 0x0001e20000100a00 */
[----:B-1----:R-:W3:Y:S01]  /*37540*/  LDL.LU R24, [R1+0xcd0] ;  /* 0x000cd00001187983 */ /* 0x002ee20000300800 */
[----:B------:R-:W3:Y:S03]  /*37550*/  LDL.LU R25, [R1+0xcd4] ;  /* 0x000cd40001197983 */ /* 0x000ee60000300800 */
[----:B0-----:R-:W3:Y:S01]  /*37560*/  LDL.LU R26, [R1+0xcd8] ;  /* 0x000cd800011a7983 */ /* 0x001ee20000300800 */
[----:B------:R-:W3:Y:S02]  /*37570*/  LDL.LU R27, [R1+0xcdc] ;  /* 0x000cdc00011b7983 */ /* 0x000ee40000300800 */
[----:B------:R-:W-:-:S02]  /*37580*/  IMAD.MOV.U32 R14, RZ, RZ, R28 ;  /* 0x000000ffff0e7224 */ /* 0x000fc400078e001c */
[----:B------:R-:W-:-:S07]  /*37590*/  IMAD.MOV.U32 R15, RZ, RZ, R13 ;  /* 0x000000ffff0f7224 */ /* 0x000fce00078e000d */
[----:B--2---:R-:W-:Y:S01]  /*375a0*/  HMMA.16816.F32 R12, R20, R14, R8 ;  /* 0x0000000e140c723c */ /* 0x004fe20000001808 */
[----:B---3--:R0:W-:Y:S01]  /*375b0*/  STL.64 [R1+0x56e8], R26 ;  /* 0x0056e81a01007387 */ /* 0x0081e20000100a00 */
[----:B------:R-:W-:Y:S02]  /*375c0*/  STL.64 [R1+0x56e0], R24 ;  /* 0x0056e01801007387 */ /* 0x000fe40000100a00 */
[----:B------:R-:W2:Y:S02]  /*375d0*/  LDL.LU R16, [R1+0xd10] ;  /* 0x000d100001107983 */ /* 0x000ea40000300800 */
[----:B------:R-:W2:Y:S01]  /*375e0*/  LDL.LU R17, [R1+0xd14] ;  /* 0x000d140001117983 */ /* 0x000ea20000300800 */
[----:B------:R-:W2:Y:S01]  /*375f0*/  LDL.LU R18, [R1+0xd18] ;  /* 0x000d180001127983 */ /* 0x000ea20000300800 */
[----:B------:R-:W2:Y:S02]  /*37600*/  LDL.LU R19, [R1+0xd1c] ;  /* 0x000d1c0001137983 */ /* 0x000ea40000300800 */
[----:B0-----:R-:W-:-:S02]  /*37610*/  IMAD.MOV.U32 R26, RZ, RZ, R2 ;  /* 0x000000ffff1a7224 */ /* 0x001fc400078e0002 */
[----:B------:R-:W-:-:S05]  /*37620*/  IMAD.MOV.U32 R27, RZ, RZ, R0 ;  /* 0x000000ffff1b7224 */ /* 0x000fca00078e0000 */
[----:B------:R0:W-:Y:S04]  /*37630*/  STL.64 [R1+0x5700], R26 ;  /* 0x0057001a01007387 */ /* 0x0001e80000100a00 */
[----:B0-----:R-:W3:Y:S04]  /*37640*/  LDL.64 R26, [R1+0x158] ;  /* 0x00015800011a7983 */ /* 0x001ee80000100a00 */
[----:B---3--:R0:W-:Y:S04]  /*37650*/  STL.64 [R1+0x5710], R26 ;  /* 0x0057101a01007387 */ /* 0x0081e80000100a00 */
[----:B0-----:R-:W3:Y:S01]  /*37660*/  LDL.64 R26, [R1+0x38] ;  /* 0x00003800011a7983 */ /* 0x001ee20000100a00 */
[----:B------:R-:W2:Y:S02]  /*37670*/  LDL.LU.64 R10, [R1+0x5768] ;  /* 0x00576800010a7983 */ /* 0x000ea40000300a00 */
[----:B------:R-:W2:Y:S02]  /*37680*/  LDL.LU.64 R8, [R1+0x5760] ;  /* 0x0057600001087983 */ /* 0x000ea40000300a00 */
[----:B------:R-:W-:Y:S01]  /*37690*/  STL.64 [R1+0x1160], R12 ;  /* 0x0011600c01007387 */ /* 0x000fe20000100a00 */
[----:B------:R0:W-:Y:S04]  /*376a0*/  STL.64 [R1+0x1168], R14 ;  /* 0x0011680e01007387 */ /* 0x0001e80000100a00 */
[----:B0-----:R-:W2:Y:S02]  /*376b0*/  LDL.LU.64 R14, [R1+0x5758] ;  /* 0x00575800010e7983 */ /* 0x001ea40000300a00 */
[C---:B--2---:R-:W-:Y:S02]  /*376c0*/  HMMA.16816.F32 R12, R20.reuse, R14, R8 ;  /* 0x0000000e140c723c */ /* 0x044fe40000001808 */
[----:B------:R-:W2:Y:S01]  /*376d0*/  LDL.LU.64 R10, [R1+0x5750] ;  /* 0x00575000010a7983 */ /* 0x000ea20000300a00 */
[----:B------:R-:W2:Y:S11]  /*376e0*/  LDL.LU.64 R8, [R1+0x5748] ;  /* 0x0057480001087983 */ /* 0x000eb60000300a00 */
[----:B------:R-:W-:Y:S09]  /*376f0*/  @!UPT UIADD3 URZ, URZ, URZ, URZ ;  /* 0x0000003f3f3ff290 */ /* 0x000ff2000fffe03f */
[----:B------:R-:W-:Y:S01]  /*37700*/  STL.64 [R1+0x1150], R12 ;  /* 0x0011500c01007387 */ /* 0x000fe20000100a00 */
[----:B------:R0:W-:Y:S03]  /*37710*/  STL.64 [R1+0x1158], R14 ;  /* 0x0011580e01007387 */ /* 0x0001e60000100a00 */
[----:B0-----:R-:W2:Y:S02]  /*37720*/  LDL.LU.64 R14, [R1+0x5740] ;  /* 0x00574000010e7983 */ /* 0x001ea40000300a00 */
[C---:B--2---:R-:W-:Y:S11]  /*37730*/  HMMA.16816.F32 R8, R20.reuse, R14, R8 ;  /* 0x0000000e1408723c */ /* 0x044ff60000001808 */
[----:B------:R-:W-:Y:S11]  /*37740*/  @!UPT UIADD3 URZ, URZ, URZ, URZ ;  /* 0x0000003f3f3ff290 */ /* 0x000ff6000fffe03f */
[----:B------:R-:W-:Y:S01]  /*37750*/  @!UPT UIADD3 URZ, URZ, URZ, URZ ;  /* 0x0000003f3f3ff290 */ /* 0x000fe2000fffe03f */
[----:B------:R-:W-:Y:S01]  /*37760*/  STL.64 [R1+0x1140], R8 ;  /* 0x0011400801007387 */ /* 0x000fe20000100a00 */
[----:B------:R0:W-:Y:S03]  /*37770*/  STL.64 [R1+0x1148], R10 ;  /* 0x0011480a01007387 */ /* 0x0001e60000100a00 */
[----:B0-----:R-:W4:Y:S01]  /*37780*/  LDL.LU.64 R10, [R1+0x5738] ;  /* 0x00573800010a7983 */ /* 0x001f220000300a00 */
[----:B------:R0:W-:Y:S02]  /*37790*/  STL.64 [R1+0x5708], R14 ;  /* 0x0057080e01007387 */ /* 0x0001e40000100a00 */
[----:B------:R-:W2:Y:S02]  /*377a0*/  LDL.LU R12, [R1+0xcf0] ;  /* 0x000cf000010c7983 */ /* 0x000ea40000300800 */
[----:B------:R-:W2:Y:S01]  /*377b0*/  LDL.LU R13, [R1+0xcf4] ;  /* 0x000cf400010d7983 */ /* 0x000ea20000300800 */
[----:B0-----:R-:W2:Y:S01]  /*377c0*/  LDL.LU R14, [R1+0xcf8] ;  /* 0x000cf800010e7983 */ /* 0x001ea20000300800 */
[----:B------:R-:W2:Y:S01]  /*377d0*/  LDL.LU R15, [R1+0xcfc] ;  /* 0x000cfc00010f7983 */ /* 0x000ea20000300800 */
[C---:B----4-:R-:W-:Y:S02]  /*377e0*/  HMMA.16816.F32 R4, R20.reuse, R10, R4 ;  /* 0x0000000a1404723c */ /* 0x050fe40000001804 */
[----:B--2---:R-:W-:Y:S01]  /*377f0*/  STL.64 [R1+0x5720], R14 ;  /* 0x0057200e01007387 */ /* 0x004fe20000100a00 */
[----:B------:R0:W-:Y:S03]  /*37800*/  STL.64 [R1+0x5718], R12 ;  /* 0x0057180c01007387 */ /* 0x0001e60000100a00 */
[----:B0-----:R-:W3:Y:S01]  /*37810*/  LDL.LU R12, [R1+0xd00] ;  /* 0x000d0000010c7983 */ /* 0x001ee20000300800 */
[----:B------:R-:W3:Y:S02]  /*37820*/  LDL.LU R13, [R1+0xd04] ;  /* 0x000d0400010d7983 */ /* 0x000ee40000300800 */
[----:B------:R-:W3:Y:S02]  /*37830*/  LDL.LU R14, [R1+0xd08] ;  /* 0x000d0800010e7983 */ /* 0x000ee40000300800 */
[----:B------:R-:W3:Y:S11]  /*37840*/  LDL.LU R15, [R1+0xd0c] ;  /* 0x000d0c00010f7983 */ /* 0x000ef60000300800 */
[----:B------:R-:W-:Y:S01]  /*37850*/  @!UPT UIADD3 URZ, URZ, URZ, URZ ;  /* 0x0000003f3f3ff290 */ /* 0x000fe2000fffe03f */
[----:B------:R-:W-:Y:S01]  /*37860*/  STL.64 [R1+0x1130], R4 ;  /* 0x0011300401007387 */ /* 0x000fe20000100a00 */
[----:B------:R0:W-:Y:S03]  /*37870*/  STL.64 [R1+0x1138], R6 ;  /* 0x0011380601007387 */ /* 0x0001e60000100a00 */
[----:B0-----:R-:W2:Y:S01]  /*37880*/  LDL.LU.64 R6, [R1+0x5730] ;  /* 0x0057300001067983 */ /* 0x001ea20000300a00 */
[----:B------:R-:W4:Y:S02]  /*37890*/  LDL.LU R4, [R1+0x5728] ;  /* 0x0057280001047983 */ /* 0x000f240000300800 */
[----:B------:R0:W-:Y:S02]  /*378a0*/  STL.64 [R1+0x5628], R10 ;  /* 0x0056280a01007387 */ /* 0x0001e40000100a00 */
[----:B0-----:R-:W2:Y:S04]  /*378b0*/  LDL.64 R10, [R1+0x118] ;  /* 0x00011800010a7983 */ /* 0x001ea80000100a00 */
[----:B--2---:R0:W-:Y:S01]  /*378c0*/  STL.64 [R1+0x56d0], R10 ;  /* 0x0056d00a01007387 */ /* 0x0041e20000100a00 */
[----:B------:R-:W2:Y:S02]  /*378d0*/  LDL.LU R8, [R1+0xcc0] ;  /* 0x000cc00001087983 */ /* 0x000ea40000300800 */
[----:B------:R-:W2:Y:S01]  /*378e0*/  LDL.LU R9, [R1+0xcc4] ;  /* 0x000cc40001097983 */ /* 0x000ea20000300800 */
[----:B0-----:R-:W2:Y:S01]  /*378f0*/  LDL.LU R10, [R1+0xcc8] ;  /* 0x000cc800010a7983 */ /* 0x001ea20000300800 */
[----:B------:R-:W2:Y:S01]  /*37900*/  LDL.LU R11, [R1+0xccc] ;  /* 0x000ccc00010b7983 */ /* 0x000ea20000300800 */
[C---:B------:R-:W-:Y:S08]  /*37910*/  HMMA.16816.F32 R16, R20.reuse, R6, R16 ;  /* 0x000000061410723c */ /* 0x040ff00000001810 */
[----:B---3--:R-:W-:Y:S01]  /*37920*/  HMMA.16816.F32 R12, R20, R26, R12 ;  /* 0x0000001a140c723c */ /* 0x008fe2000000180c */
[----:B------:R-:W-:-:S02]  /*37930*/  IMAD.MOV.U32 R2, RZ, RZ, R26 ;  /* 0x000000ffff027224 */ /* 0x000fc400078e001a */
[----:B------:R-:W-:Y:S01]  /*37940*/  IMAD.MOV.U32 R0, RZ, RZ, R27 ;  /* 0x000000ffff007224 */ /* 0x000fe200078e001b */
[----:B--2---:R-:W-:Y:S01]  /*37950*/  STL.64 [R1+0x56f8], R10 ;  /* 0x0056f80a01007387 */ /* 0x004fe20000100a00 */
[----:B------:R0:W-:Y:S03]  /*37960*/  STL.64 [R1+0x56f0], R8 ;  /* 0x0056f00801007387 */ /* 0x0001e60000100a00 */
[----:B0-----:R-:W2:Y:S01]  /*37970*/  LDL.LU R8, [R1+0xce0] ;  /* 0x000ce00001087983 */ /* 0x001ea20000300800 */
[----:B------:R-:W2:Y:S02]  /*37980*/  LDL.LU R9, [R1+0xce4] ;  /* 0x000ce40001097983 */ /* 0x000ea40000300800 */
[----:B------:R-:W2:Y:S02]  /*37990*/  LDL.LU R10, [R1+0xce8] ;  /* 0x000ce800010a7983 */ /* 0x000ea40000300800 */
[----:B------:R-:W2:Y:S02]  /*379a0*/  LDL.LU R11, [R1+0xcec] ;  /* 0x000cec00010b7983 */ /* 0x000ea40000300800 */
[----:B------:R-:W-:Y:S01]  /*379b0*/  STL.64 [R1+0x1120], R16 ;  /* 0x0011201001007387 */ /* 0x000fe20000100a00 */
[----:B------:R-:W-:Y:S02]  /*379c0*/  STL.64 [R1+0x1128], R18 ;  /* 0x0011281201007387 */ /* 0x000fe40000100a00 */
[----:B------:R-:W0:Y:S02]  /*379d0*/  LDSM.16.MT88.4 R16, [R29+0x4280] ;  /* 0x004280001d10783b */ /* 0x000e240000004200 */
[----:B0-----:R0:W-:Y:S02]  /*379e0*/  STL.64 [R1+0x5570], R18 ;  /* 0x0055701201007387 */ /* 0x0011e40000100a00 */
[----:B------:R-:W-:Y:S02]  /*379f0*/  STL.64 [R1+0x5568], R16 ;  /* 0x0055681001007387 */ /* 0x000fe40000100a00 */
[----:B0-----:R-:W3:Y:S01]  /*37a00*/  LDL.64 R18, [R1+0x138] ;  /* 0x0001380001127983 */ /* 0x001ee20000100a00 */
[----:B------:R-:W-:Y:S02]  /*37a10*/  STL.64 [R1+0x1340], R12 ;  /* 0x0013400c01007387 */ /* 0x000fe40000100a00 */
[----:B------:R0:W-:Y:S02]  /*37a20*/  STL.64 [R1+0x1348], R14 ;  /* 0x0013480e01007387 */ /* 0x0001e40000100a00 */
[----:B0-----:R-:W2:Y:S01]  /*37a30*/  LDL.LU.64 R14, [R1+0x5720] ;  /* 0x00572000010e7983 */ /* 0x001ea20000300a00 */
[----:B------:R-:W2:Y:S02]  /*37a40*/  LDL.LU.64 R12, [R1+0x5718] ;  /* 0x00571800010c7983 */ /* 0x000ea40000300a00 */
[----:B------:R-:W2:Y:S02]  /*37a50*/  LDL.LU.64 R26, [R1+0x5710] ;  /* 0x00571000011a7983 */ /* 0x000ea40000300a00 */
[C---:B--2---:R-:W-:Y:S01]  /*37a60*/  HMMA.16816.F32 R12, R20.reuse, R26, R12 ;  /* 0x0000001a140c723c */ /* 0x044fe2000000180c */
[----:B------:R-:W-:Y:S11]  /*37a70*/  IMAD.MOV.U32 R28, RZ, RZ, R26 ;  /* 0x000000ffff1c7224 */ /* 0x000ff600078e001a */
[----:B------:R-:W-:Y:S11]  /*37a80*/  @!UPT UIADD3 URZ, URZ, URZ, URZ ;  /* 0x0000003f3f3ff290 */ /* 0x000ff6000fffe03f */
[----:B------:R0:W-:Y:S01]  /*37a90*/  STL.64 [R1+0x1330], R12 ;  /* 0x0013300c01007387 */ /* 0x0001e20000100a00 */
[----:B------:R1:W-:Y:S02]  /*37aa0*/  STL.64 [R1+0x1338], R14 ;  /* 0x0013380e01007387 */ /* 0x0003e40000100a00 */
[----:B0-----:R-:W-:Y:S01]  /*37ab0*/  IMAD.MOV.U32 R13, RZ, RZ, R27 ;  /* 0x000000ffff0d7224 */ /* 0x001fe200078e001b */
[----:B-1----:R-:W2:Y:S01]  /*37ac0*/  LDL.LU.64 R14, [R1+0x5708] ;  /* 0x00570800010e7983 */ /* 0x002ea20000300a00 */
[----:B------:R-:W2:Y:S02]  /*37ad0*/  LDL.LU.64 R26, [R1+0x5700] ;  /* 0x00570000011a7983 */ /* 0x000ea40000300a00 */
[C---:B--2---:R-:W-:Y:S01]  /*37ae0*/  HMMA.16816.F32 R24, R20.reuse, R26, R8 ;  /* 0x0000001a1418723c */ /* 0x044fe20000001808 */
[----:B------:R-:W2:Y:S01]  /*37af0*/  LDL.LU.64 R10, [R1+0x56f8] ;  /* 0x0056f800010a7983 */ /* 0x000ea20000300a00 */
[----:B------:R-:W2:Y:S11]  /*37b00*/  LDL.LU.64 R8, [R1+0x56f0] ;  /* 0x0056f00001087983 */ /* 0x000eb60000300a00 */
[----:B------:R-:W-:Y:S10]  /*37b10*/  @!UPT UIADD3 URZ, URZ, URZ, URZ ;  /* 0x0000003f3f3ff290 */ /* 0x000ff4000fffe03f */
[----:B------:R-:W-:Y:S01]  /*37b20*/  STL.64 [R1+0x1320], R24 ;  /* 0x0013201801007387 */ /* 0x000fe20000100a00 */
[----:B------:R0:W-:Y:S03]  /*37b30*/  STL.64 [R1+0x1328], R26 ;  /* 0x0013281a01007387 */ /* 0x0001e60000100a00 */
[----:B0-----:R-:W3:Y:S01]  /*37b40*/  LDL.LU.64 R26, [R1+0x56e8] ;  /* 0x0056e800011a7983 */ /* 0x001ee20000300a00 */
[----:B------:R-:W3:Y:S02]  /*37b50*/  LDL.LU.64 R24, [R1+0x56e0] ;  /* 0x0056e00001187983 */ /* 0x000ee40000300a00 */
[C---:B---3--:R-:W-:Y:S11]  /*37b60*/  HMMA.16816.F32 R24, R20.reuse, R18, R24 ;  /* 0x000000121418723c */ /* 0x048ff60000001818 */
[----:B------:R-:W-:Y:S11]  /*37b70*/  @!UPT UIADD3 URZ, URZ, URZ, URZ ;  /* 0x0000003f3f3ff290 */ /* 0x000ff6000fffe03f */
[----:B------:R-:W-:Y:S01]  /*37b80*/  @!UPT UIADD3 URZ, URZ, URZ, URZ ;  /* 0x0000003f3f3ff290 */ /* 0x000fe2000fffe03f */
[----:B------:R-:W-:Y:S01]  /*37b90*/  STL.64 [R1+0x1310], R24 ;  /* 0x0013101801007387 */ /* 0x000fe20000100a00 */
[----:B------:R0:W-:Y:S03]  /*37ba0*/  STL.64 [R1+0x1318], R26 ;  /* 0x0013181a01007387 */ /* 0x0001e60000100a00 */
[----:B0-----:R-:W2:Y:S01]  /*37bb0*/  LDL.LU.64 R26, [R1+0x56d8] ;  /* 0x0056d800011a7983 */ /* 0x001ea20000300a00 */
[----:B------:R0:W-:Y:S02]  /*37bc0*/  STL.64 [R1+0x55e0], R18 ;  /* 0x0055e01201007387 */ /* 0x0001e40000100a00 */
[----:B------:R-:W3:Y:S02]  /*37bd0*/  LDL.LU R16, [R1+0xcb0] ;  /* 0x000cb00001107983 */ /* 0x000ee40000300800 */
[----:B------:R-:W3:Y:S01]  /*37be0*/  LDL.LU R17, [R1+0xcb4] ;  /* 0x000cb40001117983 */ /* 0x000ee20000300800 */
[----:B0-----:R-:W3:Y:S01]  /*37bf0*/  LDL.LU R18, [R1+0xcb8] ;  /* 0x000cb80001127983 */ /* 0x001ee20000300800 */
[----:B------:R-:W3:Y:S01]  /*37c00*/  LDL.LU R19, [R1+0xcbc] ;  /* 0x000cbc0001137983 */ /* 0x000ee20000300800 */
[C---:B--2---:R-:W-:Y:S02]  /*37c10*/  HMMA.16816.F32 R24, R20.reuse, R26, R8 ;  /* 0x0000001a1418723c */ /* 0x044fe40000001808 */
[----:B------:R-:W3:Y:S11]  /*37c20*/  LDL.LU.64 R10, [R1+0x56d0] ;  /* 0x0056d000010a7983 */ /* 0x000ef60000300a00 */
[----:B------:R-:W-:Y:S10]  /*37c30*/  @!UPT UIADD3 URZ, URZ, URZ, URZ ;  /* 0x0000003f3f3ff290 */ /* 0x000ff4000fffe03f */
[----:B------:R-:W-:Y:S01]  /*37c40*/  STL.64 [R1+0x1300], R24 ;  /* 0x0013001801007387 */ /* 0x000fe20000100a00 */
[----:B------:R0:W-:Y:S03]  /*37c50*/  STL.64 [R1+0x1308], R26 ;  /* 0x0013081a01007387 */ /* 0x0001e60000100a00 */
[----:B0-----:R-:W2:Y:S01]  /*37c60*/  LDL.LU.64 R26, [R1+0x56c8] ;  /* 0x0056c800011a7983 */ /* 0x001ea20000300a00 */
[----:B------:R-:W2:Y:S01]  /*37c70*/  LDL.LU.64 R24, [R1+0x56c0] ;  /* 0x0056c00001187983 */ /* 0x000ea20000300a00 */
[----:B---3--:R-:W-:Y:S01]  /*37c80*/  HMMA.16816.F32 R16, R20, R10, R16 ;  /* 0x0000000a1410723c */ /* 0x008fe20000001810 */
[----:B------:R-:W-:Y:S02]  /*37c90*/  IMAD.MOV.U32 R12, RZ, RZ, R10 ;  /* 0x000000ffff0c7224 */ /* 0x000fe400078e000a */
[----:B------:R-:W-:Y:S11]  /*37ca0*/  IMAD.MOV.U32 R5, RZ, RZ, R11 ;  /* 0x000000ffff057224 */ /* 0x000ff600078e000b */
[----:B------:R-:W-:Y:S09]  /*37cb0*/  @!UPT UIADD3 URZ, URZ, URZ, URZ ;  /* 0x0000003f3f3ff290 */ /* 0x000ff2000fffe03f */
[----:B------:R-:W-:Y:S01]  /*37cc0*/  STL.64 [R1+0x12f0], R16 ;  /* 0x0012f01001007387 */ /* 0x000fe20000100a00 */
[----:B------:R-:W-:Y:S02]  /*37cd0*/  STL.64 [R1+0x12f8], R18 ;  /* 0x0012f81201007387 */ /* 0x000fe40000100a00 */
[----:B------:R-:W3:Y:S02]  /*37ce0*/  LDL.LU R8, [R1+0xc30] ;  /* 0x000c300001087983 */ /* 0x000ee40000300800 */
[----:B------:R-:W3:Y:S01]  /*37cf0*/  LDL.LU R9, [R1+0xc34] ;  /* 0x000c340001097983 */ /* 0x000ee20000300800 */
[----:B------:R-:W2:Y:S01]  /*37d00*/  LDL.LU R10, [R1+0xc38] ;  /* 0x000c3800010a7983 */ /* 0x000ea20000300800 */
[----:B------:R-:W2:Y:S03]  /*37d10*/  LDL.LU R11, [R1+0xc3c] ;  /* 0x000c3c00010b7983 */ /* 0x000ea60000300800 */
[----:B--2---:R0:W-:Y:S01]  /*37d20*/  STL.64 [R1+0x5638], R10 ;  /* 0x0056380a01007387 */ /* 0x0041e20000100a00 */
[----:B---3--:R-:W-:Y:S03]  /*37d30*/  STL.64 [R1+0x5630], R8 ;  /* 0x0056300801007387 */ /* 0x008fe60000100a00 */
[----:B0-----:R-:W2:Y:S04]  /*37d40*/  LDL.64 R10, [R1+0x8] ;  /* 0x00000800010a7983 */ /* 0x001ea80000100a00 */
[----:B--2---:R0:W-:Y:S04]  /*37d50*/  STL.64 [R1+0x5650], R10 ;  /* 0x0056500a01007387 */ /* 0x0041e80000100a00 */
[----:B0-----:R-:W2:Y:S04]  /*37d60*/  LDL.64 R10, [R1+0x18] ;  /* 0x00001800010a7983 */ /* 0x001ea80000100a00 */
[----:B--2---:R0:W-:Y:S01]  /*37d70*/  STL.64 [R1+0x5660], R10 ;  /* 0x0056600a01007387 */ /* 0x0041e20000100a00 */
[----:B------:R-:W-:Y:S02]  /*37d80*/  STL.64 [R1+0x5620], R6 ;  /* 0x0056200601007387 */ /* 0x000fe40000100a00 */
[----:B------:R-:W-:Y:S02]  /*37d90*/  STL [R1+0x5618], R5 ;  /* 0x0056180501007387 */ /* 0x000fe40000100800 */
[----:B------:R-:W2:Y:S01]  /*37da0*/  LDL.LU R16, [R1+0xbe0] ;  /* 0x000be00001107983 */ /* 0x000ea20000300800 */
[----:B------:R-:W2:Y:S01]  /*37db0*/  LDL.LU R17, [R1+0xbe4] ;  /* 0x000be40001117983 */ /* 0x000ea20000300800 */
[----:B------:R-:W3:Y:S02]  /*37dc0*/  LDL.LU R18, [R1+0xbe8] ;  /* 0x000be80001127983 */ /* 0x000ee40000300800 */
[----:B------:R-:W3:Y:S02]  /*37dd0*/  LDL.LU R19, [R1+0xbec] ;  /* 0x000bec0001137983 */ /* 0x000ee40000300800 */
[----:B0-----:R-:W-:-:S02]  /*37de0*/  IMAD.MOV.U32 R10, RZ, RZ, R27 ;  /* 0x000000ffff0a7224 */ /* 0x001fc400078e001b */
[----:B------:R-:W-:-:S05]  /*37df0*/  IMAD.MOV.U32 R11, RZ, RZ, R26 ;  /* 0x000000ffff0b7224 */ /* 0x000fca00078e001a */
[----:B------:R0:W-:Y:S01]  /*37e00*/  STL.64 [R1+0x5688], R10 ;  /* 0x0056880a01007387 */ /* 0x0001e20000100a00 */
[----:B------:R-:W2:Y:S02]  /*37e10*/  LDL.LU R8, [R1+0xc70] ;  /* 0x000c700001087983 */ /* 0x000ea40000300800 */
[----:B------:R-:W2:Y:S01]  /*37e20*/  LDL.LU R9, [R1+0xc74] ;  /* 0x000c740001097983 */ /* 0x000ea20000300800 */
[----:B0-----:R-:W2:Y:S01]  /*37e30*/  LDL.LU R10, [R1+0xc78] ;  /* 0x000c7800010a7983 */ /* 0x001ea20000300800 */
[----:B------:R-:W2:Y:S02]  /*37e40*/  LDL.LU R11, [R1+0xc7c] ;  /* 0x000c7c00010b7983 */ /* 0x000ea40000300800 */
[----:B------:R-:W-:Y:S02]  /*37e50*/  IMAD.MOV.U32 R26, RZ, RZ, R25 ;  /* 0x000000ffff1a7224 */ /* 0x000fe400078e0019 */
[----:B------:R-:W-:Y:S01]  /*37e60*/  IMAD.MOV.U32 R27, RZ, RZ, R24 ;  /* 0x000000ffff1b7224 */ /* 0x000fe200078e0018 */
[----:B------:R-:W3:Y:S04]  /*37e70*/  LDL R6, [R1+0x108] ;  /* 0x0001080001067983 */ /* 0x000ee80000100800 */
[----:B------:R-:W3:Y:S04]  /*37e80*/  LDL R7, [R1+0x10c] ;  /* 0x00010c0001077983 */ /* 0x000ee80000100800 */
[----:B--2---:R-:W-:Y:S01]  /*37e90*/  STL.64 [R1+0x56a0], R10 ;  /* 0x0056a00a01007387 */ /* 0x004fe20000100a00 */
[----:B------:R0:W-:Y:S02]  /*37ea0*/  STL.64 [R1+0x5698], R8 ;  /* 0x0056980801007387 */ /* 0x0001e40000100a00 */
[----:B------:R-:W-:Y:S01]  /*37eb0*/  STL.64 [R1+0x56a8], R26 ;  /* 0x0056a81a01007387 */ /* 0x000fe20000100a00 */
        /* <DEDUP_REMOVED lines=10> */
[----:B------:R-:W2:Y:S01]  /*37f60*/  LDL.LU R24, [R1+0xc90] ;  /* 0x000c900001187983 */ /* 0x000ea20000300800 */
[----:B------:R-:W2:Y:S02]  /*37f70*/  LDL.LU R25, [R1+0xc94] ;  /* 0x000c940001197983 */ /* 0x000ea40000300800 */
[----:B------:R-:W2:Y:S02]  /*37f80*/  LDL.LU R26, [R1+0xc98] ;  /* 0x000c9800011a7983 */ /* 0x000ea40000300800 */
[----:B------:R-:W2:Y:S01]  /*37f90*/  LDL.LU R27, [R1+0xc9c] ;  /* 0x000c9c00011b7983 */ /* 0x000ea20000300800 */
[----:B---3--:R0:W-:Y:S01]  /*37fa0*/  STL.64 [R1+0x55f0], R18 ;  /* 0x0055f01201007387 */ /* 0x0081e20000100a00 */
[----:B------:R-:W-:Y:S02]  /*37fb0*/  STL.64 [R1+0x55e8], R16 ;  /* 0x0055e81001007387 */ /* 0x000fe40000100a00 */
[----:B0-----:R-:W-:-:S02]  /*37fc0*/  IMAD.MOV.U32 R18, RZ, RZ, R28 ;  /* 0x000000ffff127224 */ /* 0x001fc400078e001c */
[----:B------:R-:W-:-:S05]  /*37fd0*/  IMAD.MOV.U32 R19, RZ, RZ, R13 ;  /* 0x000000ffff137224 */ /* 0x000fca00078e000d */
[----:B------:R-:W-:Y:S01]  /*37fe0*/  STL.64 [R1+0x5600], R18 ;  /* 0x0056001201007387 */ /* 0x000fe20000100a00 */
[----:B------:R0:W-:Y:S02]  /*37ff0*/  STL [R1+0x55d8], R12 ;  /* 0x0055d80c01007387 */ /* 0x0001e40000100800 */
[----:B------:R1:W-:Y:S01]  /*38000*/  STL.64 [R1+0x5658], R14 ;  /* 0x0056580e01007387 */ /* 0x0003e20000100a00 */
[----:B0-----:R-:W3:Y:S01]  /*38010*/  LDL.LU R12, [R1+0xc50] ;  /* 0x000c5000010c7983 */ /* 0x001ee20000300800 */
[----:B------:R-:W3:Y:S02]  /*38020*/  LDL.LU R13, [R1+0xc54] ;  /* 0x000c5400010d7983 */ /* 0x000ee40000300800 */
[----:B-1----:R-:W3:Y:S02]  /*38030*/  LDL.LU R14, [R1+0xc58] ;  /* 0x000c5800010e7983 */ /* 0x002ee40000300800 */
[----:B------:R-:W3:Y:S02]  /*38040*/  LDL.LU R15, [R1+0xc5c] ;  /* 0x000c5c00010f7983 */ /* 0x000ee40000300800 */
[----:B----4-:R-:W-:-:S02]  /*38050*/  IMAD.MOV.U32 R18, RZ, RZ, R4 ;  /* 0x000000ffff127224 */ /* 0x010fc400078e0004 */
[----:B--2---:R-:W-:Y:S01]  /*38060*/  HMMA.16816.F32 R4, R20, R6, R8 ;  /* 0x000000061404723c */ /* 0x004fe20000001808 */
[----:B---3--:R-:W-:Y:S01]  /*38070*/  STL.64 [R1+0x5670], R14 ;  /* 0x0056700e01007387 */ /* 0x008fe20000100a00 */
[----:B------:R0:W-:Y:S03]  /*38080*/  STL.64 [R1+0x5668], R12 ;  /* 0x0056680c01007387 */ /* 0x0001e60000100a00 */
[----:B0-----:R-:W2:Y:S01]  /*38090*/  LDL.LU R12, [R1+0xc60] ;  /* 0x000c6000010c7983 */ /* 0x001ea20000300800 */
[----:B------:R-:W2:Y:S02]  /*380a0*/  LDL.LU R13, [R1+0xc64] ;  /* 0x000c6400010d7983 */ /* 0x000ea40000300800 */
[----:B------:R-:W2:Y:S02]  /*380b0*/  LDL.LU R14, [R1+0xc68] ;  /* 0x000c6800010e7983 */ /* 0x000ea40000300800 */
[----:B------:R-:W2:Y:S01]  /*380c0*/  LDL.LU R15, [R1+0xc6c] ;  /* 0x000c6c00010f7983 */ /* 0x000ea20000300800 */
[----:B------:R-:W3:Y:S01]  /*380d0*/  LDL.LU.64 R10, [R1+0x56b8] ;  /* 0x0056b800010a7983 */ /* 0x000ee20000300a00 */
[----:B------:R-:W3:Y:S11]  /*380e0*/  LDL.LU.64 R8, [R1+0x56b0] ;  /* 0x0056b00001087983 */ /* 0x000ef60000300a00 */
[----:B------:R0:W-:Y:S02]  /*380f0*/  STL.64 [R1+0x12e0], R4 ;  /* 0x0012e00401007387 */ /* 0x0001e40000100a00 */
[----:B------:R1:W-:Y:S01]  /*38100*/  STL.64 [R1+0x12e8], R6 ;  /* 0x0012e80601007387 */ /* 0x0003e20000100a00 */
[----:B0-----:R-:W4:Y:S01]  /*38110*/  LDL.LU R4, [R1+0xc20] ;  /* 0x000c200001047983 */ /* 0x001f220000300800 */
[----:B------:R-:W4:Y:S02]  /*38120*/  LDL.LU R5, [R1+0xc24] ;  /* 0x000c240001057983 */ /* 0x000f240000300800 */
[----:B-1----:R-:W2:Y:S02]  /*38130*/  LDL.LU R6, [R1+0xc28] ;  /* 0x000c280001067983 */ /* 0x002ea40000300800 */
[----:B------:R-:W2:Y:S02]  /*38140*/  LDL.LU R7, [R1+0xc2c] ;  /* 0x000c2c0001077983 */ /* 0x000ea40000300800 */
[----:B------:R-:W-:-:S07]  /*38150*/  IMAD.MOV.U32 R19, RZ, RZ, R3 ;  /* 0x000000ffff137224 */ /* 0x000fce00078e0003 */
[C---:B------:R-:W-:Y:S01]  /*38160*/  HMMA.16816.F32 R16, R20.reuse, R18, R24 ;  /* 0x000000121410723c */ /* 0x040fe20000001818 */
[----:B--2---:R-:W-:Y:S01]  /*38170*/  STL.64 [R1+0x5648], R6 ;  /* 0x0056480601007387 */ /* 0x004fe20000100a00 */
[----:B----4-:R0:W-:Y:S03]  /*38180*/  STL.64 [R1+0x5640], R4 ;  /* 0x0056400401007387 */ /* 0x0101e60000100a00 */
[----:B0-----:R-:W2:Y:S01]  /*38190*/  LDL.LU R4, [R1+0xc40] ;  /* 0x000c400001047983 */ /* 0x001ea20000300800 */
[----:B------:R-:W2:Y:S02]  /*381a0*/  LDL.LU R5, [R1+0xc44] ;  /* 0x000c440001057983 */ /* 0x000ea40000300800 */
[----:B------:R-:W2:Y:S02]  /*381b0*/  LDL.LU R6, [R1+0xc48] ;  /* 0x000c480001067983 */ /* 0x000ea40000300800 */
[----:B------:R-:W2:Y:S01]  /*381c0*/  LDL.LU R7, [R1+0xc4c] ;  /* 0x000c4c0001077983 */ /* 0x000ea20000300800 */
[----:B------:R-:W3:Y:S11]  /*381d0*/  LDL.LU.64 R26, [R1+0x56a8] ;  /* 0x0056a800011a7983 */ /* 0x000ef60000300a00 */
[----:B------:R-:W-:Y:S01]  /*381e0*/  @!UPT UIADD3 URZ, URZ, URZ, URZ ;  /* 0x0000003f3f3ff290 */ /* 0x000fe2000fffe03f */
[----:B------:R-:W-:Y:S02]  /*381f0*/  STL.64 [R1+0x12d0], R16 ;  /* 0x0012d01001007387 */ /* 0x000fe40000100a00 */
[----:B------:R-:W-:Y:S01]  /*38200*/  STL.64 [R1+0x12d8], R18 ;  /* 0x0012d81201007387 */ /* 0x000fe20000100a00 */
[C---:B---3--:R-:W-:Y:S01]  /*38210*/  HMMA.16816.F32 R24, R20.reuse, R26, R8 ;  /* 0x0000001a1418723c */ /* 0x048fe20000001808 */
[----:B------:R-:W3:Y:S01]  /*38220*/  LDL.LU.64 R10, [R1+0x56a0] ;  /* 0x0056a000010a7983 */ /* 0x000ee20000300a00 */
[----:B------:R-:W3:Y:S11]  /*38230*/  LDL.LU.64 R8, [R1+0x5698] ;  /* 0x0056980001087983 */ /* 0x000ef60000300a00 */
[----:B------:R-:W-:Y:S10]  /*38240*/  @!UPT UIADD3 URZ, URZ, URZ, URZ ;  /* 0x0000003f3f3ff290 */ /* 0x000ff4000fffe03f */
[----:B------:R-:W-:Y:S01]  /*38250*/  STL.64 [R1+0x12c0], R24 ;  /* 0x0012c01801007387 */ /* 0x000fe20000100a00 */
[----:B------:R0:W-:Y:S03]  /*38260*/  STL.64 [R1+0x12c8], R26 ;  /* 0x0012c81a01007387 */ /* 0x0001e60000100a00 */
[----:B0-----:R-:W3:Y:S01]  /*38270*/  LDL.LU.64 R26, [R1+0x5690] ;  /* 0x00569000011a7983 */ /* 0x001ee20000300a00 */
[----:B------:R-:W-:Y:S02]  /*38280*/  IMAD.MOV.U32 R18, RZ, RZ, R2 ;  /* 0x000000ffff127224 */ /* 0x000fe400078e0002 */
[----:B------:R-:W-:Y:S01]  /*38290*/  IMAD.MOV.U32 R19, RZ, RZ, R0 ;  /* 0x000000ffff137224 */ /* 0x000fe200078e0000 */
[----:B---3--:R-:W-:Y:S01]  /*382a0*/  HMMA.16816.F32 R20, R20, R26, R8 ;  /* 0x0000001a1414723c */ /* 0x008fe20000001808 */
[----:B------:R-:W3:Y:S01]  /*382b0*/  LDL.LU.64 R10, [R1+0x5688] ;  /* 0x00568800010a7983 */ /* 0x000ee20000300a00 */
[----:B------:R-:W-:-:S02]  /*382c0*/  IMAD.MOV.U32 R2, RZ, RZ, R26 ;  /* 0x000000ffff027224 */ /* 0x000fc400078e001a */
[----:B------:R-:W-:Y:S11]  /*382d0*/  IMAD.MOV.U32 R0, RZ, RZ, R27 ;  /* 0x000000ffff007224 */ /* 0x000ff600078e001b */
[----:B------:R-:W-:Y:S08]  /*382e0*/  @!UPT UIADD3 URZ, URZ, URZ, URZ ;  /* 0x0000003f3f3ff290 */ /* 0x000ff0000fffe03f */
[----:B------:R0:W-:Y:S01]  /*382f0*/  STL.64 [R1+0x1110], R20 ;  /* 0x0011101401007387 */ /* 0x0001e20000100a00 */
[----:B------:R1:W-:Y:S02]  /*38300*/  STL.64 [R1+0x1118], R22 ;  /* 0x0011181601007387 */ /* 0x0003e40000100a00 */
[----:B------:R-:W3:Y:S02]  /*38310*/  LDL.LU.64 R26, [R1+0x5680] ;  /* 0x00568000011a7983 */ /* 0x000ee40000300a00 */
[----:B------:R-:W3:Y:S01]  /*38320*/  LDL.LU.64 R24, [R1+0x5678] ;  /* 0x0056780001187983 */ /* 0x000ee20000300a00 */
[----:B0-----:R-:W4:Y:S01]  /*38330*/  LDL.LU R20, [R1+0xc10] ;  /* 0x000c100001147983 */ /* 0x001f220000300800 */
[----:B------:R-:W4:Y:S02]  /*38340*/  LDL.LU R21, [R1+0xc14] ;  /* 0x000c140001157983 */ /* 0x000f240000300800 */
[----:B-1----:R-:W4:Y:S02]  /*38350*/  LDL.LU R22, [R1+0xc18] ;  /* 0x000c180001167983 */ /* 0x002f240000300800 */
[----:B------:R-:W4:Y:S01]  /*38360*/  LDL.LU R23, [R1+0xc1c] ;  /* 0x000c1c0001177983 */ /* 0x000f220000300800 */
[C---:B---3--:R-:W-:Y:S01]  /*38370*/  HMMA.16816.F32 R8, R24.reuse, R10, R12 ;  /* 0x0000000a1808723c */ /* 0x048fe2000000180c */
[----:B------:R-:W3:Y:S01]  /*38380*/  LDL.LU.64 R14, [R1+0x5670] ;  /* 0x00567000010e7983 */ /* 0x000ee20000300a00 */
[----:B------:R-:W3:Y:S11]  /*38390*/  LDL.LU.64 R12, [R1+0x5668] ;  /* 0x00566800010c7983 */ /* 0x000ef60000300a00 */
[----:B------:R-:W-:Y:S10]  /*383a0*/  @!UPT UIADD3 URZ, URZ, URZ, URZ ;  /* 0x0000003f3f3ff290 */ /* 0x000ff4000fffe03f */
[----:B------:R-:W-:Y:S01]  /*383b0*/  STL.64 [R1+0x1100], R8 ;  /* 0x0011000801007387 */ /* 0x000fe20000100a00 */
[----:B------:R0:W-:Y:S03]  /*383c0*/  STL.64 [R1+0x1108], R10 ;  /* 0x0011080a01007387 */ /* 0x0001e60000100a00 */
[----:B0-----:R-:W3:Y:S02]  /*383d0*/  LDL.LU.64 R10, [R1+0x5660] ;  /* 0x00566000010a7983 */ /* 0x001ee40000300a00 */
[C---:B---3--:R-:W-:Y:S11]  /*383e0*/  HMMA.16816.F32 R12, R24.reuse, R10, R12 ;  /* 0x0000000a180c723c */ /* 0x048ff6000000180c */
[----:B------:R-:W-:Y:S11]  /*383f0*/  @!UPT UIADD3 URZ, URZ, URZ, URZ ;  /* 0x0000003f3f3ff290 */ /* 0x000ff6000fffe03f */
[----:B------:R-:W-:Y:S01]  /*38400*/  @!UPT UIADD3 URZ, URZ, URZ, URZ ;  /* 0x0000003f3f3ff290 */ /* 0x000fe2000fffe03f */
[----:B------:R0:W-:Y:S01]  /*38410*/  STL.64 [R1+0x10f0], R12 ;  /* 0x0010f00c01007387 */ /* 0x0001e20000100a00 */
[----:B------:R1:W-:Y:S02]  /*38420*/  STL.64 [R1+0x10f8], R14 ;  /* 0x0010f80e01007387 */ /* 0x0003e40000100a00 */
[----:B0-----:R-:W-:Y:S01]  /*38430*/  IMAD.MOV.U32 R13, RZ, RZ, R11 ;  /* 0x000000ffff0d7224 */ /* 0x001fe200078e000b */
[----:B-1----:R-:W3:Y:S01]  /*38440*/  LDL.LU.64 R14, [R1+0x5658] ;  /* 0x00565800010e7983 */ /* 0x002ee20000300a00 */
[----:B------:R-:W2:Y:S02]  /*38450*/  LDL.LU.64 R10, [R1+0x5650] ;  /* 0x00565000010a7983 */ /* 0x000ea40000300a00 */
        /* <DEDUP_REMOVED lines=8> */
[----:B------:R-:W3:Y:S02]  /*384e0*/  LDL.LU.64 R10, [R1+0x5638] ;  /* 0x00563800010a7983 */ /* 0x000ee40000300a00 */
[----:B------:R-:W3:Y:S02]  /*384f0*/  LDL.LU.64 R8, [R1+0x5630] ;  /* 0x0056300001087983 */ /* 0x000ee40000300a00 */
[C---:B---3--:R-:W-:Y:S11]  /*38500*/  HMMA.16816.F32 R8, R24.reuse, R14, R8 ;  /* 0x0000000e1808723c */ /* 0x048ff60000001808 */
[----:B------:R-:W-:Y:S11]  /*38510*/  @!UPT UIADD3 URZ, URZ, URZ, URZ ;  /* 0x0000003f3f3ff290 */ /* 0x000ff6000fffe03f */
[----:B------:R-:W-:Y:S01]  /*38520*/  @!UPT UIADD3 URZ, URZ, URZ, URZ ;  /* 0x0000003f3f3ff290 */ /* 0x000fe2000fffe03f */
[----:B------:R-:W-:Y:S01]  /*38530*/  STL.64 [R1+0x10d0], R8 ;  /* 0x0010d00801007387 */ /* 0x000fe20000100a00 */
[----:B------:R0:W-:Y:S03]  /*38540*/  STL.64 [R1+0x10d8], R10 ;  /* 0x0010d80a01007387 */ /* 0x0001e60000100a00 */
[----:B0-----:R-:W2:Y:S01]  /*38550*/  LDL.LU.64 R10, [R1+0x5628] ;  /* 0x00562800010a7983 */ /* 0x001ea20000300a00 */
[----:B------:R-:W-:Y:S02]  /*38560*/  STL.64 [R1+0x5578], R14 ;  /* 0x0055780e01007387 */ /* 0x000fe40000100a00 */
[----:B------:R0:W-:Y:S02]  /*38570*/  STL.64 [R1+0x55f8], R12 ;  /* 0x0055f80c01007387 */ /* 0x0001e40000100a00 */
[----:B0-----:R-:W3:Y:S01]  /*38580*/  LDL.LU R12, [R1+0xbf0] ;  /* 0x000bf000010c7983 */ /* 0x001ee20000300800 */
[----:B------:R-:W3:Y:S02]  /*38590*/  LDL.LU R13, [R1+0xbf4] ;  /* 0x000bf400010d7983 */ /* 0x000ee40000300800 */
[----:B------:R-:W3:Y:S02]  /*385a0*/  LDL.LU R14, [R1+0xbf8] ;  /* 0x000bf800010e7983 */ /* 0x000ee40000300800 */
[----:B------:R-:W3:Y:S01]  /*385b0*/  LDL.LU R15, [R1+0xbfc] ;  /* 0x000bfc00010f7983 */ /* 0x000ee20000300800 */
[C---:B--2---:R-:W-:Y:S01]  /*385c0*/  HMMA.16816.F32 R4, R24.reuse, R10, R4 ;  /* 0x0000000a1804723c */ /* 0x044fe20000001804 */
[----:B---3--:R-:W-:Y:S01]  /*385d0*/  STL.64 [R1+0x5610], R14 ;  /* 0x0056100e01007387 */ /* 0x008fe20000100a00 */
[----:B------:R0:W-:Y:S03]  /*385e0*/  STL.64 [R1+0x5608], R12 ;  /* 0x0056080c01007387 */ /* 0x0001e60000100a00 */
[----:B0-----:R-:W2:Y:S01]  /*385f0*/  LDL.LU R12, [R1+0xc00] ;  /* 0x000c0000010c7983 */ /* 0x001ea20000300800 */
[----:B------:R-:W2:Y:S02]  /*38600*/  LDL.LU R13, [R1+0xc04] ;  /* 0x000c0400010d7983 */ /* 0x000ea40000300800 */
[----:B------:R-:W2:Y:S02]  /*38610*/  LDL.LU R14, [R1+0xc08] ;  /* 0x000c0800010e7983 */ /* 0x000ea40000300800 */
[----:B------:R-:W2:Y:S11]  /*38620*/  LDL.LU R15, [R1+0xc0c] ;  /* 0x000c0c00010f7983 */ /* 0x000eb60000300800 */
[----:B------:R-:W-:Y:S02]  /*38630*/  @!UPT UIADD3 URZ, URZ, URZ, URZ ;  /* 0x0000003f3f3ff290 */ /* 0x000fe4000fffe03f */
[----:B------:R-:W-:Y:S01]  /*38640*/  STL.64 [R1+0x10c0], R4 ;  /* 0x0010c00401007387 */ /* 0x000fe20000100a00 */
[----:B------:R0:W-:Y:S03]  /*38650*/  STL.64 [R1+0x10c8], R6 ;  /* 0x0010c80601007387 */ /* 0x0001e60000100a00 */
[----:B0-----:R-:W4:Y:S01]  /*38660*/  LDL.LU.64 R6, [R1+0x5620] ;  /* 0x0056200001067983 */ /* 0x001f220000300a00 */
[----:B------:R-:W3:Y:S02]  /*38670*/  LDL.LU R5, [R1+0x5618] ;  /* 0x0056180001057983 */ /* 0x000ee40000300800 */
[----:B------:R0:W-:Y:S02]  /*38680*/  STL.64 [R1+0x5510], R10 ;  /* 0x0055100a01007387 */ /* 0x0001e40000100a00 */
[----:B------:R-:W2:Y:S01]  /*38690*/  LDL.LU R8, [R1+0xbd0] ;  /* 0x000bd00001087983 */ /* 0x000ea20000300800 */
[----:B------:R-:W2:Y:S04]  /*386a0*/  LDL.LU R9, [R1+0xbd4] ;  /* 0x000bd40001097983 */ /* 0x000ea80000300800 */
[----:B0-----:R-:W2:Y:S01]  /*386b0*/  LDL.LU R10, [R1+0xbd8] ;  /* 0x000bd800010a7983 */ /* 0x001ea20000300800 */
[----:B------:R-:W2:Y:S01]  /*386c0*/  LDL.LU R11, [R1+0xbdc] ;  /* 0x000bdc00010b7983 */ /* 0x000ea20000300800 */
[C---:B----4-:R-:W-:Y:S11]  /*386d0*/  HMMA.16816.F32 R20, R24.reuse, R6, R20 ;  /* 0x000000061814723c */ /* 0x050ff60000001814 */
[----:B------:R-:W-:Y:S11]  /*386e0*/  @!UPT UIADD3 URZ, URZ, URZ, URZ ;  /* 0x0000003f3f3ff290 */ /* 0x000ff6000fffe03f */
[----:B------:R-:W-:Y:S01]  /*386f0*/  @!UPT UIADD3 URZ, URZ, URZ, URZ ;  /* 0x0000003f3f3ff290 */ /* 0x000fe2000fffe03f */
[----:B------:R-:W-:Y:S01]  /*38700*/  STL.64 [R1+0x10b0], R20 ;  /* 0x0010b01401007387 */ /* 0x000fe20000100a00 */
[----:B------:R-:W-:Y:S02]  /*38710*/  STL.64 [R1+0x10b8], R22 ;  /* 0x0010b81601007387 */ /* 0x000fe40000100a00 */
[----:B------:R-:W0:Y:S01]  /*38720*/  LDSM.16.MT88.4 R20, [R29+0x4300] ;  /* 0x004300001d14783b */ /* 0x000e220000004200 */
[----:B--2---:R-:W-:Y:S01]  /*38730*/  HMMA.16816.F32 R16, R24, R18, R12 ;  /* 0x000000121810723c */ /* 0x004fe2000000180c */
[----:B------:R-:W-:Y:S04]  /*38740*/  STL [R1+0x54f8], R29 ;  /* 0x0054f81d01007387 */ /* 0x000fe80000100800 */
[----:B0-----:R0:W-:Y:S01]  /*38750*/  STL.64 [R1+0x5410], R22 ;  /* 0x0054101601007387 */ /* 0x0011e20000100a00 */
[----:B------:R-:W-:Y:S02]  /*38760*/  STL.64 [R1+0x5408], R20 ;  /* 0x0054081401007387 */ /* 0x000fe40000100a00 */
[----:B0-----:R-:W-:-:S02]  /*38770*/  IMAD.MOV.U32 R22, RZ, RZ, R2 ;  /* 0x000000ffff167224 */ /* 0x001fc400078e0002 */
[----:B------:R-:W-:-:S05]  /*38780*/  IMAD.MOV.U32 R23, RZ, RZ, R0 ;  /* 0x000000ffff177224 */ /* 0x000fca00078e0000 */
[----:B------:R0:W-:Y:S04]  /*38790*/  STL.64 [R1+0x5580], R22 ;  /* 0x0055801601007387 */ /* 0x0001e80000100a00 */
[----:B0-----:R-:W2:Y:S01]  /*387a0*/  LDL.64 R22, [R1+0x148] ;  /* 0x0001480001167983 */ /* 0x001ea20000100a00 */
        /* <DEDUP_REMOVED lines=18> */
[----:B------:R-:W-:Y:S02]  /*388d0*/  IMAD.MOV.U32 R0, RZ, RZ, R23 ;  /* 0x000000ffff007224 */ /* 0x000fe400078e0017 */
[----:B------:R-:W-:-:S03]  /*388e0*/  IMAD.MOV.U32 R2, RZ, RZ, R22 ;  /* 0x000000ffff027224 */ /* 0x000fc600078e0016 */
[----:B------:R-:W-:Y:S02]  /*388f0*/  STL [R1+0x5500], R0 ;  /* 0x0055000001007387 */ /* 0x000fe40000100800 */
[----:B------:R-:W-:Y:S01]  /*38900*/  STL [R1+0x54fc], R2 ;  /* 0x0054fc0201007387 */ /* 0x000fe20000100800 */
[----:B--2---:R-:W-:Y:S01]  /*38910*/  HMMA.16816.F32 R8, R24, R18, R8 ;  /* 0x000000121808723c */ /* 0x004fe20000001808 */
[----:B------:R-:W-:Y:S02]  /*38920*/  IMAD.MOV.U32 R4, RZ, RZ, R18 ;  /* 0x000000ffff047224 */ /* 0x000fe400078e0012 */
[----:B------:R-:W-:Y:S11]  /*38930*/  IMAD.MOV.U32 R3, RZ, RZ, R19 ;  /* 0x000000ffff037224 */ /* 0x000ff600078e0013 */
[----:B------:R-:W-:Y:S09]  /*38940*/  @!UPT UIADD3 URZ, URZ, URZ, URZ ;  /* 0x0000003f3f3ff290 */ /* 0x000ff2000fffe03f */
[----:B------:R0:W-:Y:S01]  /*38950*/  STL.64 [R1+0x1280], R8 ;  /* 0x0012800801007387 */ /* 0x0001e20000100a00 */
[----:B------:R1:W-:Y:S03]  /*38960*/  STL.64 [R1+0x1288], R10 ;  /* 0x0012880a01007387 */ /* 0x0003e60000100a00 */
[----:B0-----:R-:W2:Y:S01]  /*38970*/  LDL.LU R8, [R1+0xb30] ;  /* 0x000b300001087983 */ /* 0x001ea20000300800 */
[----:B------:R-:W2:Y:S02]  /*38980*/  LDL.LU R9, [R1+0xb34] ;  /* 0x000b340001097983 */ /* 0x000ea40000300800 */
[----:B-1----:R-:W2:Y:S02]  /*38990*/  LDL.LU R10, [R1+0xb38] ;  /* 0x000b3800010a7983 */ /* 0x002ea40000300800 */
[----:B------:R-:W2:Y:S01]  /*389a0*/  LDL.LU R11, [R1+0xb3c] ;  /* 0x000b3c00010b7983 */ /* 0x000ea20000300800 */
[----:B------:R-:W2:Y:S01]  /*389b0*/  LDL.LU R16, [R1+0xb70] ;  /* 0x000b700001107983 */ /* 0x000ea20000300800 */
[----:B------:R-:W2:Y:S02]  /*389c0*/  LDL.LU R17, [R1+0xb74] ;  /* 0x000b740001117983 */ /* 0x000ea40000300800 */
[----:B------:R-:W2:Y:S02]  /*389d0*/  LDL.LU R18, [R1+0xb78] ;  /* 0x000b780001127983 */ /* 0x000ea40000300800 */
[----:B------:R-:W2:Y:S02]  /*389e0*/  LDL.LU R19, [R1+0xb7c] ;  /* 0x000b7c0001137983 */ /* 0x000ea40000300800 */
[----:B--2---:R0:W-:Y:S01]  /*389f0*/  STL.64 [R1+0x5590], R18 ;  /* 0x0055901201007387 */ /* 0x0041e20000100a00 */
[----:B------:R-:W-:Y:S03]  /*38a00*/  STL.64 [R1+0x5588], R16 ;  /* 0x0055881001007387 */ /* 0x000fe60000100a00 */
[----:B0-----:R-:W2:Y:S04]  /*38a10*/  LDL.64 R18, [R1+0xf8] ;  /* 0x0000f80001127983 */ /* 0x001ea80000100a00 */
[----:B--2---:R0:W-:Y:S04]  /*38a20*/  STL.64 [R1+0x55a8], R18 ;  /* 0x0055a81201007387 */ /* 0x0041e80000100a00 */
[----:B0-----:R-:W2:Y:S04]  /*38a30*/  LDL.64 R18, [R1+0x108] ;  /* 0x0001080001127983 */ /* 0x001ea80000100a00 */
[----:B--2---:R0:W-:Y:S01]  /*38a40*/  STL.64 [R1+0x55c0], R18 ;  /* 0x0055c01201007387 */ /* 0x0041e20000100a00 */
[----:B------:R-:W2:Y:S02]  /*38a50*/  LDL.LU R20, [R1+0xb80] ;  /* 0x000b800001147983 */ /* 0x000ea40000300800 */
[----:B------:R-:W2:Y:S02]  /*38a60*/  LDL.LU R21, [R1+0xb84] ;  /* 0x000b840001157983 */ /* 0x000ea40000300800 */
[----:B------:R-:W2:Y:S01]  /*38a70*/  LDL.LU R22, [R1+0xb88] ;  /* 0x000b880001167983 */ /* 0x000ea20000300800 */
[----:B------:R-:W2:Y:S01]  /*38a80*/  LDL.LU R23, [R1+0xb8c] ;  /* 0x000b8c0001177983 */ /* 0x000ea20000300800 */
        /* <DEDUP_REMOVED lines=9> */
[----:B------:R-:W2:Y:S01]  /*38b20*/  LDL.LU R19, [R1+0xbcc] ;  /* 0x000bcc0001137983 */ /* 0x000ea20000300800 */
[----:B------:R-:W-:Y:S01]  /*38b30*/  STL.64 [R1+0x55a0], R22 ;  /* 0x0055a01601007387 */ /* 0x000fe20000100a00 */
        /* <DEDUP_REMOVED lines=11> */
[----:B------:R-:W2:Y:S01]  /*38bf0*/  LDL.64 R14, [R1+0xe8] ;  /* 0x0000e800010e7983 */ /* 0x000ea20000100a00 */
[----:B------:R4:W-:Y:S02]  /*38c00*/  STL.64 [R1+0x5520], R10 ;  /* 0x0055200a01007387 */ /* 0x0009e40000100a00 */
[----:B------:R-:W-:Y:S02]  /*38c10*/  STL.64 [R1+0x5518], R8 ;  /* 0x0055180801007387 */ /* 0x000fe40000100a00 */
[----:B----4-:R-:W-:-:S02]  /*38c20*/  IMAD.MOV.U32 R10, RZ, RZ, R12 ;  /* 0x000000ffff0a7224 */ /* 0x010fc400078e000c */
[----:B------:R-:W-:Y:S01]  /*38c30*/  IMAD.MOV.U32 R11, RZ, RZ, R28 ;  /* 0x000000ffff0b7224 */ /* 0x000fe200078e001c */
[----:B------:R-:W4:Y:S04]  /*38c40*/  LDL.LU R12, [R1+0x55d8] ;  /* 0x0055d800010c7983 */ /* 0x000f280000300800 */
[----:B------:R0:W-:Y:S04]  /*38c50*/  STL.64 [R1+0x5538], R10 ;  /* 0x0055380a01007387 */ /* 0x0001e80000100a00 */
[----:B0-----:R-:W2:Y:S01]  /*38c60*/  LDL.64 R10, [R1+0x128] ;  /* 0x00012800010a7983 */ /* 0x001ea20000100a00 */
[----:B------:R-:W-:Y:S02]  /*38c70*/  STL [R1+0x5508], R3 ;  /* 0x0055080301007387 */ /* 0x000fe40000100800 */
[----:B------:R-:W-:Y:S02]  /*38c80*/  STL [R1+0x5504], R4 ;  /* 0x0055040401007387 */ /* 0x000fe40000100800 */
[----:B------:R-:W3:Y:S01]  /*38c90*/  LDL R28, [R1+0x1730] ;  /* 0x00173000011c7983 */ /* 0x000ee20000100800 */
[----:B--2---:R-:W-:Y:S01]  /*38ca0*/  HMMA.16816.F32 R16, R24, R10, R16 ;  /* 0x0000000a1810723c */ /* 0x004fe20000001810 */
[----:B---3--:R-:W-:Y:S01]  /*38cb0*/  STL [R1+0x5468], R28 ;  /* 0x0054681c01007387 */ /* 0x008fe20000100800 */
[----:B------:R-:W-:Y:S11]  /*38cc0*/  IMAD.MOV.U32 R2, RZ, RZ, R10 ;  /* 0x000000ffff027224 */ /* 0x000ff600078e000a */
[----:B------:R-:W-:Y:S10]  /*38cd0*/  @!UPT UIADD3 URZ, URZ, URZ, URZ ;  /* 0x0000003f3f3ff290 */ /* 0x000ff4000fffe03f */
[----:B------:R-:W-:Y:S01]  /*38ce0*/  STL.64 [R1+0x1270], R16 ;  /* 0x0012701001007387 */ /* 0x000fe20000100a00 */
[----:B------:R0:W-:Y:S03]  /*38cf0*/  STL.64 [R1+0x1278], R18 ;  /* 0x0012781201007387 */ /* 0x0001e60000100a00 */
[----:B0-----:R-:W2:Y:S01]  /*38d00*/  LDL.LU.64 R18, [R1+0x55d0] ;  /* 0x0055d00001127983 */ /* 0x001ea20000300a00 */
[----:B------:R-:W2:Y:S02]  /*38d10*/  LDL.LU.64 R16, [R1+0x55c8] ;  /* 0x0055c80001107983 */ /* 0x000ea40000300a00 */
[----:B------:R-:W3:Y:S02]  /*38d20*/  LDL R10, [R1+0x18] ;  /* 0x00001800010a7983 */ /* 0x000ee40000100800 */
[----:B------:R-:W-:Y:S02]  /*38d30*/  IMAD.MOV.U32 R29, RZ, RZ, R11 ;  /* 0x000000ffff1d7224 */ /* 0x000fe400078e000b */
[----:B------:R-:W-:-:S05]  /*38d40*/  IMAD.MOV.U32 R11, RZ, RZ, R13 ;  /* 0x000000ffff0b7224 */ /* 0x000fca00078e000d */
[----:B---3--:R4:W-:Y:S01]  /*38d50*/  STL.64 [R1+0x5550], R10 ;  /* 0x0055500a01007387 */ /* 0x0089e20000100a00 */
[----:B------:R-:W-:Y:S02]  /*38d60*/  STL [R1+0x550c], R2 ;  /* 0x00550c0201007387 */ /* 0x000fe40000100800 */
[----:B----4-:R-:W-:Y:S02]  /*38d70*/  IMAD.MOV.U32 R10, RZ, RZ, R12 ;  /* 0x000000ffff0a7224 */ /* 0x010fe400078e000c */
[----:B------:R-:W-:-:S07]  /*38d80*/  IMAD.MOV.U32 R11, RZ, RZ, R5 ;  /* 0x000000ffff0b7224 */ /* 0x000fce00078e0005 */
[C---:B--2---:R-:W-:Y:S01]  /*38d90*/  HMMA.16816.F32 R8, R24.reuse, R10, R16 ;  /* 0x0000000a1808723c */ /* 0x044fe20000001810 */
[----:B------:R-:W2:Y:S11]  /*38da0*/  LDL.LU.64 R18, [R1+0x55c0] ;  /* 0x0055c00001127983 */ /* 0x000eb60000300a00 */
[----:B------:R-:W-:Y:S11]  /*38db0*/  @!UPT UIADD3 URZ, URZ, URZ, URZ ;  /* 0x0000003f3f3ff290 */ /* 0x000ff6000fffe03f */
[----:B------:R-:W-:Y:S01]  /*38dc0*/  STL.64 [R1+0x10a0], R8 ;  /* 0x0010a00801007387 */ /* 0x000fe20000100a00 */
[----:B------:R0:W-:Y:S03]  /*38dd0*/  STL.64 [R1+0x10a8], R10 ;  /* 0x0010a80a01007387 */ /* 0x0001e60000100a00 */
[----:B0-----:R-:W3:Y:S01]  /*38de0*/  LDL.64 R10, [R1+0x28] ;  /* 0x00002800010a7983 */ /* 0x001ee20000100a00 */
        /* <DEDUP_REMOVED lines=10> */
[----:B------:R0:W-:Y:S04]  /*38e90*/  STL [R1+0x5558], R4 ;  /* 0x0055580401007387 */ /* 0x0001e80000100800 */
[----:B0-----:R-:W3:Y:S01]  /*38ea0*/  LDL.LU R4, [R1+0xb60] ;  /* 0x000b600001047983 */ /* 0x001ee20000300800 */
[----:B------:R-:W3:Y:S02]  /*38eb0*/  LDL.LU R5, [R1+0xb64] ;  /* 0x000b640001057983 */ /* 0x000ee40000300800 */
[----:B------:R-:W3:Y:S02]  /*38ec0*/  LDL.LU R6, [R1+0xb68] ;  /* 0x000b680001067983 */ /* 0x000ee40000300800 */
[----:B------:R-:W3:Y:S01]  /*38ed0*/  LDL.LU R7, [R1+0xb6c] ;  /* 0x000b6c0001077983 */ /* 0x000ee20000300800 */
[C---:B--2---:R-:W-:Y:S11]  /*38ee0*/  HMMA.16816.F32 R20, R24.reuse, R18, R20 ;  /* 0x000000121814723c */ /* 0x044ff60000001814 */
[----:B------:R-:W-:Y:S11]  /*38ef0*/  @!UPT UIADD3 URZ, URZ, URZ, URZ ;  /* 0x0000003f3f3ff290 */ /* 0x000ff6000fffe03f */
[----:B------:R-:W-:Y:S01]  /*38f00*/  @!UPT UIADD3 URZ, URZ, URZ, URZ ;  /* 0x0000003f3f3ff290 */ /* 0x000fe2000fffe03f */
[----:B------:R-:W-:Y:S01]  /*38f10*/  STL.64 [R1+0x1080], R20 ;  /* 0x0010801401007387 */ /* 0x000fe20000100a00 */
[----:B------:R0:W-:Y:S03]  /*38f20*/  STL.64 [R1+0x1088], R22 ;  /* 0x0010881601007387 */ /* 0x0001e60000100a00 */
[----:B0-----:R-:W2:Y:S01]  /*38f30*/  LDL.LU.64 R22, [R1+0x55a0] ;  /* 0x0055a00001167983 */ /* 0x001ea20000300a00 */
[----:B------:R-:W2:Y:S02]  /*38f40*/  LDL.LU.64 R20, [R1+0x5598] ;  /* 0x0055980001147983 */ /* 0x000ea40000300a00 */
[----:B------:R-:W-:Y:S02]  /*38f50*/  IMAD.MOV.U32 R2, RZ, RZ, R18 ;  /* 0x000000ffff027224 */ /* 0x000fe400078e0012 */
[----:B------:R-:W-:Y:S02]  /*38f60*/  IMAD.MOV.U32 R3, RZ, RZ, R19 ;  /* 0x000000ffff037224 */ /* 0x000fe400078e0013 */
[----:B------:R-:W4:Y:S01]  /*38f70*/  LDL.LU.64 R18, [R1+0x5590] ;  /* 0x0055900001127983 */ /* 0x000f220000300a00 */
[----:B------:R-:W4:Y:S01]  /*38f80*/  LDL.LU.64 R16, [R1+0x5588] ;  /* 0x0055880001107983 */ /* 0x000f220000300a00 */
[C---:B--2---:R-:W-:Y:S11]  /*38f90*/  HMMA.16816.F32 R20, R24.reuse, R14, R20 ;  /* 0x0000000e1814723c */ /* 0x044ff60000001814 */
[----:B------:R-:W-:Y:S11]  /*38fa0*/  @!UPT UIADD3 URZ, URZ, URZ, URZ ;  /* 0x0000003f3f3ff290 */ /* 0x000ff6000fffe03f */
[----:B------:R-:W-:Y:S01]  /*38fb0*/  @!UPT UIADD3 URZ, URZ, URZ, URZ ;  /* 0x0000003f3f3ff290 */ /* 0x000fe2000fffe03f */
[----:B------:R-:W-:Y:S01]  /*38fc0*/  STL.64 [R1+0x1070], R20 ;  /* 0x0010701401007387 */ /* 0x000fe20000100a00 */
[----:B------:R0:W-:Y:S03]  /*38fd0*/  STL.64 [R1+0x1078], R22 ;  /* 0x0010781601007387 */ /* 0x0001e60000100a00 */
[----:B0-----:R-:W4:Y:S01]  /*38fe0*/  LDL.LU.64 R22, [R1+0x5580] ;  /* 0x0055800001167983 */ /* 0x001f220000300a00 */
[----:B------:R-:W-:Y:S02]  /*38ff0*/  IMAD.MOV.U32 R28, RZ, RZ, R14 ;  /* 0x000000ffff1c7224 */ /* 0x000fe400078e000e */
[----:B------:R-:W-:Y:S02]  /*39000*/  IMAD.MOV.U32 R13, RZ, RZ, R15 ;  /* 0x000000ffff0d7224 */ /* 0x000fe400078e000f */
[----:B------:R-:W2:Y:S01]  /*39010*/  LDL.LU.64 R14, [R1+0x5578] ;  /* 0x00557800010e7983 */ /* 0x000ea20000300a00 */
[----:B----4-:R-:W-:Y:S03]  /*39020*/  HMMA.16816.F32 R24, R24, R22, R16 ;  /* 0x000000161818723c */ /* 0x010fe60000001810 */
[----:B------:R-:W3:Y:S01]  /*39030*/  LDL.LU.64 R18, [R1+0x5570] ;  /* 0x0055700001127983 */ /* 0x000ee20000300a00 */
[----:B------:R-:W3:Y:S11]  /*39040*/  LDL.LU.64 R16, [R1+0x5568] ;  /* 0x0055680001107983 */ /* 0x000ef60000300a00 */
[----:B------:R-:W-:Y:S08]  /*39050*/  @!UPT UIADD3 URZ, URZ, URZ, URZ ;  /* 0x0000003f3f3ff290 */ /* 0x000ff0000fffe03f */
[----:B------:R0:W-:Y:S01]  /*39060*/  STL.64 [R1+0x1060], R24 ;  /* 0x0010601801007387 */ /* 0x0001e20000100a00 */
[----:B------:R1:W-:Y:S03]  /*39070*/  STL.64 [R1+0x1068], R26 ;  /* 0x0010681a01007387 */ /* 0x0003e60000100a00 */
[----:B0-----:R-:W4:Y:S01]  /*39080*/  LDL.LU R24, [R1+0xb10] ;  /* 0x000b100001187983 */ /* 0x001f220000300800 */
[----:B------:R-:W4:Y:S02]  /*39090*/  LDL.LU R25, [R1+0xb14] ;  /* 0x000b140001197983 */ /* 0x000f240000300800 */
[----:B-1----:R-:W2:Y:S02]  /*390a0*/  LDL.LU R26, [R1+0xb18] ;  /* 0x000b1800011a7983 */ /* 0x002ea40000300800 */
[----:B------:R-:W2:Y:S02]  /*390b0*/  LDL.LU R27, [R1+0xb1c] ;  /* 0x000b1c00011b7983 */ /* 0x000ea40000300800 */
[----:B--2---:R-:W-:Y:S01]  /*390c0*/  STL.64 [R1+0x5530], R26 ;  /* 0x0055301a01007387 */ /* 0x004fe20000100a00 */
[----:B----4-:R0:W-:Y:S03]  /*390d0*/  STL.64 [R1+0x5528], R24 ;  /* 0x0055281801007387 */ /* 0x0101e60000100a00 */
[----:B0-----:R-:W2:Y:S01]  /*390e0*/  LDL.LU R24, [R1+0xb40] ;  /* 0x000b400001187983 */ /* 0x001ea20000300800 */
[----:B------:R-:W2:Y:S02]  /*390f0*/  LDL.LU R25, [R1+0xb44] ;  /* 0x000b440001197983 */ /* 0x000ea40000300800 */
[----:B------:R-:W4:Y:S02]  /*39100*/  LDL.LU R26, [R1+0xb48] ;  /* 0x000b4800011a7983 */ /* 0x000f240000300800 */
[----:B------:R-:W4:Y:S01]  /*39110*/  LDL.LU R27, [R1+0xb4c] ;  /* 0x000b4c00011b7983 */ /* 0x000f220000300800 */
[C---:B---3--:R-:W-:Y:S01]  /*39120*/  HMMA.16816.F32 R4, R16.reuse, R10, R4 ;  /* 0x0000000a1004723c */ /* 0x048fe20000001804 */
[----:B------:R-:W-:Y:S01]  /*39130*/  IMAD.MOV.U32 R12, RZ, RZ, R10 ;  /* 0x000000ffff0c7224 */ /* 0x000fe200078e000a */
[----:B----4-:R-:W-:Y:S01]  /*39140*/  STL.64 [R1+0x5548], R26 ;  /* 0x0055481a01007387 */ /* 0x010fe20000100a00 */
[----:B--2---:R0:W-:Y:S03]  /*39150*/  STL.64 [R1+0x5540], R24 ;  /* 0x0055401801007387 */ /* 0x0041e60000100a00 */
[----:B0-----:R-:W2:Y:S01]  /*39160*/  LDL.LU R24, [R1+0xb50] ;  /* 0x000b500001187983 */ /* 0x001ea20000300800 */
[----:B------:R-:W2:Y:S02]  /*39170*/  LDL.LU R25, [R1+0xb54] ;  /* 0x000b540001197983 */ /* 0x000ea40000300800 */
[----:B------:R-:W2:Y:S02]  /*39180*/  LDL.LU R26, [R1+0xb58] ;  /* 0x000b5800011a7983 */ /* 0x000ea40000300800 */
[----:B------:R-:W2:Y:S01]  /*39190*/  LDL.LU R27, [R1+0xb5c] ;  /* 0x000b5c00011b7983 */ /* 0x000ea20000300800 */
[----:B------:R0:W-:Y:S01]  /*391a0*/  STL.64 [R1+0x5428], R22 ;  /* 0x0054281601007387 */ /* 0x0001e20000100a00 */
[----:B------:R-:W3:Y:S02]  /*391b0*/  LDL.LU R20, [R1+0xb20] ;  /* 0x000b200001147983 */ /* 0x000ee40000300800 */
[----:B------:R-:W3:Y:S01]  /*391c0*/  LDL.LU R21, [R1+0xb24] ;  /* 0x000b240001157983 */ /* 0x000ee20000300800 */
[----:B0-----:R-:W3:Y:S01]  /*391d0*/  LDL.LU R22, [R1+0xb28] ;  /* 0x000b280001167983 */ /* 0x001ee20000300800 */
[----:B------:R-:W3:Y:S06]  /*391e0*/  LDL.LU R23, [R1+0xb2c] ;  /* 0x000b2c0001177983 */ /* 0x000eec0000300800 */
[----:B------:R0:W-:Y:S02]  /*391f0*/  STL.64 [R1+0x1050], R4 ;  /* 0x0010500401007387 */ /* 0x0001e40000100a00 */
[----:B------:R1:W-:Y:S02]  /*39200*/  STL.64 [R1+0x1058], R6 ;  /* 0x0010580601007387 */ /* 0x0003e40000100a00 */
[----:B0-----:R-:W-:Y:S01]  /*39210*/  IMAD.MOV.U32 R5, RZ, RZ, R11 ;  /* 0x000000ffff057224 */ /* 0x001fe200078e000b */
[----:B-1----:R-:W4:Y:S01]  /*39220*/  LDL.LU.64 R6, [R1+0x5560] ;  /* 0x0055600001067983 */ /* 0x002f220000300a00 */
[----:B------:R-:W2:Y:S02]  /*39230*/  LDL.LU R4, [R1+0x5558] ;  /* 0x0055580001047983 */ /* 0x000ea40000300800 */
        /* <DEDUP_REMOVED lines=21> */
[----:B0-----:R-:W3:Y:S01]  /*39390*/  LDL.LU.64 R10, [R1+0x5510] ;  /* 0x00551000010a7983 */ /* 0x001ee20000300a00 */
[----:B------:R-:W-:Y:S01]  /*393a0*/  STL.64 [R1+0x53e0], R14 ;  /* 0x0053e00e01007387 */ /* 0x000fe20000100a00 */
[C---:B---3--:R-:W-:Y:S02]  /*393b0*/  HMMA.16816.F32 R20, R16.reuse, R10, R20 ;  /* 0x0000000a1014723c */ /* 0x048fe40000001814 */
[----:B------:R-:W-:Y:S11]  /*393c0*/  STL.64 [R1+0x53d8], R10 ;  /* 0x0053d80a01007387 */ /* 0x000ff60000100a00 */
[----:B------:R-:W-:Y:S10]  /*393d0*/  @!UPT UIADD3 URZ, URZ, URZ, URZ ;  /* 0x0000003f3f3ff290 */ /* 0x000ff4000fffe03f */
[----:B------:R-:W-:Y:S01]  /*393e0*/  STL.64 [R1+0x1010], R20 ;  /* 0x0010101401007387 */ /* 0x000fe20000100a00 */
[----:B------:R4:W-:Y:S02]  /*393f0*/  STL.64 [R1+0x1018], R22 ;  /* 0x0010181601007387 */ /* 0x0009e40000100a00 */
[----:B------:R-:W2:Y:S01]  /*39400*/  LDL.LU R8, [R1+0xa40] ;  /* 0x000a400001087983 */ /* 0x000ea20000300800 */
[----:B----4-:R-:W-:Y:S11]  /*39410*/  HMMA.16816.F32 R20, R16, R6, R24 ;  /* 0x000000061014723c */ /* 0x010ff60000001818 */
[----:B------:R-:W-:Y:S11]  /*39420*/  @!UPT UIADD3 URZ, URZ, URZ, URZ ;  /* 0x0000003f3f3ff290 */ /* 0x000ff6000fffe03f */
[----:B------:R-:W-:Y:S01]  /*39430*/  @!UPT UIADD3 URZ, URZ, URZ, URZ ;  /* 0x0000003f3f3ff290 */ /* 0x000fe2000fffe03f */
[----:B------:R-:W-:Y:S01]  /*39440*/  STL.64 [R1+0x1000], R20 ;  /* 0x0010001401007387 */ /* 0x000fe20000100a00 */
[----:B------:R-:W-:Y:S02]  /*39450*/  STL.64 [R1+0x1008], R22 ;  /* 0x0010081601007387 */ /* 0x000fe40000100a00 */
[----:B------:R-:W2:Y:S02]  /*39460*/  LDL.LU R9, [R1+0xa44] ;  /* 0x000a440001097983 */ /* 0x000ea40000300800 */
[----:B------:R-:W3:Y:S01]  /*39470*/  LDL.LU R10, [R1+0xa48] ;  /* 0x000a4800010a7983 */ /* 0x000ee20000300800 */
[----:B------:R-:W3:Y:S04]  /*39480*/  LDL.LU R11, [R1+0xa4c] ;  /* 0x000a4c00010b7983 */ /* 0x000ee80000300800 */
[----:B---3--:R-:W-:Y:S01]  /*39490*/  STL.64 [R1+0x53f0], R10 ;  /* 0x0053f00a01007387 */ /* 0x008fe20000100a00 */
[----:B--2---:R0:W-:Y:S03]  /*394a0*/  STL.64 [R1+0x53e8], R8 ;  /* 0x0053e80801007387 */ /* 0x0041e60000100a00 */
[----:B0-----:R-:W2:Y:S01]  /*394b0*/  LDL.LU R8, [R1+0xa50] ;  /* 0x000a500001087983 */ /* 0x001ea20000300800 */
[----:B------:R-:W2:Y:S02]  /*394c0*/  LDL.LU R9, [R1+0xa54] ;  /* 0x000a540001097983 */ /* 0x000ea40000300800 */
[----:B------:R-:W3:Y:S02]  /*394d0*/  LDL.LU R10, [R1+0xa58] ;  /* 0x000a5800010a7983 */ /* 0x000ee40000300800 */
[----:B------:R-:W3:Y:S01]  /*394e0*/  LDL.LU R11, [R1+0xa5c] ;  /* 0x000a5c00010b7983 */ /* 0x000ee20000300800 */
[----:B------:R-:W4:Y:S01]  /*394f0*/  LDL.LU R20, [R1+0xa80] ;  /* 0x000a800001147983 */ /* 0x000f220000300800 */
[----:B------:R-:W4:Y:S02]  /*39500*/  LDL.LU R21, [R1+0xa84] ;  /* 0x000a840001157983 */ /* 0x000f240000300800 */
[----:B------:R-:W2:Y:S02]  /*39510*/  LDL.LU R22, [R1+0xa88] ;  /* 0x000a880001167983 */ /* 0x000ea40000300800 */
[----:B------:R-:W2:Y:S02]  /*39520*/  LDL.LU R23, [R1+0xa8c] ;  /* 0x000a8c0001177983 */ /* 0x000ea40000300800 */
[----:B--2---:R0:W-:Y:S01]  /*39530*/  STL.64 [R1+0x5438], R22 ;  /* 0x0054381601007387 */ /* 0x0041e20000100a00 */
[----:B----4-:R-:W-:Y:S02]  /*39540*/  STL.64 [R1+0x5430], R20 ;  /* 0x0054301401007387 */ /* 0x010fe40000100a00 */
[----:B0-----:R-:W-:-:S02]  /*39550*/  IMAD.MOV.U32 R22, RZ, RZ, R2 ;  /* 0x000000ffff167224 */ /* 0x001fc400078e0002 */
[----:B------:R-:W-:Y:S01]  /*39560*/  IMAD.MOV.U32 R23, RZ, RZ, R3 ;  /* 0x000000ffff177224 */ /* 0x000fe200078e0003 */
[----:B------:R-:W2:Y:S01]  /*39570*/  LDL.LU R2, [R1+0x550c] ;  /* 0x00550c0001027983 */ /* 0x000ea20000300800 */
[----:B------:R-:W4:Y:S03]  /*39580*/  LDL.LU R3, [R1+0x5508] ;  /* 0x0055080001037983 */ /* 0x000f260000300800 */
[----:B------:R0:W-:Y:S01]  /*39590*/  STL.64 [R1+0x5450], R22 ;  /* 0x0054501601007387 */ /* 0x0001e20000100a00 */
[----:B---3--:R-:W-:Y:S02]  /*395a0*/  STL.64 [R1+0x5400], R10 ;  /* 0x0054000a01007387 */ /* 0x008fe40000100a00 */
[----:B------:R1:W-:Y:S02]  /*395b0*/  STL.64 [R1+0x53f8], R8 ;  /* 0x0053f80801007387 */ /* 0x0003e40000100a00 */
[----:B0-----:R-:W-:-:S02]  /*395c0*/  IMAD.MOV.U32 R22, RZ, RZ, R4 ;  /* 0x000000ffff167224 */ /* 0x001fc400078e0004 */
[----:B------:R-:W-:Y:S01]  /*395d0*/  IMAD.MOV.U32 R23, RZ, RZ, R0 ;  /* 0x000000ffff177224 */ /* 0x000fe200078e0000 */
[----:B-1----:R-:W3:Y:S01]  /*395e0*/  LDL.LU R8, [R1+0xa60] ;  /* 0x000a600001087983 */ /* 0x002ee20000300800 */
[----:B------:R-:W3:Y:S02]  /*395f0*/  LDL.LU R9, [R1+0xa64] ;  /* 0x000a640001097983 */ /* 0x000ee40000300800 */
[----:B------:R-:W2:Y:S02]  /*39600*/  LDL.LU R10, [R1+0xa68] ;  /* 0x000a6800010a7983 */ /* 0x000ea40000300800 */
[----:B------:R-:W2:Y:S01]  /*39610*/  LDL.LU R11, [R1+0xa6c] ;  /* 0x000a6c00010b7983 */ /* 0x000ea20000300800 */
[----:B------:R-:W2:Y:S01]  /*39620*/  LDL.LU R4, [R1+0x5504] ;  /* 0x0055040001047983 */ /* 0x000ea20000300800 */
[----:B------:R-:W2:Y:S02]  /*39630*/  LDL.LU R0, [R1+0x5500] ;  /* 0x0055000001007983 */ /* 0x000ea40000300800 */
[----:B------:R0:W-:Y:S02]  /*39640*/  STL.64 [R1+0x5470], R22 ;  /* 0x0054701601007387 */ /* 0x0001e40000100a00 */
[----:B------:R-:W2:Y:S01]  /*39650*/  LDL.LU R20, [R1+0xab0] ;  /* 0x000ab00001147983 */ /* 0x000ea20000300800 */
[----:B------:R-:W2:Y:S04]  /*39660*/  LDL.LU R21, [R1+0xab4] ;  /* 0x000ab40001157983 */ /* 0x000ea80000300800 */
[----:B0-----:R-:W2:Y:S01]  /*39670*/  LDL.LU R22, [R1+0xab8] ;  /* 0x000ab80001167983 */ /* 0x001ea20000300800 */
[----:B------:R-:W2:Y:S03]  /*39680*/  LDL.LU R23, [R1+0xabc] ;  /* 0x000abc0001177983 */ /* 0x000ea60000300800 */
[----:B--2---:R0:W-:Y:S01]  /*39690*/  STL.64 [R1+0x5480], R22 ;  /* 0x0054801601007387 */ /* 0x0041e20000100a00 */
[----:B------:R-:W-:Y:S02]  /*396a0*/  STL.64 [R1+0x5478], R20 ;  /* 0x0054781401007387 */ /* 0x000fe40000100a00 */
[----:B0-----:R-:W-:-:S02]  /*396b0*/  IMAD.MOV.U32 R22, RZ, RZ, R2 ;  /* 0x000000ffff167224 */ /* 0x001fc400078e0002 */
[----:B------:R-:W-:Y:S01]  /*396c0*/  IMAD.MOV.U32 R23, RZ, RZ, R29 ;  /* 0x000000ffff177224 */ /* 0x000fe200078e001d */
[----:B------:R-:W2:Y:S01]  /*396d0*/  LDL.LU R2, [R1+0x54fc] ;  /* 0x0054fc0001027983 */ /* 0x000ea20000300800 */
[----:B------:R-:W2:Y:S03]  /*396e0*/  LDL.LU R29, [R1+0x54f8] ;  /* 0x0054f800011d7983 */ /* 0x000ea60000300800 */
[----:B------:R-:W-:Y:S01]  /*396f0*/  STL.64 [R1+0x5498], R22 ;  /* 0x0054981601007387 */ /* 0x000fe20000100a00 */
[----:B------:R-:W-:Y:S02]  /*39700*/  STL.64 [R1+0x5420], R10 ;  /* 0x0054200a01007387 */ /* 0x000fe40000100a00 */
[----:B---3--:R0:W-:Y:S02]  /*39710*/  STL.64 [R1+0x5418], R8 ;  /* 0x0054180801007387 */ /* 0x0081e40000100a00 */
[----:B0-----:R-:W3:Y:S01]  /*39720*/  LDL.LU R8, [R1+0xa70] ;  /* 0x000a700001087983 */ /* 0x001ee20000300800 */
[----:B------:R-:W3:Y:S02]  /*39730*/  LDL.LU R9, [R1+0xa74] ;  /* 0x000a740001097983 */ /* 0x000ee40000300800 */
[----:B------:R-:W3:Y:S02]  /*39740*/  LDL.LU R10, [R1+0xa78] ;  /* 0x000a7800010a7983 */ /* 0x000ee40000300800 */
[----:B------:R-:W3:Y:S02]  /*39750*/  LDL.LU R11, [R1+0xa7c] ;  /* 0x000a7c00010b7983 */ /* 0x000ee40000300800 */
[----:B------:R-:W-:-:S02]  /*39760*/  IMAD.MOV.U32 R22, RZ, RZ, R4 ;  /* 0x000000ffff167224 */ /* 0x000fc400078e0004 */
[----:B----4-:R-:W-:-:S05]  /*39770*/  IMAD.MOV.U32 R23, RZ, RZ, R3 ;  /* 0x000000ffff177224 */ /* 0x010fca00078e0003 */
[----:B------:R0:W-:Y:S02]  /*39780*/  STL.64 [R1+0x54b0], R22 ;  /* 0x0054b01601007387 */ /* 0x0001e40000100a00 */
[----:B0-----:R-:W-:Y:S02]  /*39790*/  IMAD.MOV.U32 R23, RZ, RZ, R0 ;  /* 0x000000ffff177224 */ /* 0x001fe400078e0000 */
[----:B--2---:R-:W-:Y:S01]  /*397a0*/  IMAD.MOV.U32 R22, RZ, RZ, R2 ;  /* 0x000000ffff167224 */ /* 0x004fe200078e0002 */
[----:B------:R-:W0:Y:S04]  /*397b0*/  LDSM.16.MT88.4 R24, [R29+0x4380] ;  /* 0x004380001d18783b */ /* 0x000e280000004200 */
[----:B---3--:R-:W-:Y:S01]  /*397c0*/  STL.64 [R1+0x5448], R10 ;  /* 0x0054480a01007387 */ /* 0x008fe20000100a00 */
[----:B------:R1:W-:Y:S03]  /*397d0*/  STL.64 [R1+0x5440], R8 ;  /* 0x0054400801007387 */ /* 0x0003e60000100a00 */
[----:B-1----:R-:W2:Y:S01]  /*397e0*/  LDL.LU R8, [R1+0xa90] ;  /* 0x000a900001087983 */ /* 0x002ea20000300800 */
[----:B------:R-:W2:Y:S02]  /*397f0*/  LDL.LU R9, [R1+0xa94] ;  /* 0x000a940001097983 */ /* 0x000ea40000300800 */
[----:B------:R-:W3:Y:S02]  /*39800*/  LDL.LU R10, [R1+0xa98] ;  /* 0x000a9800010a7983 */ /* 0x000ee40000300800 */
[----:B------:R-:W3:Y:S01]  /*39810*/  LDL.LU R11, [R1+0xa9c] ;  /* 0x000a9c00010b7983 */ /* 0x000ee20000300800 */
[----:B------:R1:W-:Y:S04]  /*39820*/  STL.64 [R1+0x54c8], R22 ;  /* 0x0054c81601007387 */ /* 0x0003e80000100a00 */
[----:B-1----:R-:W4:Y:S04]  /*39830*/  LDL.64 R22, [R1+0x158] ;  /* 0x0001580001167983 */ /* 0x002f280000100a00 */
[----:B----4-:R-:W-:Y:S01]  /*39840*/  STL.64 [R1+0x54e0], R22 ;  /* 0x0054e01601007387 */ /* 0x010fe20000100a00 */
[----:B---3--:R-:W-:Y:S02]  /*39850*/  STL.64 [R1+0x5460], R10 ;  /* 0x0054600a01007387 */ /* 0x008fe40000100a00 */
[----:B--2---:R1:W-:Y:S02]  /*39860*/  STL.64 [R1+0x5458], R8 ;  /* 0x0054580801007387 */ /* 0x0043e40000100a00 */
[----:B-1----:R-:W2:Y:S01]  /*39870*/  LDL.LU R8, [R1+0xaa0] ;  /* 0x000aa00001087983 */ /* 0x002ea20000300800 */
[----:B------:R-:W2:Y:S02]  /*39880*/  LDL.LU R9, [R1+0xaa4] ;  /* 0x000aa40001097983 */ /* 0x000ea40000300800 */
[----:B------:R-:W3:Y:S02]  /*39890*/  LDL.LU R10, [R1+0xaa8] ;  /* 0x000aa800010a7983 */ /* 0x000ee40000300800 */
[----:B------:R-:W3:Y:S01]  /*398a0*/  LDL.LU R11, [R1+0xaac] ;  /* 0x000aac00010b7983 */ /* 0x000ee20000300800 */
[----:B------:R-:W4:Y:S04]  /*398b0*/  LDL.64 R22, [R1+0x38] ;  /* 0x0000380001167983 */ /* 0x000f280000100a00 */
[----:B---3--:R-:W-:Y:S01]  /*398c0*/  STL.64 [R1+0x5490], R10 ;  /* 0x0054900a01007387 */ /* 0x008fe20000100a00 */
[----:B--2---:R1:W-:Y:S03]  /*398d0*/  STL.64 [R1+0x5488], R8 ;  /* 0x0054880801007387 */ /* 0x0043e60000100a00 */
[----:B-1----:R-:W2:Y:S01]  /*398e0*/  LDL.LU R8, [R1+0xac0] ;  /* 0x000ac00001087983 */ /* 0x002ea20000300800 */
[----:B------:R-:W2:Y:S02]  /*398f0*/  LDL.LU R9, [R1+0xac4] ;  /* 0x000ac40001097983 */ /* 0x000ea40000300800 */
[----:B------:R-:W3:Y:S02]  /*39900*/  LDL.LU R10, [R1+0xac8] ;  /* 0x000ac800010a7983 */ /* 0x000ee40000300800 */
[----:B------:R-:W3:Y:S02]  /*39910*/  LDL.LU R11, [R1+0xacc] ;  /* 0x000acc00010b7983 */ /* 0x000ee40000300800 */
        /* <DEDUP_REMOVED lines=22> */
[----:B------:R-:W2:Y:S02]  /*39a80*/  LDL.LU R10, [R1+0xb08] ;  /* 0x000b0800010a7983 */ /* 0x000ea40000300800 */
[----:B------:R-:W2:Y:S01]  /*39a90*/  LDL.LU R11, [R1+0xb0c] ;  /* 0x000b0c00010b7983 */ /* 0x000ea20000300800 */
[----:B------:R-:W3:Y:S01]  /*39aa0*/  LDL.64 R14, [R1+0x18] ;  /* 0x00001800010e7983 */ /* 0x000ee20000100a00 */
[----:B------:R-:W-:Y:S02]  /*39ab0*/  STL.64 [R1+0x53d0], R6 ;  /* 0x0053d00601007387 */ /* 0x000fe40000100a00 */
[----:B0-----:R0:W-:Y:S02]  /*39ac0*/  STL.64 [R1+0x5308], R26 ;  /* 0x0053081a01007387 */ /* 0x0011e40000100a00 */
[----:B------:R-:W-:Y:S02]  /*39ad0*/  STL.64 [R1+0x5300], R24 ;  /* 0x0053001801007387 */ /* 0x000fe40000100a00 */
[----:B----4-:R-:W-:-:S02]  /*39ae0*/  IMAD.MOV.U32 R2, RZ, RZ, R22 ;  /* 0x000000ffff027224 */ /* 0x010fc400078e0016 */
[----:B------:R-:W-:Y:S01]  /*39af0*/  IMAD.MOV.U32 R0, RZ, RZ, R23 ;  /* 0x000000ffff007224 */ /* 0x000fe200078e0017 */
[----:B0-----:R-:W4:Y:S01]  /*39b00*/  LDL.64 R26, [R1+0x118] ;  /* 0x00011800011a7983 */ /* 0x001f220000100a00 */
[----:B------:R-:W-:Y:S01]  /*39b10*/  STL [R1+0x49e4], R29 ;  /* 0x0049e41d01007387 */ /* 0x000fe20000100800 */
        /* <DEDUP_REMOVED lines=39> */
[C---:B----4-:R-:W-:Y:S11]  /*39d90*/  HMMA.16816.F32 R20, R16.reuse, R26, R20 ;  /* 0x0000001a1014723c */ /* 0x050ff60000001814 */
[----:B------:R-:W-:Y:S11]  /*39da0*/  @!UPT UIADD3 URZ, URZ, URZ, URZ ;  /* 0x0000003f3f3ff290 */ /* 0x000ff6000fffe03f */
[----:B------:R-:W-:Y:S01]  /*39db0*/  @!UPT UIADD3 URZ, URZ, URZ, URZ ;  /* 0x0000003f3f3ff290 */ /* 0x000fe2000fffe03f */
[----:B------:R-:W-:Y:S01]  /*39dc0*/  STL.64 [R1+0xf40], R20 ;  /* 0x000f401401007387 */ /* 0x000fe20000100a00 */
[----:B------:R0:W-:Y:S03]  /*39dd0*/  STL.64 [R1+0xf48], R22 ;  /* 0x000f481601007387 */ /* 0x0001e60000100a00 */
[----:B0-----:R-:W2:Y:S01]  /*39de0*/  LDL.LU.64 R22, [R1+0x5470] ;  /* 0x0054700001167983 */ /* 0x001ea20000300a00 */
[----:B------:R0:W-:Y:S02]  /*39df0*/  STL.64 [R1+0x5358], R26 ;  /* 0x0053581a01007387 */ /* 0x0001e40000100a00 */
[----:B0-----:R-:W-:Y:S02]  /*39e00*/  IMAD.MOV.U32 R26, RZ, RZ, R28 ;  /* 0x000000ffff1a7224 */ /* 0x001fe400078e001c */
[----:B------:R-:W4:Y:S01]  /*39e10*/  LDL.LU R28, [R1+0x5468] ;  /* 0x00546800011c7983 */ /* 0x000f220000300800 */
[C---:B--2---:R-:W-:Y:S03]  /*39e20*/  HMMA.16816.F32 R20, R16.reuse, R22, R8 ;  /* 0x000000161014723c */ /* 0x044fe60000001808 */
[----:B------:R-:W2:Y:S01]  /*39e30*/  LDL.LU.64 R10, [R1+0x5460] ;  /* 0x00546000010a7983 */ /* 0x000ea20000300a00 */
[----:B------:R-:W2:Y:S11]  /*39e40*/  LDL.LU.64 R8, [R1+0x5458] ;  /* 0x0054580001087983 */ /* 0x000eb60000300a00 */
[----:B------:R-:W-:Y:S08]  /*39e50*/  @!UPT UIADD3 URZ, URZ, URZ, URZ ;  /* 0x0000003f3f3ff290 */ /* 0x000ff0000fffe03f */
[----:B------:R-:W-:Y:S01]  /*39e60*/  STL.64 [R1+0xf20], R20 ;  /* 0x000f201401007387 */ /* 0x000fe20000100a00 */
[----:B------:R0:W-:Y:S03]  /*39e70*/  STL.64 [R1+0xf28], R22 ;  /* 0x000f281601007387 */ /* 0x0001e60000100a00 */
[----:B0-----:R-:W2:Y:S02]  /*39e80*/  LDL.LU.64 R22, [R1+0x5450] ;  /* 0x0054500001167983 */ /* 0x001ea40000300a00 */
[----:B--2---:R-:W-:Y:S02]  /*39e90*/  HMMA.16816.F32 R20, R16, R22, R8 ;  /* 0x000000161014723c */ /* 0x004fe40000001808 */
[----:B------:R-:W2:Y:S01]  /*39ea0*/  LDL.LU.64 R10, [R1+0x5448] ;  /* 0x00544800010a7983 */ /* 0x000ea20000300a00 */
[----:B------:R-:W2:Y:S11]  /*39eb0*/  LDL.LU.64 R8, [R1+0x5440] ;  /* 0x0054400001087983 */ /* 0x000eb60000300a00 */
[----:B------:R-:W-:Y:S09]  /*39ec0*/  @!UPT UIADD3 URZ, URZ, URZ, URZ ;  /* 0x0000003f3f3ff290 */ /* 0x000ff2000fffe03f */
[----:B------:R-:W-:Y:S01]  /*39ed0*/  STL.64 [R1+0xf00], R20 ;  /* 0x000f001401007387 */ /* 0x000fe20000100a00 */
[----:B------:R0:W-:Y:S03]  /*39ee0*/  STL.64 [R1+0xf08], R22 ;  /* 0x000f081601007387 */ /* 0x0001e60000100a00 */
[----:B0-----:R-:W2:Y:S01]  /*39ef0*/  LDL.LU.64 R22, [R1+0x5438] ;  /* 0x0054380001167983 */ /* 0x001ea20000300a00 */
[----:B------:R-:W2:Y:S02]  /*39f00*/  LDL.LU.64 R20, [R1+0x5430] ;  /* 0x0054300001147983 */ /* 0x000ea40000300a00 */
[----:B------:R-:W-:-:S07]  /*39f10*/  IMAD.MOV.U32 R27, RZ, RZ, R13 ;  /* 0x000000ffff1b7224 */ /* 0x000fce00078e000d */
[C---:B--2---:R-:W-:Y:S01]  /*39f20*/  HMMA.16816.F32 R24, R16.reuse, R26, R20 ;  /* 0x0000001a1018723c */ /* 0x044fe20000001814 */
[----:B------:R-:W2:Y:S11]  /*39f30*/  LDL.LU.64 R22, [R1+0x5428] ;  /* 0x0054280001167983 */ /* 0x000eb60000300a00 */
[----:B------:R-:W-:Y:S11]  /*39f40*/  @!UPT UIADD3 URZ, URZ, URZ, URZ ;  /* 0x0000003f3f3ff290 */ /* 0x000ff6000fffe03f */
[----:B------:R-:W-:Y:S01]  /*39f50*/  STL.64 [R1+0xef0], R24 ;  /* 0x000ef01801007387 */ /* 0x000fe20000100a00 */
[----:B------:R0:W-:Y:S03]  /*39f60*/  STL.64 [R1+0xef8], R26 ;  /* 0x000ef81a01007387 */ /* 0x0001e60000100a00 */
[----:B0-----:R-:W3:Y:S01]  /*39f70*/  LDL.64 R26, [R1+0x128] ;  /* 0x00012800011a7983 */ /* 0x001ee20000100a00 */
[----:B--2---:R-:W-:Y:S03]  /*39f80*/  HMMA.16816.F32 R16, R16, R22, R8 ;  /* 0x000000161010723c */ /* 0x004fe60000001808 */
[----:B---3--:R0:W-:Y:S01]  /*39f90*/  STL.64 [R1+0x5370], R26 ;  /* 0x0053701a01007387 */ /* 0x0081e20000100a00 */
[----:B------:R-:W2:Y:S02]  /*39fa0*/  LDL.LU.64 R10, [R1+0x5420] ;  /* 0x00542000010a7983 */ /* 0x000ea40000300a00 */
[----:B------:R-:W2:Y:S02]  /*39fb0*/  LDL.LU.64 R8, [R1+0x5418] ;  /* 0x0054180001087983 */ /* 0x000ea40000300a00 */
[----:B------:R-:W2:Y:S01]  /*39fc0*/  LDL.LU.64 R22, [R1+0x5410] ;  /* 0x0054100001167983 */ /* 0x000ea20000300a00 */
[----:B------:R-:W2:Y:S01]  /*39fd0*/  LDL.LU.64 R20, [R1+0x5408] ;  /* 0x0054080001147983 */ /* 0x000ea20000300a00 */
[----:B0-----:R-:W-:-:S02]  /*39fe0*/  IMAD.MOV.U32 R26, RZ, RZ, R12 ;  /* 0x000000ffff1a7224 */ /* 0x001fc400078e000c */
[----:B------:R-:W-:-:S11]  /*39ff0*/  IMAD.MOV.U32 R27, RZ, RZ, R5 ;  /* 0x000000ffff1b7224 */ /* 0x000fd600078e0005 */
[----:B------:R0:W-:Y:S01]  /*3a000*/  STL.64 [R1+0xee0], R16 ;  /* 0x000ee01001007387 */ /* 0x0001e20000100a00 */
[----:B------:R1:W-:Y:S03]  /*3a010*/  STL.64 [R1+0xee8], R18 ;  /* 0x000ee81201007387 */ /* 0x0003e60000100a00 */
[----:B0-----:R-:W3:Y:S01]  /*3a020*/  LDL.LU R16, [R1+0xa30] ;  /* 0x000a300001107983 */ /* 0x001ee20000300800 */
[----:B------:R-:W3:Y:S02]  /*3a030*/  LDL.LU R17, [R1+0xa34] ;  /* 0x000a340001117983 */ /* 0x000ee40000300800 */
[----:B-1----:R-:W3:Y:S02]  /*3a040*/  LDL.LU R18, [R1+0xa38] ;  /* 0x000a380001127983 */ /* 0x002ee40000300800 */
[----:B------:R-:W3:Y:S01]  /*3a050*/  LDL.LU R19, [R1+0xa3c] ;  /* 0x000a3c0001137983 */ /* 0x000ee20000300800 */
[C---:B--2---:R-:W-:Y:S01]  /*3a060*/  HMMA.16816.F32 R24, R20.reuse, R26, R8 ;  /* 0x0000001a1418723c */ /* 0x044fe20000001808 */
[----:B------:R-:W2:Y:S01]  /*3a070*/  LDL.LU.64 R10, [R1+0x5400] ;  /* 0x00540000010a7983 */ /* 0x000ea20000300a00 */
[----:B------:R-:W2:Y:S11]  /*3a080*/  LDL.LU.64 R8, [R1+0x53f8] ;  /* 0x0053f80001087983 */ /* 0x000eb60000300a00 */
[----:B------:R-:W-:Y:S10]  /*3a090*/  @!UPT UIADD3 URZ, URZ, URZ, URZ ;  /* 0x0000003f3f3ff290 */ /* 0x000ff4000fffe03f */
[----:B------:R-:W-:Y:S01]  /*3a0a0*/  STL.64 [R1+0xed0], R24 ;  /* 0x000ed01801007387 */ /* 0x000fe20000100a00 */
[----:B------:R0:W-:Y:S03]  /*3a0b0*/  STL.64 [R1+0xed8], R26 ;  /* 0x000ed81a01007387 */ /* 0x0001e60000100a00 */
[----:B0-----:R-:W2:Y:S04]  /*3a0c0*/  LDL.64 R26, [R1+0x138] ;  /* 0x00013800011a7983 */ /* 0x001ea80000100a00 */
[----:B--2---:R0:W-:Y:S04]  /*3a0d0*/  STL.64 [R1+0x5388], R26 ;  /* 0x0053881a01007387 */ /* 0x0041e80000100a00 */
[----:B0-----:R-:W2:Y:S01]  /*3a0e0*/  LDL.64 R26, [R1+0x148] ;  /* 0x00014800011a7983 */ /* 0x001ea20000100a00 */
[----:B------:R-:W-:Y:S01]  /*3a0f0*/  HMMA.16816.F32 R8, R20, R14, R8 ;  /* 0x0000000e1408723c */ /* 0x000fe20000001808 */
[----:B------:R-:W-:-:S02]  /*3a100*/  IMAD.MOV.U32 R29, RZ, RZ, R14 ;  /* 0x000000ffff1d7224 */ /* 0x000fc400078e000e */
[----:B------:R-:W-:Y:S01]  /*3a110*/  IMAD.MOV.U32 R13, RZ, RZ, R15 ;  /* 0x000000ffff0d7224 */ /* 0x000fe200078e000f */
[----:B--2---:R0:W-:Y:S04]  /*3a120*/  STL.64 [R1+0x53a0], R26 ;  /* 0x0053a01a01007387 */ /* 0x0041e80000100a00 */
[----:B0-----:R-:W2:Y:S11]  /*3a130*/  LDL.64 R26, [R1+0x8] ;  /* 0x00000800011a7983 */ /* 0x001eb60000100a00 */
[----:B------:R-:W-:Y:S04]  /*3a140*/  @!UPT UIADD3 URZ, URZ, URZ, URZ ;  /* 0x0000003f3f3ff290 */ /* 0x000fe8000fffe03f */
[----:B------:R-:W-:Y:S02]  /*3a150*/  STL.64 [R1+0xec0], R8 ;  /* 0x000ec00801007387 */ /* 0x000fe40000100a00 */
[----:B------:R0:W-:Y:S02]  /*3a160*/  STL.64 [R1+0xec8], R10 ;  /* 0x000ec80a01007387 */ /* 0x0001e40000100a00 */
[----:B0-----:R-:W2:Y:S01]  /*3a170*/  LDL.LU.64 R10, [R1+0x53f0] ;  /* 0x0053f000010a7983 */ /* 0x001ea20000300a00 */
[----:B------:R-:W2:Y:S02]  /*3a180*/  LDL.LU.64 R8, [R1+0x53e8] ;  /* 0x0053e80001087983 */ /* 0x000ea40000300a00 */
[----:B------:R-:W3:Y:S01]  /*3a190*/  LDL.LU.64 R14, [R1+0x53e0] ;  /* 0x0053e000010e7983 */ /* 0x000ee20000300a00 */
[C---:B--2---:R-:W-:Y:S08]  /*3a1a0*/  HMMA.16816.F32 R8, R20.reuse, R26, R8 ;  /* 0x0000001a1408723c */ /* 0x044ff00000001808 */
[----:B---3--:R-:W-:Y:S01]  /*3a1b0*/  HMMA.16816.F32 R16, R20, R14, R16 ;  /* 0x0000000e1410723c */ /* 0x008fe20000001810 */
[----:B------:R-:W-:-:S02]  /*3a1c0*/  IMAD.MOV.U32 R12, RZ, RZ, R26 ;  /* 0x000000ffff0c7224 */ /* 0x000fc400078e001a */
[----:B------:R-:W-:Y:S11]  /*3a1d0*/  IMAD.MOV.U32 R26, RZ, RZ, R4 ;  /* 0x000000ffff1a7224 */ /* 0x000ff600078e0004 */
[----:B------:R-:W-:Y:S01]  /*3a1e0*/  @!UPT UIADD3 URZ, URZ, URZ, URZ ;  /* 0x0000003f3f3ff290 */ /* 0x000fe2000fffe03f */
[----:B------:R0:W-:Y:S01]  /*3a1f0*/  STL.64 [R1+0xeb0], R8 ;  /* 0x000eb00801007387 */ /* 0x0001e20000100a00 */
[----:B------:R1:W-:Y:S02]  /*3a200*/  STL.64 [R1+0xeb8], R10 ;  /* 0x000eb80a01007387 */ /* 0x0003e40000100a00 */
[----:B0-----:R-:W-:Y:S02]  /*3a210*/  IMAD.MOV.U32 R9, RZ, RZ, R27 ;  /* 0x000000ffff097224 */ /* 0x001fe400078e001b */
[----:B------:R-:W-:Y:S01]  /*3a220*/  IMAD.MOV.U32 R27, RZ, RZ, R3 ;  /* 0x000000ffff1b7224 */ /* 0x000fe200078e0003 */
[----:B-1----:R-:W2:Y:S02]  /*3a230*/  LDL.LU.64 R10, [R1+0x53d8] ;  /* 0x0053d800010a7983 */ /* 0x002ea40000300a00 */
[----:B------:R0:W-:Y:S02]  /*3a240*/  STL.64 [R1+0xea0], R16 ;  /* 0x000ea01001007387 */ /* 0x0001e40000100a00 */
[----:B------:R1:W-:Y:S01]  /*3a250*/  STL.64 [R1+0xea8], R18 ;  /* 0x000ea81201007387 */ /* 0x0003e20000100a00 */
[----:B------:R-:W-:Y:S04]  /*3a260*/  STL.64 [R1+0x53b8], R26 ;  /* 0x0053b81a01007387 */ /* 0x000fe80000100a00 */
[----:B0-----:R-:W3:Y:S01]  /*3a270*/  LDL.LU R16, [R1+0xa10] ;  /* 0x000a100001107983 */ /* 0x001ee20000300800 */
[----:B------:R-:W3:Y:S02]  /*3a280*/  LDL.LU R17, [R1+0xa14] ;  /* 0x000a140001117983 */ /* 0x000ee40000300800 */
[----:B-1----:R-:W3:Y:S02]  /*3a290*/  LDL.LU R18, [R1+0xa18] ;  /* 0x000a180001127983 */ /* 0x002ee40000300800 */
[----:B------:R-:W3:Y:S01]  /*3a2a0*/  LDL.LU R19, [R1+0xa1c] ;  /* 0x000a1c0001137983 */ /* 0x000ee20000300800 */
[----:B------:R-:W2:Y:S01]  /*3a2b0*/  LDL.LU R4, [R1+0xa20] ;  /* 0x000a200001047983 */ /* 0x000ea20000300800 */
        /* <DEDUP_REMOVED lines=21> */
[C---:B------:R-:W-:Y:S01]  /*3a410*/  HMMA.16816.F32 R4, R20.reuse, R10, R4 ;  /* 0x0000000a1404723c */ /* 0x040fe20000001804 */
        /* <DEDUP_REMOVED lines=14> */
[----:B0-----:R-:W3:Y:S02]  /*3a500*/  LDL.LU.64 R6, [R1+0x53d0] ;  /* 0x0053d00001067983 */ /* 0x001ee40000300a00 */
[----:B---3--:R-:W-:Y:S11]  /*3a510*/  HMMA.16816.F32 R16, R20, R6, R16 ;  /* 0x000000061410723c */ /* 0x008ff60000001810 */
[----:B------:R-:W-:Y:S11]  /*3a520*/  @!UPT UIADD3 URZ, URZ, URZ, URZ ;  /* 0x0000003f3f3ff290 */ /* 0x000ff6000fffe03f */
[----:B------:R-:W-:Y:S01]  /*3a530*/  @!UPT UIADD3 URZ, URZ, URZ, URZ ;  /* 0x0000003f3f3ff290 */ /* 0x000fe2000fffe03f */
[----:B------:R-:W-:Y:S01]  /*3a540*/  STL.64 [R1+0xe80], R16 ;  /* 0x000e801001007387 */ /* 0x000fe20000100a00 */
[----:B------:R-:W-:Y:S02]  /*3a550*/  STL.64 [R1+0xe88], R18 ;  /* 0x000e881201007387 */ /* 0x000fe40000100a00 */
[----:B----4-:R-:W0:Y:S02]  /*3a560*/  LDSM.16.MT88.4 R16, [R28+0x4000] ;  /* 0x004000001c10783b */ /* 0x010e240000004200 */
[----:B0-----:R0:W-:Y:S02]  /*3a570*/  STL.64 [R1+0x51b0], R18 ;  /* 0x0051b01201007387 */ /* 0x0011e40000100a00 */
[----:B------:R1:W-:Y:S02]  /*3a580*/  STL.64 [R1+0x51a8], R16 ;  /* 0x0051a81001007387 */ /* 0x0003e40000100a00 */
[----:B0-----:R-:W3:Y:S01]  /*3a590*/  LDL.64 R18, [R1+0xd8] ;  /* 0x0000d80001127983 */ /* 0x001ee20000100a00 */
[----:B------:R-:W-:-:S02]  /*3a5a0*/  IMAD.MOV.U32 R26, RZ, RZ, R2 ;  /* 0x000000ffff1a7224 */ /* 0x000fc400078e0002 */
[----:B------:R-:W-:-:S07]  /*3a5b0*/  IMAD.MOV.U32 R27, RZ, RZ, R0 ;  /* 0x000000ffff1b7224 */ /* 0x000fce00078e0000 */
[C---:B--2---:R-:W-:Y:S01]  /*3a5c0*/  HMMA.16816.F32 R24, R20.reuse, R26, R12 ;  /* 0x0000001a1418723c */ /* 0x044fe2000000180c */
[----:B---3--:R0:W-:Y:S01]  /*3a5d0*/  STL.64 [R1+0x5350], R18 ;  /* 0x0053501201007387 */ /* 0x0081e20000100a00 */
[----:B-1----:R-:W2:Y:S02]  /*3a5e0*/  LDL.LU R16, [R1+0x990] ;  /* 0x0009900001107983 */ /* 0x002ea40000300800 */
[----:B------:R-:W2:Y:S01]  /*3a5f0*/  LDL.LU R17, [R1+0x994] ;  /* 0x0009940001117983 */ /* 0x000ea20000300800 */
[----:B0-----:R-:W2:Y:S01]  /*3a600*/  LDL.LU R18, [R1+0x998] ;  /* 0x0009980001127983 */ /* 0x001ea20000300800 */
[----:B------:R-:W2:Y:S02]  /*3a610*/  LDL.LU R19, [R1+0x99c] ;  /* 0x00099c0001137983 */ /* 0x000ea40000300800 */
[----:B------:R-:W3:Y:S02]  /*3a620*/  LDL.LU.64 R14, [R1+0x53c8] ;  /* 0x0053c800010e7983 */ /* 0x000ee40000300a00 */
[----:B------:R-:W3:Y:S11]  /*3a630*/  LDL.LU.64 R12, [R1+0x53c0] ;  /* 0x0053c000010c7983 */ /* 0x000ef60000300a00 */
[----:B------:R-:W-:Y:S02]  /*3a640*/  @!UPT UIADD3 URZ, URZ, URZ, URZ ;  /* 0x0000003f3f3ff290 */ /* 0x000fe4000fffe03f */
[----:B------:R-:W-:Y:S01]  /*3a650*/  STL.64 [R1+0xe70], R24 ;  /* 0x000e701801007387 */ /* 0x000fe20000100a00 */
        /* <DEDUP_REMOVED lines=18> */
[----:B------:R-:W-:Y:S01]  /*3a780*/  STL [R1+0x527c], R0 ;  /* 0x00527c0001007387 */ /* 0x000fe20000100800 */
[----:B------:R-:W-:Y:S01]  /*3a790*/  STL [R1+0x5278], R2 ;  /* 0x0052780201007387 */ /* 0x000fe20000100800 */
[----:B---3--:R-:W-:Y:S01]  /*3a7a0*/  HMMA.16816.F32 R12, R20, R26, R12 ;  /* 0x0000001a140c723c */ /* 0x008fe2000000180c */
[----:B------:R-:W-:-:S02]  /*3a7b0*/  IMAD.MOV.U32 R4, RZ, RZ, R26 ;  /* 0x000000ffff047224 */ /* 0x000fc400078e001a */
[----:B------:R-:W-:Y:S11]  /*3a7c0*/  IMAD.MOV.U32 R3, RZ, RZ, R27 ;  /* 0x000000ffff037224 */ /* 0x000ff600078e001b */
[----:B------:R-:W-:Y:S09]  /*3a7d0*/  @!UPT UIADD3 URZ, URZ, URZ, URZ ;  /* 0x0000003f3f3ff290 */ /* 0x000ff2000fffe03f */
[----:B------:R-:W-:Y:S01]  /*3a7e0*/  STL.64 [R1+0xe40], R12 ;  /* 0x000e400c01007387 */ /* 0x000fe20000100a00 */
[----:B------:R0:W-:Y:S03]  /*3a7f0*/  STL.64 [R1+0xe48], R14 ;  /* 0x000e480e01007387 */ /* 0x0001e60000100a00 */
[----:B0-----:R-:W3:Y:S01]  /*3a800*/  LDL.LU.64 R14, [R1+0x5380] ;  /* 0x00538000010e7983 */ /* 0x001ee20000300a00 */
[----:B------:R-:W3:Y:S02]  /*3a810*/  LDL.LU.64 R12, [R1+0x5378] ;  /* 0x00537800010c7983 */ /* 0x000ee40000300a00 */
[----:B------:R-:W3:Y:S02]  /*3a820*/  LDL.LU.64 R26, [R1+0x5370] ;  /* 0x00537000011a7983 */ /* 0x000ee40000300a00 */
[----:B---3--:R-:W-:Y:S01]  /*3a830*/  HMMA.16816.F32 R12, R20, R26, R12 ;  /* 0x0000001a140c723c */ /* 0x008fe2000000180c */
[----:B------:R-:W-:-:S02]  /*3a840*/  IMAD.MOV.U32 R5, RZ, RZ, R27 ;  /* 0x000000ffff057224 */ /* 0x000fc400078e001b */
[----:B------:R-:W-:Y:S11]  /*3a850*/  IMAD.MOV.U32 R8, RZ, RZ, R26 ;  /* 0x000000ffff087224 */ /* 0x000ff600078e001a */
[----:B------:R-:W-:Y:S09]  /*3a860*/  @!UPT UIADD3 URZ, URZ, URZ, URZ ;  /* 0x0000003f3f3ff290 */ /* 0x000ff2000fffe03f */
[----:B------:R-:W-:Y:S01]  /*3a870*/  STL.64 [R1+0xe30], R12 ;  /* 0x000e300c01007387 */ /* 0x000fe20000100a00 */
[----:B------:R0:W-:Y:S03]  /*3a880*/  STL.64 [R1+0xe38], R14 ;  /* 0x000e380e01007387 */ /* 0x0001e60000100a00 */
[----:B0-----:R-:W3:Y:S01]  /*3a890*/  LDL.LU.64 R14, [R1+0x5368] ;  /* 0x00536800010e7983 */ /* 0x001ee20000300a00 */
[----:B------:R-:W4:Y:S02]  /*3a8a0*/  LDL.LU.64 R12, [R1+0x5360] ;  /* 0x00536000010c7983 */ /* 0x000f240000300a00 */
[----:B------:R-:W2:Y:S02]  /*3a8b0*/  LDL.LU.64 R26, [R1+0x5358] ;  /* 0x00535800011a7983 */ /* 0x000ea40000300a00 */
[----:B------:R-:W-:Y:S01]  /*3a8c0*/  STL.64 [R1+0x5298], R6 ;  /* 0x0052980601007387 */ /* 0x000fe20000100a00 */
[----:B------:R0:W-:Y:S04]  /*3a8d0*/  STL.64 [R1+0x5290], R4 ;  /* 0x0052900401007387 */ /* 0x0001e80000100a00 */
        /* <DEDUP_REMOVED lines=12> */
[----:B----4-:R-:W-:-:S02]  /*3a9a0*/  IMAD.MOV.U32 R6, RZ, RZ, R12 ;  /* 0x000000ffff067224 */ /* 0x010fc400078e000c */
[----:B------:R-:W-:-:S05]  /*3a9b0*/  IMAD.MOV.U32 R7, RZ, RZ, R9 ;  /* 0x000000ffff077224 */ /* 0x000fca00078e0009 */
[----:B------:R0:W-:Y:S02]  /*3a9c0*/  STL.64 [R1+0x52d0], R6 ;  /* 0x0052d00601007387 */ /* 0x0001e40000100a00 */
[----:B0-----:R-:W-:Y:S01]  /*3a9d0*/  HMMA.16816.F32 R4, R20, R26, R16 ;  /* 0x0000001a1404723c */ /* 0x001fe20000001810 */
[----:B------:R-:W-:Y:S02]  /*3a9e0*/  IMAD.MOV.U32 R12, RZ, RZ, R26 ;  /* 0x000000ffff0c7224 */ /* 0x000fe400078e001a */
[----:B------:R-:W-:Y:S11]  /*3a9f0*/  IMAD.MOV.U32 R9, RZ, RZ, R27 ;  /* 0x000000ffff097224 */ /* 0x000ff600078e001b */
[----:B------:R-:W-:Y:S09]  /*3aa00*/  @!UPT UIADD3 URZ, URZ, URZ, URZ ;  /* 0x0000003f3f3ff290 */ /* 0x000ff2000fffe03f */
[----:B------:R-:W-:Y:S01]  /*3aa10*/  STL.64 [R1+0xe20], R4 ;  /* 0x000e200401007387 */ /* 0x000fe20000100a00 */
[----:B------:R-:W-:Y:S02]  /*3aa20*/  STL.64 [R1+0xe28], R6 ;  /* 0x000e280601007387 */ /* 0x000fe40000100a00 */
[----:B---3--:R-:W-:Y:S02]  /*3aa30*/  STL.64 [R1+0x5348], R14 ;  /* 0x0053480e01007387 */ /* 0x008fe40000100a00 */
[----:B------:R-:W-:Y:S01]  /*3aa40*/  STL [R1+0x5340], R12 ;  /* 0x0053400c01007387 */ /* 0x000fe20000100800 */
[----:B------:R-:W2:Y:S01]  /*3aa50*/  LDL.LU R24, [R1+0x950] ;  /* 0x0009500001187983 */ /* 0x000ea20000300800 */
[----:B------:R-:W2:Y:S02]  /*3aa60*/  LDL.LU R25, [R1+0x954] ;  /* 0x0009540001197983 */ /* 0x000ea40000300800 */
[----:B------:R-:W3:Y:S02]  /*3aa70*/  LDL.LU R26, [R1+0x958] ;  /* 0x00095800011a7983 */ /* 0x000ee40000300800 */
[----:B------:R-:W3:Y:S02]  /*3aa80*/  LDL.LU R27, [R1+0x95c] ;  /* 0x00095c00011b7983 */ /* 0x000ee40000300800 */
[----:B---3--:R0:W-:Y:S01]  /*3aa90*/  STL.64 [R1+0x5318], R26 ;  /* 0x0053181a01007387 */ /* 0x0081e20000100a00 */
[----:B--2---:R-:W-:Y:S03]  /*3aaa0*/  STL.64 [R1+0x5310], R24 ;  /* 0x0053101801007387 */ /* 0x004fe60000100a00 */
[----:B0-----:R-:W2:Y:S01]  /*3aab0*/  LDL.64 R26, [R1+0xe8] ;  /* 0x0000e800011a7983 */ /* 0x001ea20000100a00 */
[----:B------:R-:W-:-:S02]  /*3aac0*/  IMAD.MOV.U32 R6, RZ, RZ, R29 ;  /* 0x000000ffff067224 */ /* 0x000fc400078e001d */
[----:B------:R-:W-:Y:S01]  /*3aad0*/  IMAD.MOV.U32 R7, RZ, RZ, R13 ;  /* 0x000000ffff077224 */ /* 0x000fe200078e000d */
[----:B--2---:R0:W-:Y:S04]  /*3aae0*/  STL.64 [R1+0x5328], R26 ;  /* 0x0053281a01007387 */ /* 0x0041e80000100a00 */
[----:B0-----:R-:W2:Y:S01]  /*3aaf0*/  LDL.64 R26, [R1+0xf8] ;  /* 0x0000f800011a7983 */ /* 0x001ea20000100a00 */
[----:B------:R-:W3:Y:S02]  /*3ab00*/  LDL.LU R16, [R1+0x980] ;  /* 0x0009800001107983 */ /* 0x000ee40000300800 */
[----:B------:R-:W3:Y:S02]  /*3ab10*/  LDL.LU R17, [R1+0x984] ;  /* 0x0009840001117983 */ /* 0x000ee40000300800 */
[----:B------:R-:W3:Y:S01]  /*3ab20*/  LDL.LU R18, [R1+0x988] ;  /* 0x0009880001127983 */ /* 0x000ee20000300800 */
[----:B------:R-:W3:Y:S01]  /*3ab30*/  LDL.LU R19, [R1+0x98c] ;  /* 0x00098c0001137983 */ /* 0x000ee20000300800 */
[----:B------:R-:W3:Y:S02]  /*3ab40*/  LDL.64 R14, [R1+0x108] ;  /* 0x00010800010e7983 */ /* 0x000ee40000100a00 */
[----:B------:R0:W-:Y:S02]  /*3ab50*/  STL.64 [R1+0x52e8], R6 ;  /* 0x0052e80601007387 */ /* 0x0001e40000100a00 */
[----:B0-----:R-:W4:Y:S04]  /*3ab60*/  LDL.64 R6, [R1+0x28] ;  /* 0x0000280001067983 */ /* 0x001f280000100a00 */
[----:B----4-:R0:W-:Y:S01]  /*3ab70*/  STL.64 [R1+0x5320], R6 ;  /* 0x0053200601007387 */ /* 0x0101e20000100a00 */
[----:B------:R-:W4:Y:S02]  /*3ab80*/  LDL.LU R4, [R1+0x960] ;  /* 0x0009600001047983 */ /* 0x000f240000300800 */
[----:B------:R-:W4:Y:S01]  /*3ab90*/  LDL.LU R5, [R1+0x964] ;  /* 0x0009640001057983 */ /* 0x000f220000300800 */
[----:B0-----:R-:W2:Y:S01]  /*3aba0*/  LDL.LU R6, [R1+0x968] ;  /* 0x0009680001067983 */ /* 0x001ea20000300800 */
[----:B------:R-:W2:Y:S03]  /*3abb0*/  LDL.LU R7, [R1+0x96c] ;  /* 0x00096c0001077983 */ /* 0x000ea60000300800 */
[----:B--2---:R-:W-:Y:S01]  /*3abc0*/  STL.64 [R1+0x5338], R6 ;  /* 0x0053380601007387 */ /* 0x004fe20000100a00 */
[----:B----4-:R0:W-:Y:S03]  /*3abd0*/  STL.64 [R1+0x5330], R4 ;  /* 0x0053300401007387 */ /* 0x0101e60000100a00 */
[----:B0-----:R-:W2:Y:S01]  /*3abe0*/  LDL.LU R4, [R1+0x970] ;  /* 0x0009700001047983 */ /* 0x001ea20000300800 */
[----:B------:R-:W2:Y:S02]  /*3abf0*/  LDL.LU R5, [R1+0x974] ;  /* 0x0009740001057983 */ /* 0x000ea40000300800 */
[----:B------:R-:W2:Y:S02]  /*3ac00*/  LDL.LU R6, [R1+0x978] ;  /* 0x0009780001067983 */ /* 0x000ea40000300800 */
[----:B------:R-:W2:Y:S01]  /*3ac10*/  LDL.LU R7, [R1+0x97c] ;  /* 0x00097c0001077983 */ /* 0x000ea20000300800 */
[----:B------:R-:W-:Y:S01]  /*3ac20*/  STL.64 [R1+0x52c8], R10 ;  /* 0x0052c80a01007387 */ /* 0x000fe20000100a00 */
[----:B------:R0:W-:Y:S03]  /*3ac30*/  STL.64 [R1+0x52c0], R8 ;  /* 0x0052c00801007387 */ /* 0x0001e60000100a00 */
[----:B0-----:R-:W4:Y:S01]  /*3ac40*/  LDL.LU R8, [R1+0x920] ;  /* 0x0009200001087983 */ /* 0x001f220000300800 */
[----:B------:R-:W4:Y:S02]  /*3ac50*/  LDL.LU R9, [R1+0x924] ;  /* 0x0009240001097983 */ /* 0x000f240000300800 */
[----:B------:R-:W2:Y:S02]  /*3ac60*/  LDL.LU R10, [R1+0x928] ;  /* 0x00092800010a7983 */ /* 0x000ea40000300800 */
[----:B------:R-:W2:Y:S01]  /*3ac70*/  LDL.LU R11, [R1+0x92c] ;  /* 0x00092c00010b7983 */ /* 0x000ea20000300800 */
[C---:B---3--:R-:W-:Y:S01]  /*3ac80*/  HMMA.16816.F32 R16, R20.reuse, R14, R16 ;  /* 0x0000000e1410723c */ /* 0x048fe20000001810 */
[----:B--2---:R-:W-:Y:S01]  /*3ac90*/  STL.64 [R1+0x52e0], R10 ;  /* 0x0052e00a01007387 */ /* 0x004fe20000100a00 */
[----:B----4-:R0:W-:Y:S03]  /*3aca0*/  STL.64 [R1+0x52d8], R8 ;  /* 0x0052d80801007387 */ /* 0x0101e60000100a00 */
[----:B0-----:R-:W2:Y:S01]  /*3acb0*/  LDL.LU R8, [R1+0x930] ;  /* 0x0009300001087983 */ /* 0x001ea20000300800 */
[----:B------:R-:W2:Y:S02]  /*3acc0*/  LDL.LU R9, [R1+0x934] ;  /* 0x0009340001097983 */ /* 0x000ea40000300800 */
[----:B------:R-:W3:Y:S02]  /*3acd0*/  LDL.LU R10, [R1+0x938] ;  /* 0x00093800010a7983 */ /* 0x000ee40000300800 */
[----:B------:R-:W3:Y:S01]  /*3ace0*/  LDL.LU R11, [R1+0x93c] ;  /* 0x00093c00010b7983 */ /* 0x000ee20000300800 */
[----:B------:R-:W-:Y:S01]  /*3acf0*/  HMMA.16816.F32 R4, R20, R26, R4 ;  /* 0x0000001a1404723c */ /* 0x000fe20000001804 */
[----:B------:R-:W-:-:S02]  /*3ad00*/  IMAD.MOV.U32 R13, RZ, RZ, R15 ;  /* 0x000000ffff0d7224 */ /* 0x000fc400078e000f */
[----:B------:R-:W-:Y:S01]  /*3ad10*/  IMAD.MOV.U32 R29, RZ, RZ, R26 ;  /* 0x000000ffff1d7224 */ /* 0x000fe200078e001a */
[----:B---3--:R-:W-:Y:S01]  /*3ad20*/  STL.64 [R1+0x52f8], R10 ;  /* 0x0052f80a01007387 */ /* 0x008fe20000100a00 */
[----:B--2---:R0:W-:Y:S03]  /*3ad30*/  STL.64 [R1+0x52f0], R8 ;  /* 0x0052f00801007387 */ /* 0x0041e60000100a00 */
[----:B0-----:R-:W2:Y:S01]  /*3ad40*/  LDL.LU R8, [R1+0x940] ;  /* 0x0009400001087983 */ /* 0x001ea20000300800 */
[----:B------:R-:W2:Y:S02]  /*3ad50*/  LDL.LU R9, [R1+0x944] ;  /* 0x0009440001097983 */ /* 0x000ea40000300800 */
[----:B------:R-:W2:Y:S02]  /*3ad60*/  LDL.LU R10, [R1+0x948] ;  /* 0x00094800010a7983 */ /* 0x000ea40000300800 */
[----:B------:R-:W2:Y:S01]  /*3ad70*/  LDL.LU R11, [R1+0x94c] ;  /* 0x00094c00010b7983 */ /* 0x000ea20000300800 */
[----:B------:R0:W-:Y:S01]  /*3ad80*/  STL.64 [R1+0xe10], R16 ;  /* 0x000e101001007387 */ /* 0x0001e20000100a00 */
[----:B------:R1:W-:Y:S02]  /*3ad90*/  STL.64 [R1+0xe18], R18 ;  /* 0x000e181201007387 */ /* 0x0003e40000100a00 */
[----:B0-----:R-:W-:Y:S01]  /*3ada0*/  IMAD.MOV.U32 R16, RZ, RZ, R14 ;  /* 0x000000ffff107224 */ /* 0x001fe200078e000e */
[----:B-1----:R-:W3:Y:S01]  /*3adb0*/  LDL.LU.64 R18, [R1+0x5350] ;  /* 0x0053500001127983 */ /* 0x002ee20000300a00 */
[----:B------:R-:W4:Y:S02]  /*3adc0*/  LDL.LU.64 R14, [R1+0x5348] ;  /* 0x00534800010e7983 */ /* 0x000f240000300a00 */
[----:B------:R-:W2:Y:S02]  /*3add0*/  LDL.LU R12, [R1+0x5340] ;  /* 0x00534000010c7983 */ /* 0x000ea40000300800 */
[----:B------:R-:W-:Y:S01]  /*3ade0*/  STL.64 [R1+0xe00], R4 ;  /* 0x000e000401007387 */ /* 0x000fe20000100a00 */
[----:B------:R0:W-:Y:S01]  /*3adf0*/  STL.64 [R1+0xe08], R6 ;  /* 0x000e080601007387 */ /* 0x0001e20000100a00 */
[----:B------:R-:W-:-:S03]  /*3ae00*/  IMAD.MOV.U32 R17, RZ, RZ, R27 ;  /* 0x000000ffff117224 */ /* 0x000fc600078e001b */
[----:B0-----:R-:W2:Y:S01]  /*3ae10*/  LDL.LU.64 R6, [R1+0x5338] ;  /* 0x0053380001067983 */ /* 0x001ea20000300a00 */
[----:B------:R-:W2:Y:S02]  /*3ae20*/  LDL.LU.64 R4, [R1+0x5330] ;  /* 0x0053300001047983 */ /* 0x000ea40000300a00 */
        /* <DEDUP_REMOVED lines=8> */
[----:B------:R-:W3:Y:S02]  /*3aeb0*/  LDL.LU.64 R26, [R1+0x5318] ;  /* 0x00531800011a7983 */ /* 0x000ee40000300a00 */
[----:B------:R-:W3:Y:S02]  /*3aec0*/  LDL.LU.64 R24, [R1+0x5310] ;  /* 0x0053100001187983 */ /* 0x000ee40000300a00 */
[----:B---3--:R-:W-:Y:S01]  /*3aed0*/  HMMA.16816.F32 R20, R20, R18, R24 ;  /* 0x000000121414723c */ /* 0x008fe20000001818 */
[----:B------:R-:W3:Y:S01]  /*3aee0*/  LDL.LU.64 R26, [R1+0x5308] ;  /* 0x00530800011a7983 */ /* 0x000ee20000300a00 */
[----:B------:R-:W3:Y:S11]  /*3aef0*/  LDL.LU.64 R24, [R1+0x5300] ;  /* 0x0053000001187983 */ /* 0x000ef60000300a00 */
[----:B------:R-:W-:Y:S10]  /*3af00*/  @!UPT UIADD3 URZ, URZ, URZ, URZ ;  /* 0x0000003f3f3ff290 */ /* 0x000ff4000fffe03f */
[----:B------:R0:W-:Y:S01]  /*3af10*/  STL.64 [R1+0xde0], R20 ;  /* 0x000de01401007387 */ /* 0x0001e20000100a00 */
[----:B------:R1:W-:Y:S03]  /*3af20*/  STL.64 [R1+0xde8], R22 ;  /* 0x000de81601007387 */ /* 0x0003e60000100a00 */
[----:B0-----:R-:W4:Y:S01]  /*3af30*/  LDL.LU R20, [R1+0x8f0] ;  /* 0x0008f00001147983 */ /* 0x001f220000300800 */
[----:B------:R-:W4:Y:S02]  /*3af40*/  LDL.LU R21, [R1+0x8f4] ;  /* 0x0008f40001157983 */ /* 0x000f240000300800 */
[----:B-1----:R-:W4:Y:S02]  /*3af50*/  LDL.LU R22, [R1+0x8f8] ;  /* 0x0008f80001167983 */ /* 0x002f240000300800 */
[----:B------:R-:W4:Y:S01]  /*3af60*/  LDL.LU R23, [R1+0x8fc] ;  /* 0x0008fc0001177983 */ /* 0x000f220000300800 */
[----:B------:R2:W-:Y:S02]  /*3af70*/  STL.64 [R1+0x51c0], R18 ;  /* 0x0051c01201007387 */ /* 0x0005e40000100a00 */
[----:B--2---:R-:W-:-:S02]  /*3af80*/  IMAD.MOV.U32 R19, RZ, RZ, R6 ;  /* 0x000000ffff137224 */ /* 0x004fc400078e0006 */
        /* <DEDUP_REMOVED lines=11> */
[----:B0-----:R-:W3:Y:S01]  /*3b040*/  LDL.LU R16, [R1+0x8e0] ;  /* 0x0008e00001107983 */ /* 0x001ee20000300800 */
[----:B------:R-:W3:Y:S02]  /*3b050*/  LDL.LU R17, [R1+0x8e4] ;  /* 0x0008e40001117983 */ /* 0x000ee40000300800 */
[----:B------:R-:W3:Y:S02]  /*3b060*/  LDL.LU R18, [R1+0x8e8] ;  /* 0x0008e80001127983 */ /* 0x000ee40000300800 */
[----:B------:R-:W3:Y:S01]  /*3b070*/  LDL.LU R19, [R1+0x8ec] ;  /* 0x0008ec0001137983 */ /* 0x000ee20000300800 */
        /* <DEDUP_REMOVED lines=21> */
[----:B------:R-:W2:Y:S02]  /*3b1d0*/  LDL.LU.64 R4, [R1+0x52a0] ;  /* 0x0052a00001047983 */ /* 0x000ea40000300a00 */
[----:B------:R-:W-:Y:S01]  /*3b1e0*/  STL.64 [R1+0x5170], R14 ;  /* 0x0051700e01007387 */ /* 0x000fe20000100a00 */
[C---:B--2---:R-:W-:Y:S11]  /*3b1f0*/  HMMA.16816.F32 R4, R24.reuse, R10, R4 ;  /* 0x0000000a1804723c */ /* 0x044ff60000001804 */
[----:B------:R-:W-:Y:S11]  /*3b200*/  @!UPT UIADD3 URZ, URZ, URZ, URZ ;  /* 0x0000003f3f3ff290 */ /* 0x000ff6000fffe03f */
[----:B------:R-:W-:Y:S01]  /*3b210*/  @!UPT UIADD3 URZ, URZ, URZ, URZ ;  /* 0x0000003f3f3ff290 */ /* 0x000fe2000fffe03f */
[----:B------:R-:W-:Y:S01]  /*3b220*/  STL.64 [R1+0xd90], R4 ;  /* 0x000d900401007387 */ /* 0x000fe20000100a00 */
[----:B------:R0:W-:Y:S03]  /*3b230*/  STL.64 [R1+0xd98], R6 ;  /* 0x000d980601007387 */ /* 0x0001e60000100a00 */
[----:B0-----:R-:W2:Y:S01]  /*3b240*/  LDL.LU.64 R6, [R1+0x5298] ;  /* 0x0052980001067983 */ /* 0x001ea20000300a00 */
[----:B------:R-:W4:Y:S02]  /*3b250*/  LDL.LU.64 R4, [R1+0x5290] ;  /* 0x0052900001047983 */ /* 0x000f240000300a00 */
[----:B------:R-:W-:Y:S01]  /*3b260*/  STL.64 [R1+0x5270], R10 ;  /* 0x0052700a01007387 */ /* 0x000fe20000100a00 */
[C---:B--2---:R-:W-:Y:S01]  /*3b270*/  HMMA.16816.F32 R20, R24.reuse, R6, R20 ;  /* 0x000000061814723c */ /* 0x044fe20000001814 */
[----:B------:R-:W-:Y:S11]  /*3b280*/  STL.64 [R1+0x5178], R6 ;  /* 0x0051780601007387 */ /* 0x000ff60000100a00 */
[----:B------:R-:W-:Y:S11]  /*3b290*/  @!UPT UIADD3 URZ, URZ, URZ, URZ ;  /* 0x0000003f3f3ff290 */ /* 0x000ff6000fffe03f */
[----:B------:R-:W-:Y:S01]  /*3b2a0*/  STL.64 [R1+0xd80], R20 ;  /* 0x000d801401007387 */ /* 0x000fe20000100a00 */
[----:B------:R-:W-:Y:S02]  /*3b2b0*/  STL.64 [R1+0xd88], R22 ;  /* 0x000d881601007387 */ /* 0x000fe40000100a00 */
[----:B------:R-:W0:Y:S02]  /*3b2c0*/  LDSM.16.MT88.4 R20, [R28+0x4080] ;  /* 0x004080001c14783b */ /* 0x000e240000004200 */
[----:B0-----:R0:W-:Y:S02]  /*3b2d0*/  STL.64 [R1+0x50b0], R22 ;  /* 0x0050b01601007387 */ /* 0x0011e40000100a00 */
[----:B------:R3:W-:Y:S02]  /*3b2e0*/  STL.64 [R1+0x50a8], R20 ;  /* 0x0050a81401007387 */ /* 0x0007e40000100a00 */
[----:B0-----:R-:W3:Y:S04]  /*3b2f0*/  LDL R22, [R1+0x38] ;  /* 0x0000380001167983 */ /* 0x001ee80000100800 */
[----:B------:R-:W3:Y:S02]  /*3b300*/  LDL R23, [R1+0x3c] ;  /* 0x00003c0001177983 */ /* 0x000ee40000100800 */
[----:B---3--:R-:W-:Y:S02]  /*3b310*/  HMMA.16816.F32 R20, R24, R22, R16 ;  /* 0x000000161814723c */ /* 0x008fe40000001810 */
[----:B------:R-:W2:Y:S01]  /*3b320*/  LDL.LU.64 R18, [R1+0x5288] ;  /* 0x0052880001127983 */ /* 0x000ea20000300a00 */
[----:B------:R-:W3:Y:S11]  /*3b330*/  LDL.LU.64 R16, [R1+0x5280] ;  /* 0x0052800001107983 */ /* 0x000ef60000300a00 */
[----:B------:R-:W-:Y:S09]  /*3b340*/  @!UPT UIADD3 URZ, URZ, URZ, URZ ;  /* 0x0000003f3f3ff290 */ /* 0x000ff2000fffe03f */
[----:B------:R0:W-:Y:S01]  /*3b350*/  STL.64 [R1+0xd70], R20 ;  /* 0x000d701401007387 */ /* 0x0001e20000100a00 */
[----:B------:R1:W-:Y:S03]  /*3b360*/  STL.64 [R1+0xd78], R22 ;  /* 0x000d781601007387 */ /* 0x0003e60000100a00 */
[----:B0-----:R-:W2:Y:S01]  /*3b370*/  LDL.LU R20, [R1+0x820] ;  /* 0x0008200001147983 */ /* 0x001ea20000300800 */
[----:B------:R-:W2:Y:S02]  /*3b380*/  LDL.LU R21, [R1+0x824] ;  /* 0x0008240001157983 */ /* 0x000ea40000300800 */
[----:B-1----:R-:W2:Y:S02]  /*3b390*/  LDL.LU R22, [R1+0x828] ;  /* 0x0008280001167983 */ /* 0x002ea40000300800 */
[----:B------:R-:W2:Y:S02]  /*3b3a0*/  LDL.LU R23, [R1+0x82c] ;  /* 0x00082c0001177983 */ /* 0x000ea40000300800 */
[----:B--2---:R0:W-:Y:S01]  /*3b3b0*/  STL.64 [R1+0x5198], R22 ;  /* 0x0051981601007387 */ /* 0x0041e20000100a00 */
[----:B------:R1:W-:Y:S02]  /*3b3c0*/  STL.64 [R1+0x5190], R20 ;  /* 0x0051901401007387 */ /* 0x0003e40000100a00 */
[----:B0-----:R-:W-:-:S02]  /*3b3d0*/  IMAD.MOV.U32 R22, RZ, RZ, R19 ;  /* 0x000000ffff167224 */ /* 0x001fc400078e0013 */
[----:B------:R-:W-:Y:S02]  /*3b3e0*/  IMAD.MOV.U32 R23, RZ, RZ, R18 ;  /* 0x000000ffff177224 */ /* 0x000fe400078e0012 */
[----:B------:R-:W-:Y:S02]  /*3b3f0*/  IMAD.MOV.U32 R18, RZ, RZ, R0 ;  /* 0x000000ffff127224 */ /* 0x000fe400078e0000 */
[----:B------:R-:W-:Y:S01]  /*3b400*/  IMAD.MOV.U32 R19, RZ, RZ, R2 ;  /* 0x000000ffff137224 */ /* 0x000fe200078e0002 */
[----:B------:R-:W2:Y:S01]  /*3b410*/  LDL.LU R0, [R1+0x527c] ;  /* 0x00527c0001007983 */ /* 0x000ea20000300800 */
[----:B------:R-:W2:Y:S03]  /*3b420*/  LDL.LU R2, [R1+0x5278] ;  /* 0x0052780001027983 */ /* 0x000ea60000300800 */
[----:B------:R-:W-:Y:S01]  /*3b430*/  STL.64 [R1+0x51d8], R18 ;  /* 0x0051d81201007387 */ /* 0x000fe20000100a00 */
[----:B------:R0:W-:Y:S02]  /*3b440*/  STL.64 [R1+0x51b8], R22 ;  /* 0x0051b81601007387 */ /* 0x0001e40000100a00 */
[----:B-1----:R-:W2:Y:S02]  /*3b450*/  LDL.LU R20, [R1+0x7f0] ;  /* 0x0007f00001147983 */ /* 0x002ea40000300800 */
[----:B------:R-:W2:Y:S01]  /*3b460*/  LDL.LU R21, [R1+0x7f4] ;  /* 0x0007f40001157983 */ /* 0x000ea20000300800 */
[----:B0-----:R-:W2:Y:S01]  /*3b470*/  LDL.LU R22, [R1+0x7f8] ;  /* 0x0007f80001167983 */ /* 0x001ea20000300800 */
[----:B------:R-:W2:Y:S02]  /*3b480*/  LDL.LU R23, [R1+0x7fc] ;  /* 0x0007fc0001177983 */ /* 0x000ea40000300800 */
[----:B------:R-:W-:-:S02]  /*3b490*/  IMAD.MOV.U32 R18, RZ, RZ, R29 ;  /* 0x000000ffff127224 */ /* 0x000fc400078e001d */
[----:B---3--:R-:W-:-:S05]  /*3b4a0*/  IMAD.MOV.U32 R19, RZ, RZ, R17 ;  /* 0x000000ffff137224 */ /* 0x008fca00078e0011 */
[----:B------:R-:W-:Y:S04]  /*3b4b0*/  STL.64 [R1+0x51f0], R18 ;  /* 0x0051f01201007387 */ /* 0x000fe80000100a00 */
[----:B--2---:R-:W-:Y:S01]  /*3b4c0*/  STL.64 [R1+0x51d0], R22 ;  /* 0x0051d01601007387 */ /* 0x004fe20000100a00 */
[----:B------:R0:W-:Y:S03]  /*3b4d0*/  STL.64 [R1+0x51c8], R20 ;  /* 0x0051c81401007387 */ /* 0x0001e60000100a00 */
[----:B0-----:R-:W2:Y:S01]  /*3b4e0*/  LDL.LU R20, [R1+0x840] ;  /* 0x0008400001147983 */ /* 0x001ea20000300800 */
[----:B------:R-:W2:Y:S02]  /*3b4f0*/  LDL.LU R21, [R1+0x844] ;  /* 0x0008440001157983 */ /* 0x000ea40000300800 */
[----:B------:R-:W3:Y:S02]  /*3b500*/  LDL.LU R22, [R1+0x848] ;  /* 0x0008480001167983 */ /* 0x000ee40000300800 */
[----:B------:R-:W3:Y:S02]  /*3b510*/  LDL.LU R23, [R1+0x84c] ;  /* 0x00084c0001177983 */ /* 0x000ee40000300800 */
[----:B------:R-:W-:-:S02]  /*3b520*/  IMAD.MOV.U32 R18, RZ, RZ, R16 ;  /* 0x000000ffff127224 */ /* 0x000fc400078e0010 */
[----:B------:R-:W-:-:S05]  /*3b530*/  IMAD.MOV.U32 R19, RZ, RZ, R13 ;  /* 0x000000ffff137224 */ /* 0x000fca00078e000d */
[----:B------:R-:W-:Y:S04]  /*3b540*/  STL.64 [R1+0x5208], R18 ;  /* 0x0052081201007387 */ /* 0x000fe80000100a00 */
[----:B---3--:R-:W-:Y:S01]  /*3b550*/  STL.64 [R1+0x51e8], R22 ;  /* 0x0051e81601007387 */ /* 0x008fe20000100a00 */
[----:B--2---:R0:W-:Y:S03]  /*3b560*/  STL.64 [R1+0x51e0], R20 ;  /* 0x0051e01401007387 */ /* 0x0041e60000100a00 */
        /* <DEDUP_REMOVED lines=14> */
[----:B----4-:R-:W-:-:S05]  /*3b650*/  IMAD.MOV.U32 R19, RZ, RZ, R5 ;  /* 0x000000ffff137224 */ /* 0x010fca00078e0005 */
[----:B------:R0:W-:Y:S02]  /*3b660*/  STL.64 [R1+0x5238], R18 ;  /* 0x0052381201007387 */ /* 0x0001e40000100a00 */
[----:B0-----:R-:W-:Y:S02]  /*3b670*/  IMAD.MOV.U32 R18, RZ, RZ, R4 ;  /* 0x000000ffff127224 */ /* 0x001fe400078e0004 */
        /* <DEDUP_REMOVED lines=9> */
[----:B------:R-:W-:Y:S01]  /*3b710*/  IMAD.MOV.U32 R19, RZ, RZ, R0 ;  /* 0x000000ffff137224 */ /* 0x000fe200078e0000 */
[----:B------:R-:W4:Y:S01]  /*3b720*/  LDL.LU R8, [R1+0x8d0] ;  /* 0x0008d00001087983 */ /* 0x000f220000300800 */
[----:B------:R-:W4:Y:S02]  /*3b730*/  LDL.LU R9, [R1+0x8d4] ;  /* 0x0008d40001097983 */ /* 0x000f240000300800 */
[----:B------:R-:W4:Y:S02]  /*3b740*/  LDL.LU R10, [R1+0x8d8] ;  /* 0x0008d800010a7983 */ /* 0x000f240000300800 */
[----:B------:R-:W4:Y:S01]  /*3b750*/  LDL.LU R11, [R1+0x8dc] ;  /* 0x0008dc00010b7983 */ /* 0x000f220000300800 */
[----:B------:R0:W-:Y:S04]  /*3b760*/  STL.64 [R1+0x5268], R18 ;  /* 0x0052681201007387 */ /* 0x0001e80000100a00 */
[----:B0-----:R-:W4:Y:S04]  /*3b770*/  LDL.64 R18, [R1+0x158] ;  /* 0x0001580001127983 */ /* 0x001f280000100a00 */
[----:B---3--:R-:W-:Y:S01]  /*3b780*/  STL.64 [R1+0x5230], R22 ;  /* 0x0052301601007387 */ /* 0x008fe20000100a00 */
[----:B--2---:R0:W-:Y:S03]  /*3b790*/  STL.64 [R1+0x5228], R20 ;  /* 0x0052281401007387 */ /* 0x0041e60000100a00 */
[----:B0-----:R-:W2:Y:S01]  /*3b7a0*/  LDL.LU R20, [R1+0x880] ;  /* 0x0008800001147983 */ /* 0x001ea20000300800 */
[----:B------:R-:W2:Y:S02]  /*3b7b0*/  LDL.LU R21, [R1+0x884] ;  /* 0x0008840001157983 */ /* 0x000ea40000300800 */
[----:B------:R-:W3:Y:S02]  /*3b7c0*/  LDL.LU R22, [R1+0x888] ;  /* 0x0008880001167983 */ /* 0x000ee40000300800 */
[----:B------:R-:W3:Y:S02]  /*3b7d0*/  LDL.LU R23, [R1+0x88c] ;  /* 0x00088c0001177983 */ /* 0x000ee40000300800 */
        /* <DEDUP_REMOVED lines=10> */
[----:B------:R-:W2:Y:S02]  /*3b880*/  LDL.LU R22, [R1+0x8a8] ;  /* 0x0008a80001167983 */ /* 0x000ea40000300800 */
[----:B------:R-:W2:Y:S01]  /*3b890*/  LDL.LU R23, [R1+0x8ac] ;  /* 0x0008ac0001177983 */ /* 0x000ea20000300800 */
[----:B------:R-:W3:Y:S01]  /*3b8a0*/  LDL.LU R4, [R1+0x810] ;  /* 0x0008100001047983 */ /* 0x000ee20000300800 */
[----:B------:R-:W3:Y:S02]  /*3b8b0*/  LDL.LU R5, [R1+0x814] ;  /* 0x0008140001057983 */ /* 0x000ee40000300800 */
[----:B------:R-:W2:Y:S02]  /*3b8c0*/  LDL.LU R6, [R1+0x818] ;  /* 0x0008180001067983 */ /* 0x000ea40000300800 */
[----:B------:R-:W2:Y:S01]  /*3b8d0*/  LDL.LU R7, [R1+0x81c] ;  /* 0x00081c0001077983 */ /* 0x000ea20000300800 */
[----:B----4-:R-:W-:Y:S01]  /*3b8e0*/  HMMA.16816.F32 R8, R24, R18, R8 ;  /* 0x000000121808723c */ /* 0x010fe20000001808 */
[----:B--2---:R0:W-:Y:S01]  /*3b8f0*/  STL.64 [R1+0x5188], R6 ;  /* 0x0051880601007387 */ /* 0x0041e20000100a00 */
[----:B---3--:R1:W-:Y:S03]  /*3b900*/  STL.64 [R1+0x5180], R4 ;  /* 0x0051800401007387 */ /* 0x0083e60000100a00 */
[----:B0-----:R-:W2:Y:S01]  /*3b910*/  LDL.64 R6, [R1+0x18] ;  /* 0x0000180001067983 */ /* 0x001ea20000100a00 */
[----:B------:R-:W-:-:S03]  /*3b920*/  IMAD.MOV.U32 R3, RZ, RZ, R19 ;  /* 0x000000ffff037224 */ /* 0x000fc600078e0013 */
[----:B--2---:R0:W-:Y:S01]  /*3b930*/  STL.64 [R1+0x51a0], R6 ;  /* 0x0051a00601007387 */ /* 0x0041e20000100a00 */
[----:B-1----:R-:W2:Y:S02]  /*3b940*/  LDL.LU R4, [R1+0x830] ;  /* 0x0008300001047983 */ /* 0x002ea40000300800 */
[----:B------:R-:W2:Y:S01]  /*3b950*/  LDL.LU R5, [R1+0x834] ;  /* 0x0008340001057983 */ /* 0x000ea20000300800 */
[----:B0-----:R-:W2:Y:S01]  /*3b960*/  LDL.LU R6, [R1+0x838] ;  /* 0x0008380001067983 */ /* 0x001ea20000300800 */
[----:B------:R-:W2:Y:S02]  /*3b970*/  LDL.LU R7, [R1+0x83c] ;  /* 0x00083c0001077983 */ /* 0x000ea40000300800 */
[----:B------:R-:W3:Y:S07]  /*3b980*/  LDL.64 R14, [R1+0x8] ;  /* 0x00000800010e7983 */ /* 0x000eee0000100a00 */
[----:B------:R0:W-:Y:S01]  /*3b990*/  STL.64 [R1+0xd60], R8 ;  /* 0x000d600801007387 */ /* 0x0001e20000100a00 */
[----:B------:R1:W-:Y:S01]  /*3b9a0*/  STL.64 [R1+0xd68], R10 ;  /* 0x000d680a01007387 */ /* 0x0003e20000100a00 */
[----:B0-----:R-:W-:-:S03]  /*3b9b0*/  IMAD.MOV.U32 R8, RZ, RZ, R18 ;  /* 0x000000ffff087224 */ /* 0x001fc600078e0012 */
[----:B-1----:R-:W4:Y:S01]  /*3b9c0*/  LDL.LU.64 R10, [R1+0x5270] ;  /* 0x00527000010a7983 */ /* 0x002f220000300a00 */
[----:B------:R-:W2:Y:S02]  /*3b9d0*/  LDL.LU.64 R18, [R1+0x5268] ;  /* 0x0052680001127983 */ /* 0x000ea40000300a00 */
[C---:B--2---:R-:W-:Y:S01]  /*3b9e0*/  HMMA.16816.F32 R16, R24.reuse, R18, R20 ;  /* 0x000000121810723c */ /* 0x044fe20000001814 */
[----:B----4-:R-:W-:Y:S01]  /*3b9f0*/  STL.64 [R1+0x5168], R10 ;  /* 0x0051680a01007387 */ /* 0x010fe20000100a00 */
[----:B------:R0:W-:Y:S03]  /*3ba00*/  STL [R1+0x5160], R8 ;  /* 0x0051600801007387 */ /* 0x0001e60000100800 */
[----:B0-----:R-:W2:Y:S01]  /*3ba10*/  LDL.LU R8, [R1+0x800] ;  /* 0x0008000001087983 */ /* 0x001ea20000300800 */
[----:B------:R-:W2:Y:S02]  /*3ba20*/  LDL.LU R9, [R1+0x804] ;  /* 0x0008040001097983 */ /* 0x000ea40000300800 */
[----:B------:R-:W2:Y:S02]  /*3ba30*/  LDL.LU R10, [R1+0x808] ;  /* 0x00080800010a7983 */ /* 0x000ea40000300800 */
[----:B------:R-:W2:Y:S01]  /*3ba40*/  LDL.LU R11, [R1+0x80c] ;  /* 0x00080c00010b7983 */ /* 0x000ea20000300800 */
[----:B------:R-:W4:Y:S01]  /*3ba50*/  LDL.LU.64 R22, [R1+0x5260] ;  /* 0x0052600001167983 */ /* 0x000f220000300a00 */
[----:B------:R-:W4:Y:S11]  /*3ba60*/  LDL.LU.64 R20, [R1+0x5258] ;  /* 0x0052580001147983 */ /* 0x000f360000300a00 */
        /* <DEDUP_REMOVED lines=46> */
[----:B------:R-:W4:Y:S01]  /*3bd50*/  LDL.LU.64 R22, [R1+0x51b8] ;  /* 0x0051b80001167983 */ /* 0x000f220000300a00 */
[----:B------:R-:W-:Y:S02]  /*3bd60*/  IMAD.MOV.U32 R2, RZ, RZ, R18 ;  /* 0x000000ffff027224 */ /* 0x000fe400078e0012 */
[----:B------:R-:W-:Y:S11]  /*3bd70*/  IMAD.MOV.U32 R0, RZ, RZ, R19 ;  /* 0x000000ffff007224 */ /* 0x000ff600078e0013 */
[----:B------:R-:W-:Y:S07]  /*3bd80*/  @!UPT UIADD3 URZ, URZ, URZ, URZ ;  /* 0x0000003f3f3ff290 */ /* 0x000fee000fffe03f */
[----:B------:R0:W-:Y:S01]  /*3bd90*/  STL.64 [R1+0xce0], R24 ;  /* 0x000ce01801007387 */ /* 0x0001e20000100a00 */
[----:B------:R1:W-:Y:S02]  /*3bda0*/  STL.64 [R1+0xce8], R26 ;  /* 0x000ce81a01007387 */ /* 0x0003e40000100a00 */
[----:B------:R-:W4:Y:S02]  /*3bdb0*/  LDL.LU.64 R18, [R1+0x51b0] ;  /* 0x0051b00001127983 */ /* 0x000f240000300a00 */
[----:B------:R-:W4:Y:S01]  /*3bdc0*/  LDL.LU.64 R16, [R1+0x51a8] ;  /* 0x0051a80001107983 */ /* 0x000f220000300a00 */
[----:B0-----:R-:W2:Y:S01]  /*3bdd0*/  LDL.LU R24, [R1+0x7d0] ;  /* 0x0007d00001187983 */ /* 0x001ea20000300800 */
[----:B------:R-:W2:Y:S02]  /*3bde0*/  LDL.LU R25, [R1+0x7d4] ;  /* 0x0007d40001197983 */ /* 0x000ea40000300800 */
[----:B-1----:R-:W2:Y:S02]  /*3bdf0*/  LDL.LU R26, [R1+0x7d8] ;  /* 0x0007d800011a7983 */ /* 0x002ea40000300800 */
[----:B------:R-:W2:Y:S01]  /*3be00*/  LDL.LU R27, [R1+0x7dc] ;  /* 0x0007dc00011b7983 */ /* 0x000ea20000300800 */
[C---:B----4-:R-:W-:Y:S01]  /*3be10*/  HMMA.16816.F32 R20, R16.reuse, R22, R4 ;  /* 0x000000161014723c */ /* 0x050fe20000001804 */
[----:B------:R-:W4:Y:S11]  /*3be20*/  LDL.LU.64 R6, [R1+0x51a0] ;  /* 0x0051a00001067983 */ /* 0x000f360000300a00 */
[----:B------:R-:W-:Y:S11]  /*3be30*/  @!UPT UIADD3 URZ, URZ, URZ, URZ ;  /* 0x0000003f3f3ff290 */ /* 0x000ff6000fffe03f */
[----:B------:R-:W-:Y:S01]  /*3be40*/  STL.64 [R1+0xcd0], R20 ;  /* 0x000cd01401007387 */ /* 0x000fe20000100a00 */
[----:B------:R0:W-:Y:S03]  /*3be50*/  STL.64 [R1+0xcd8], R22 ;  /* 0x000cd81601007387 */ /* 0x0001e60000100a00 */
[----:B0-----:R-:W4:Y:S01]  /*3be60*/  LDL.LU.64 R22, [R1+0x5198] ;  /* 0x0051980001167983 */ /* 0x001f220000300a00 */
[----:B------:R-:W4:Y:S02]  /*3be70*/  LDL.LU.64 R20, [R1+0x5190] ;  /* 0x0051900001147983 */ /* 0x000f240000300a00 */
[C---:B----4-:R-:W-:Y:S11]  /*3be80*/  HMMA.16816.F32 R20, R16.reuse, R6, R20 ;  /* 0x000000061014723c */ /* 0x050ff60000001814 */
[----:B------:R-:W-:Y:S11]  /*3be90*/  @!UPT UIADD3 URZ, URZ, URZ, URZ ;  /* 0x0000003f3f3ff290 */ /* 0x000ff6000fffe03f */
[----:B------:R-:W-:Y:S01]  /*3bea0*/  @!UPT UIADD3 URZ, URZ, URZ, URZ ;  /* 0x0000003f3f3ff290 */ /* 0x000fe2000fffe03f */
[----:B------:R0:W-:Y:S01]  /*3beb0*/  STL.64 [R1+0xcc0], R20 ;  /* 0x000cc01401007387 */ /* 0x0001e20000100a00 */
[----:B------:R-:W-:Y:S02]  /*3bec0*/  STL.64 [R1+0xcc8], R22 ;  /* 0x000cc81601007387 */ /* 0x000fe40000100a00 */
[----:B0-----:R-:W-:Y:S02]  /*3bed0*/  IMAD.MOV.U32 R21, RZ, RZ, R6 ;  /* 0x000000ffff157224 */ /* 0x001fe400078e0006 */
[----:B------:R-:W-:Y:S02]  /*3bee0*/  IMAD.MOV.U32 R20, RZ, RZ, R7 ;  /* 0x000000ffff147224 */ /* 0x000fe400078e0007 */
[----:B------:R-:W3:Y:S01]  /*3bef0*/  LDL.LU.64 R6, [R1+0x5188] ;  /* 0x0051880001067983 */ /* 0x000ee20000300a00 */
[----:B------:R-:W3:Y:S02]  /*3bf00*/  LDL.LU.64 R4, [R1+0x5180] ;  /* 0x0051800001047983 */ /* 0x000ee40000300a00 */
[----:B------:R0:W-:Y:S02]  /*3bf10*/  STL.64 [R1+0x50d8], R20 ;  /* 0x0050d81401007387 */ /* 0x0001e40000100a00 */
[----:B0-----:R-:W4:Y:S01]  /*3bf20*/  LDL.LU R20, [R1+0x7e0] ;  /* 0x0007e00001147983 */ /* 0x001f220000300800 */
[----:B------:R-:W4:Y:S02]  /*3bf30*/  LDL.LU R21, [R1+0x7e4] ;  /* 0x0007e40001157983 */ /* 0x000f240000300800 */
[----:B------:R-:W4:Y:S02]  /*3bf40*/  LDL.LU R22, [R1+0x7e8] ;  /* 0x0007e80001167983 */ /* 0x000f240000300800 */
[----:B------:R-:W4:Y:S01]  /*3bf50*/  LDL.LU R23, [R1+0x7ec] ;  /* 0x0007ec0001177983 */ /* 0x000f220000300800 */
[C---:B---3--:R-:W-:Y:S11]  /*3bf60*/  HMMA.16816.F32 R4, R16.reuse, R14, R4 ;  /* 0x0000000e1004723c */ /* 0x048ff60000001804 */
[----:B------:R-:W-:Y:S11]  /*3bf70*/  @!UPT UIADD3 URZ, URZ, URZ, URZ ;  /* 0x0000003f3f3ff290 */ /* 0x000ff6000fffe03f */
[----:B------:R-:W-:Y:S01]  /*3bf80*/  @!UPT UIADD3 URZ, URZ, URZ, URZ ;  /* 0x0000003f3f3ff290 */ /* 0x000fe2000fffe03f */
[----:B------:R0:W-:Y:S01]  /*3bf90*/  STL.64 [R1+0xcb0], R4 ;  /* 0x000cb00401007387 */ /* 0x0001e20000100a00 */
[----:B------:R1:W-:Y:S02]  /*3bfa0*/  STL.64 [R1+0xcb8], R6 ;  /* 0x000cb80601007387 */ /* 0x0003e40000100a00 */
[----:B0-----:R-:W-:Y:S01]  /*3bfb0*/  IMAD.MOV.U32 R5, RZ, RZ, R14 ;  /* 0x000000ffff057224 */ /* 0x001fe200078e000e */
[----:B-1----:R-:W3:Y:S01]  /*3bfc0*/  LDL.LU.64 R6, [R1+0x5178] ;  /* 0x0051780001067983 */ /* 0x002ee20000300a00 */
[----:B------:R-:W-:Y:S02]  /*3bfd0*/  IMAD.MOV.U32 R4, RZ, RZ, R15 ;  /* 0x000000ffff047224 */ /* 0x000fe400078e000f */
[----:B------:R-:W2:Y:S02]  /*3bfe0*/  LDL.LU.64 R14, [R1+0x5170] ;  /* 0x00517000010e7983 */ /* 0x000ea40000300a00 */
[C---:B--2---:R-:W-:Y:S11]  /*3bff0*/  HMMA.16816.F32 R8, R16.reuse, R14, R8 ;  /* 0x0000000e1008723c */ /* 0x044ff60000001808 */
[----:B------:R-:W-:Y:S11]  /*3c000*/  @!UPT UIADD3 URZ, URZ, URZ, URZ ;  /* 0x0000003f3f3ff290 */ /* 0x000ff6000fffe03f */
[----:B------:R-:W-:Y:S01]  /*3c010*/  @!UPT UIADD3 URZ, URZ, URZ, URZ ;  /* 0x0000003f3f3ff290 */ /* 0x000fe2000fffe03f */
[----:B------:R-:W-:Y:S01]  /*3c020*/  STL.64 [R1+0xca0], R8 ;  /* 0x000ca00801007387 */ /* 0x000fe20000100a00 */
[----:B------:R0:W-:Y:S03]  /*3c030*/  STL.64 [R1+0xca8], R10 ;  /* 0x000ca80a01007387 */ /* 0x0001e60000100a00 */
[----:B0-----:R-:W4:Y:S01]  /*3c040*/  LDL.LU.64 R10, [R1+0x5168] ;  /* 0x00516800010a7983 */ /* 0x001f220000300a00 */
[----:B------:R-:W2:Y:S02]  /*3c050*/  LDL.LU R8, [R1+0x5160] ;  /* 0x0051600001087983 */ /* 0x000ea40000300800 */
[----:B------:R4:W-:Y:S02]  /*3c060*/  STL.64 [R1+0x5138], R14 ;  /* 0x0051380e01007387 */ /* 0x0009e40000100a00 */
[C---:B----4-:R-:W-:Y:S08]  /*3c070*/  HMMA.16816.F32 R12, R16.reuse, R10, R20 ;  /* 0x0000000a100c723c */ /* 0x050ff00000001814 */
[----:B---3--:R-:W-:Y:S01]  /*3c080*/  HMMA.16816.F32 R20, R16, R6, R24 ;  /* 0x000000061014723c */ /* 0x008fe20000001818 */
[----:B------:R-:W-:Y:S01]  /*3c090*/  STL [R1+0x50a4], R10 ;  /* 0x0050a40a01007387 */ /* 0x000fe20000100800 */
[----:B------:R-:W-:Y:S03]  /*3c0a0*/  STL [R1+0x50a0], R11 ;  /* 0x0050a00b01007387 */ /* 0x000fe60000100800 */
[----:B------:R-:W0:Y:S10]  /*3c0b0*/  LDSM.16.MT88.4 R24, [R28+0x4100] ;  /* 0x004100001c18783b */ /* 0x000e340000004200 */
[----:B------:R1:W-:Y:S01]  /*3c0c0*/  STL.64 [R1+0xc90], R12 ;  /* 0x000c900c01007387 */ /* 0x0003e20000100a00 */
[----:B------:R3:W-:Y:S03]  /*3c0d0*/  STL.64 [R1+0xc98], R14 ;  /* 0x000c980e01007387 */ /* 0x0007e60000100a00 */
[----:B-1----:R-:W4:Y:S04]  /*3c0e0*/  LDL.LU R12, [R1+0x7a0] ;  /* 0x0007a000010c7983 */ /* 0x002f280000300800 */
[----:B------:R-:W-:Y:S02]  /*3c0f0*/  STL.64 [R1+0xc80], R20 ;  /* 0x000c801401007387 */ /* 0x000fe40000100a00 */
[----:B------:R-:W-:Y:S02]  /*3c100*/  STL.64 [R1+0xc88], R22 ;  /* 0x000c881601007387 */ /* 0x000fe40000100a00 */
[----:B------:R-:W4:Y:S01]  /*3c110*/  LDL.LU R13, [R1+0x7a4] ;  /* 0x0007a400010d7983 */ /* 0x000f220000300800 */
[----:B---3--:R-:W3:Y:S01]  /*3c120*/  LDL.LU R14, [R1+0x7a8] ;  /* 0x0007a800010e7983 */ /* 0x008ee20000300800 */
[----:B------:R-:W3:Y:S03]  /*3c130*/  LDL.LU R15, [R1+0x7ac] ;  /* 0x0007ac00010f7983 */ /* 0x000ee60000300800 */
[----:B---3--:R2:W-:Y:S01]  /*3c140*/  STL.64 [R1+0x5148], R14 ;  /* 0x0051480e01007387 */ /* 0x0085e20000100a00 */
[----:B----4-:R-:W-:Y:S02]  /*3c150*/  STL.64 [R1+0x5140], R12 ;  /* 0x0051400c01007387 */ /* 0x010fe40000100a00 */
[----:B--2---:R-:W-:-:S02]  /*3c160*/  IMAD.MOV.U32 R14, RZ, RZ, R8 ;  /* 0x000000ffff0e7224 */ /* 0x004fc400078e0008 */
[----:B------:R-:W-:Y:S01]  /*3c170*/  IMAD.MOV.U32 R15, RZ, RZ, R3 ;  /* 0x000000ffff0f7224 */ /* 0x000fe200078e0003 */
[----:B------:R-:W2:Y:S01]  /*3c180*/  LDL.LU R8, [R1+0x7c0] ;  /* 0x0007c00001087983 */ /* 0x000ea20000300800 */
[----:B------:R-:W2:Y:S02]  /*3c190*/  LDL.LU R9, [R1+0x7c4] ;  /* 0x0007c40001097983 */ /* 0x000ea40000300800 */
[----:B------:R-:W2:Y:S02]  /*3c1a0*/  LDL.LU R10, [R1+0x7c8] ;  /* 0x0007c800010a7983 */ /* 0x000ea40000300800 */
[----:B------:R-:W2:Y:S01]  /*3c1b0*/  LDL.LU R11, [R1+0x7cc] ;  /* 0x0007cc00010b7983 */ /* 0x000ea20000300800 */
[----:B------:R1:W-:Y:S01]  /*3c1c0*/  STL.64 [R1+0x5158], R14 ;  /* 0x0051580e01007387 */ /* 0x0003e20000100a00 */
[----:B------:R-:W3:Y:S03]  /*3c1d0*/  LDL.64 R22, [R1+0x108] ;  /* 0x0001080001167983 */ /* 0x000ee60000100a00 */
[----:B-1----:R-:W2:Y:S04]  /*3c1e0*/  LDL.64 R14, [R1+0x38] ;  /* 0x00003800010e7983 */ /* 0x002ea80000100a00 */
[----:B---3--:R1:W-:Y:S04]  /*3c1f0*/  STL.64 [R1+0x50e8], R22 ;  /* 0x0050e81601007387 */ /* 0x0083e80000100a00 */
[----:B-1----:R-:W3:Y:S04]  /*3c200*/  LDL.64 R22, [R1+0x118] ;  /* 0x0001180001167983 */ /* 0x002ee80000100a00 */
[----:B---3--:R1:W-:Y:S04]  /*3c210*/  STL.64 [R1+0x5100], R22 ;  /* 0x0051001601007387 */ /* 0x0083e80000100a00 */
[----:B-1----:R-:W3:Y:S04]  /*3c220*/  LDL.64 R22, [R1+0x128] ;  /* 0x0001280001167983 */ /* 0x002ee80000100a00 */
[----:B---3--:R1:W-:Y:S04]  /*3c230*/  STL.64 [R1+0x5118], R22 ;  /* 0x0051181601007387 */ /* 0x0083e80000100a00 */
[----:B-1----:R-:W3:Y:S04]  /*3c240*/  LDL.64 R22, [R1+0x138] ;  /* 0x0001380001167983 */ /* 0x002ee80000100a00 */
[----:B---3--:R1:W-:Y:S04]  /*3c250*/  STL.64 [R1+0x5130], R22 ;  /* 0x0051301601007387 */ /* 0x0083e80000100a00 */
[----:B-1----:R-:W3:Y:S04]  /*3c260*/  LDL.64 R22, [R1+0x148] ;  /* 0x0001480001167983 */ /* 0x002ee80000100a00 */
[----:B---3--:R1:W-:Y:S01]  /*3c270*/  STL.64 [R1+0x5150], R22 ;  /* 0x0051501601007387 */ /* 0x0083e20000100a00 */
[----:B------:R-:W3:Y:S02]  /*3c280*/  LDL.LU R20, [R1+0x7b0] ;  /* 0x0007b00001147983 */ /* 0x000ee40000300800 */
[----:B------:R-:W3:Y:S01]  /*3c290*/  LDL.LU R21, [R1+0x7b4] ;  /* 0x0007b40001157983 */ /* 0x000ee20000300800 */
[----:B-1----:R-:W3:Y:S01]  /*3c2a0*/  LDL.LU R22, [R1+0x7b8] ;  /* 0x0007b80001167983 */ /* 0x002ee20000300800 */
[----:B------:R-:W3:Y:S02]  /*3c2b0*/  LDL.LU R23, [R1+0x7bc] ;  /* 0x0007bc0001177983 */ /* 0x000ee40000300800 */
[----:B------:R-:W-:Y:S02]  /*3c2c0*/  STL.64 [R1+0x5038], R6 ;  /* 0x0050380601007387 */ /* 0x000fe40000100a00 */
[----:B------:R1:W-:Y:S02]  /*3c2d0*/  STL.64 [R1+0x50e0], R4 ;  /* 0x0050e00401007387 */ /* 0x0003e40000100a00 */
[----:B-1----:R-:W4:Y:S01]  /*3c2e0*/  LDL.LU R4, [R1+0x760] ;  /* 0x0007600001047983 */ /* 0x002f220000300800 */
[----:B------:R-:W4:Y:S02]  /*3c2f0*/  LDL.LU R5, [R1+0x764] ;  /* 0x0007640001057983 */ /* 0x000f240000300800 */
[----:B------:R-:W2:Y:S02]  /*3c300*/  LDL.LU R6, [R1+0x768] ;  /* 0x0007680001067983 */ /* 0x000ea40000300800 */
[----:B------:R-:W2:Y:S02]  /*3c310*/  LDL.LU R7, [R1+0x76c] ;  /* 0x00076c0001077983 */ /* 0x000ea40000300800 */
[----:B--2---:R-:W-:Y:S01]  /*3c320*/  STL.64 [R1+0x50f8], R6 ;  /* 0x0050f80601007387 */ /* 0x004fe20000100a00 */
[----:B----4-:R1:W-:Y:S03]  /*3c330*/  STL.64 [R1+0x50f0], R4 ;  /* 0x0050f00401007387 */ /* 0x0103e60000100a00 */
[----:B-1----:R-:W2:Y:S01]  /*3c340*/  LDL.LU R4, [R1+0x770] ;  /* 0x0007700001047983 */ /* 0x002ea20000300800 */
[----:B------:R-:W2:Y:S02]  /*3c350*/  LDL.LU R5, [R1+0x774] ;  /* 0x0007740001057983 */ /* 0x000ea40000300800 */
[----:B------:R-:W4:Y:S02]  /*3c360*/  LDL.LU R6, [R1+0x778] ;  /* 0x0007780001067983 */ /* 0x000f240000300800 */
[----:B------:R-:W4:Y:S01]  /*3c370*/  LDL.LU R7, [R1+0x77c] ;  /* 0x00077c0001077983 */ /* 0x000f220000300800 */
[----:B------:R-:W-:Y:S01]  /*3c380*/  HMMA.16816.F32 R8, R16, R14, R8 ;  /* 0x0000000e1008723c */ /* 0x000fe20000001808 */
[----:B----4-:R-:W-:Y:S01]  /*3c390*/  STL.64 [R1+0x5110], R6 ;  /* 0x0051100601007387 */ /* 0x010fe20000100a00 */
[----:B--2---:R1:W-:Y:S03]  /*3c3a0*/  STL.64 [R1+0x5108], R4 ;  /* 0x0051080401007387 */ /* 0x0043e60000100a00 */
[----:B-1----:R-:W2:Y:S01]  /*3c3b0*/  LDL.LU R4, [R1+0x780] ;  /* 0x0007800001047983 */ /* 0x002ea20000300800 */
[----:B------:R-:W2:Y:S02]  /*3c3c0*/  LDL.LU R5, [R1+0x784] ;  /* 0x0007840001057983 */ /* 0x000ea40000300800 */
[----:B------:R-:W4:Y:S02]  /*3c3d0*/  LDL.LU R6, [R1+0x788] ;  /* 0x0007880001067983 */ /* 0x000f240000300800 */
[----:B------:R-:W4:Y:S02]  /*3c3e0*/  LDL.LU R7, [R1+0x78c] ;  /* 0x00078c0001077983 */ /* 0x000f240000300800 */
[----:B----4-:R-:W-:Y:S01]  /*3c3f0*/  STL.64 [R1+0x5128], R6 ;  /* 0x0051280601007387 */ /* 0x010fe20000100a00 */
[----:B--2---:R1:W-:Y:S03]  /*3c400*/  STL.64 [R1+0x5120], R4 ;  /* 0x0051200401007387 */ /* 0x0043e60000100a00 */
[----:B-1----:R-:W2:Y:S01]  /*3c410*/  LDL.LU R4, [R1+0x790] ;  /* 0x0007900001047983 */ /* 0x002ea20000300800 */
[----:B------:R-:W2:Y:S02]  /*3c420*/  LDL.LU R5, [R1+0x794] ;  /* 0x0007940001057983 */ /* 0x000ea40000300800 */
[----:B------:R-:W2:Y:S02]  /*3c430*/  LDL.LU R6, [R1+0x798] ;  /* 0x0007980001067983 */ /* 0x000ea40000300800 */
[----:B------:R-:W2:Y:S01]  /*3c440*/  LDL.LU R7, [R1+0x79c] ;  /* 0x00079c0001077983 */ /* 0x000ea20000300800 */
[----:B0-----:R-:W-:Y:S01]  /*3c450*/  STL.64 [R1+0x4f60], R26 ;  /* 0x004f601a01007387 */ /* 0x001fe20000100a00 */
[----:B------:R-:W-:Y:S02]  /*3c460*/  STL.64 [R1+0x4f58], R24 ;  /* 0x004f581801007387 */ /* 0x000fe40000100a00 */
[----:B------:R-:W-:Y:S02]  /*3c470*/  STL.64 [R1+0x14f0], R8 ;  /* 0x0014f00801007387 */ /* 0x000fe40000100a00 */
[----:B------:R0:W-:Y:S02]  /*3c480*/  STL.64 [R1+0x14f8], R10 ;  /* 0x0014f80a01007387 */ /* 0x0001e40000100a00 */
[----:B0-----:R-:W-:-:S02]  /*3c490*/  IMAD.MOV.U32 R10, RZ, RZ, R14 ;  /* 0x000000ffff0a7224 */ /* 0x001fc400078e000e */
[----:B------:R-:W-:Y:S02]  /*3c4a0*/  IMAD.MOV.U32 R11, RZ, RZ, R15 ;  /* 0x000000ffff0b7224 */ /* 0x000fe400078e000f */
[----:B------:R-:W3:Y:S02]  /*3c4b0*/  LDL.LU.64 R14, [R1+0x5158] ;  /* 0x00515800010e7983 */ /* 0x000ee40000300a00 */
[C---:B---3--:R-:W-:Y:S02]  /*3c4c0*/  HMMA.16816.F32 R12, R16.reuse, R14, R20 ;  /* 0x0000000e100c723c */ /* 0x048fe40000001814 */
[----:B------:R-:W3:Y:S11]  /*3c4d0*/  LDL.LU.64 R22, [R1+0x5150] ;  /* 0x0051500001167983 */ /* 0x000ef60000300a00 */
        /* <DEDUP_REMOVED lines=14> */
[----:B------:R-:W-:Y:S02]  /*3c5c0*/  IMAD.MOV.U32 R26, RZ, RZ, R2 ;  /* 0x000000ffff1a7224 */ /* 0x000fe400078e0002 */
[----:B------:R-:W-:Y:S01]  /*3c5d0*/  IMAD.MOV.U32 R27, RZ, RZ, R0 ;  /* 0x000000ffff1b7224 */ /* 0x000fe200078e0000 */
[----:B--2---:R-:W-:Y:S01]  /*3c5e0*/  HMMA.16816.F32 R4, R16, R22, R4 ;  /* 0x000000161004723c */ /* 0x004fe20000001804 */
[----:B---3--:R0:W-:Y:S01]  /*3c5f0*/  STL.64 [R1+0x5058], R14 ;  /* 0x0050580e01007387 */ /* 0x0081e20000100a00 */
[----:B------:R-:W-:Y:S02]  /*3c600*/  STL.64 [R1+0x5050], R12 ;  /* 0x0050500c01007387 */ /* 0x000fe40000100a00 */
[----:B------:R-:W-:-:S02]  /*3c610*/  IMAD.MOV.U32 R2, RZ, RZ, R22 ;  /* 0x000000ffff027224 */ /* 0x000fc400078e0016 */
[----:B------:R-:W-:Y:S01]  /*3c620*/  IMAD.MOV.U32 R0, RZ, RZ, R23 ;  /* 0x000000ffff007224 */ /* 0x000fe200078e0017 */
[----:B0-----:R-:W2:Y:S11]  /*3c630*/  LDL.64 R14, [R1+0xf8] ;  /* 0x0000f800010e7983 */ /* 0x001eb60000100a00 */
[----:B------:R-:W-:Y:S05]  /*3c640*/  @!UPT UIADD3 URZ, URZ, URZ, URZ ;  /* 0x0000003f3f3ff290 */ /* 0x000fea000fffe03f */
        /* <DEDUP_REMOVED lines=27> */
[----:B------:R-:W-:Y:S01]  /*3c800*/  STL.64 [R1+0x50c0], R10 ;  /* 0x0050c00a01007387 */ /* 0x000fe20000100a00 */
[----:B------:R0:W-:Y:S01]  /*3c810*/  STL [R1+0x50b8], R9 ;  /* 0x0050b80901007387 */ /* 0x0001e20000100800 */
[----:B------:R-:W2:Y:S03]  /*3c820*/  LDL.LU R8, [R1+0x750] ;  /* 0x0007500001087983 */ /* 0x000ea60000300800 */
[----:B0-----:R-:W2:Y:S01]  /*3c830*/  LDL.LU R9, [R1+0x754] ;  /* 0x0007540001097983 */ /* 0x001ea20000300800 */
[----:B------:R-:W2:Y:S02]  /*3c840*/  LDL.LU R10, [R1+0x758] ;  /* 0x00075800010a7983 */ /* 0x000ea40000300800 */
[----:B------:R-:W2:Y:S01]  /*3c850*/  LDL.LU R11, [R1+0x75c] ;  /* 0x00075c00010b7983 */ /* 0x000ea20000300800 */
[C---:B---3--:R-:W-:Y:S11]  /*3c860*/  HMMA.16816.F32 R4, R16.reuse, R22, R4 ;  /* 0x000000161004723c */ /* 0x048ff60000001804 */
        /* <DEDUP_REMOVED lines=8> */
[----:B------:R-:W-:Y:S01]  /*3c8f0*/  IMAD.MOV.U32 R2, RZ, RZ, R15 ;  /* 0x000000ffff027224 */ /* 0x000fe200078e000f */
[----:B------:R-:W2:Y:S01]  /*3c900*/  LDL.LU.64 R20, [R1+0x50d8] ;  /* 0x0050d80001147983 */ /* 0x000ea20000300a00 */
[----:B------:R-:W-:Y:S02]  /*3c910*/  STL.64 [R1+0x50d0], R26 ;  /* 0x0050d01a01007387 */ /* 0x000fe40000100a00 */
[----:B------:R0:W-:Y:S11]  /*3c920*/  STL.64 [R1+0x50c8], R24 ;  /* 0x0050c81801007387 */ /* 0x0001f60000100a00 */
[----:B------:R-:W-:Y:S03]  /*3c930*/  @!UPT UIADD3 URZ, URZ, URZ, URZ ;  /* 0x0000003f3f3ff290 */ /* 0x000fe6000fffe03f */
[----:B------:R-:W-:Y:S01]  /*3c940*/  STL.64 [R1+0x1490], R8 ;  /* 0x0014900801007387 */ /* 0x000fe20000100a00 */
[----:B------:R4:W-:Y:S02]  /*3c950*/  STL.64 [R1+0x1498], R10 ;  /* 0x0014980a01007387 */ /* 0x0009e40000100a00 */
[----:B---3--:R-:W-:Y:S02]  /*3c960*/  IMAD.MOV.U32 R14, RZ, RZ, R5 ;  /* 0x000000ffff0e7224 */ /* 0x008fe400078e0005 */
[----:B------:R-:W-:-:S05]  /*3c970*/  IMAD.MOV.U32 R15, RZ, RZ, R4 ;  /* 0x000000ffff0f7224 */ /* 0x000fca00078e0004 */
[----:B------:R2:W-:Y:S01]  /*3c980*/  STL.64 [R1+0x5070], R14 ;  /* 0x0050700e01007387 */ /* 0x0005e20000100a00 */
[----:B------:R-:W3:Y:S02]  /*3c990*/  LDL.LU R4, [R1+0x6e0] ;  /* 0x0006e00001047983 */ /* 0x000ee40000300800 */
[----:B------:R-:W3:Y:S02]  /*3c9a0*/  LDL.LU R5, [R1+0x6e4] ;  /* 0x0006e40001057983 */ /* 0x000ee40000300800 */
[----:B-1----:R-:W3:Y:S01]  /*3c9b0*/  LDL.LU R6, [R1+0x6e8] ;  /* 0x0006e80001067983 */ /* 0x002ee20000300800 */
[----:B------:R-:W3:Y:S01]  /*3c9c0*/  LDL.LU R7, [R1+0x6ec] ;  /* 0x0006ec0001077983 */ /* 0x000ee20000300800 */
[----:B0-----:R-:W3:Y:S02]  /*3c9d0*/  LDL.LU R24, [R1+0x740] ;  /* 0x0007400001187983 */ /* 0x001ee40000300800 */
[----:B------:R-:W3:Y:S02]  /*3c9e0*/  LDL.LU R25, [R1+0x744] ;  /* 0x0007440001197983 */ /* 0x000ee40000300800 */
[----:B------:R-:W3:Y:S01]  /*3c9f0*/  LDL.LU R26, [R1+0x748] ;  /* 0x00074800011a7983 */ /* 0x000ee20000300800 */
[----:B------:R-:W3:Y:S01]  /*3ca00*/  LDL.LU R27, [R1+0x74c] ;  /* 0x00074c00011b7983 */ /* 0x000ee20000300800 */
[----:B----4-:R-:W4:Y:S02]  /*3ca10*/  LDL.64 R10, [R1+0xe8] ;  /* 0x0000e800010a7983 */ /* 0x010f240000100a00 */
[----:B------:R-:W-:-:S02]  /*3ca20*/  IMAD.MOV.U32 R29, RZ, RZ, R22 ;  /* 0x000000ffff1d7224 */ /* 0x000fc400078e0016 */
[----:B--2---:R-:W-:Y:S02]  /*3ca30*/  IMAD.MOV.U32 R14, RZ, RZ, R21 ;  /* 0x000000ffff0e7224 */ /* 0x004fe400078e0015 */
[----:B------:R-:W-:Y:S02]  /*3ca40*/  IMAD.MOV.U32 R15, RZ, RZ, R20 ;  /* 0x000000ffff0f7224 */ /* 0x000fe400078e0014 */
[----:B------:R-:W2:Y:S01]  /*3ca50*/  LDL.LU R20, [R1+0x730] ;  /* 0x0007300001147983 */ /* 0x000ea20000300800 */
[----:B------:R-:W2:Y:S02]  /*3ca60*/  LDL.LU R21, [R1+0x734] ;  /* 0x0007340001157983 */ /* 0x000ea40000300800 */
[----:B------:R-:W2:Y:S02]  /*3ca70*/  LDL.LU R22, [R1+0x738] ;  /* 0x0007380001167983 */ /* 0x000ea40000300800 */
[----:B------:R-:W2:Y:S01]  /*3ca80*/  LDL.LU R23, [R1+0x73c] ;  /* 0x00073c0001177983 */ /* 0x000ea20000300800 */
[----:B------:R-:W-:Y:S04]  /*3ca90*/  STL.64 [R1+0x5088], R14 ;  /* 0x0050880e01007387 */ /* 0x000fe80000100a00 */
[----:B---3--:R-:W-:Y:S01]  /*3caa0*/  STL.64 [R1+0x5048], R6 ;  /* 0x0050480601007387 */ /* 0x008fe20000100a00 */
[----:B------:R0:W-:Y:S03]  /*3cab0*/  STL.64 [R1+0x5040], R4 ;  /* 0x0050400401007387 */ /* 0x0001e60000100a00 */
[----:B0-----:R-:W3:Y:S01]  /*3cac0*/  LDL.LU R4, [R1+0x6f0] ;  /* 0x0006f00001047983 */ /* 0x001ee20000300800 */
[----:B------:R-:W3:Y:S02]  /*3cad0*/  LDL.LU R5, [R1+0x6f4] ;  /* 0x0006f40001057983 */ /* 0x000ee40000300800 */
[----:B------:R-:W2:Y:S02]  /*3cae0*/  LDL.LU R6, [R1+0x6f8] ;  /* 0x0006f80001067983 */ /* 0x000ea40000300800 */
[----:B------:R-:W2:Y:S01]  /*3caf0*/  LDL.LU R7, [R1+0x6fc] ;  /* 0x0006fc0001077983 */ /* 0x000ea20000300800 */
[----:B------:R-:W3:Y:S04]  /*3cb00*/  LDL R14, [R1+0x28] ;  /* 0x00002800010e7983 */ /* 0x000ee80000100800 */
[----:B------:R-:W4:Y:S04]  /*3cb10*/  LDL R15, [R1+0x2c] ;  /* 0x00002c00010f7983 */ /* 0x000f280000100800 */
        /* <DEDUP_REMOVED lines=18> */
[----:B------:R-:W2:Y:S02]  /*3cc40*/  LDL.LU R7, [R1+0x72c] ;  /* 0x00072c0001077983 */ /* 0x000ea40000300800 */
[----:B------:R-:W-:Y:S01]  /*3cc50*/  STL.64 [R1+0x1470], R24 ;  /* 0x0014701801007387 */ /* 0x000fe20000100a00 */
[----:B------:R0:W-:Y:S03]  /*3cc60*/  STL.64 [R1+0x1478], R26 ;  /* 0x0014781a01007387 */ /* 0x0001e60000100a00 */
[----:B0-----:R-:W3:Y:S01]  /*3cc70*/  LDL.LU.64 R26, [R1+0x50d0] ;  /* 0x0050d000011a7983 */ /* 0x001ee20000300a00 */
[----:B------:R-:W4:Y:S02]  /*3cc80*/  LDL.LU.64 R24, [R1+0x50c8] ;  /* 0x0050c80001187983 */ /* 0x000f240000300a00 */
[----:B------:R-:W-:-:S02]  /*3cc90*/  IMAD.MOV.U32 R3, RZ, RZ, R10 ;  /* 0x000000ffff037224 */ /* 0x000fc400078e000a */
[----:B------:R-:W-:Y:S02]  /*3cca0*/  IMAD.MOV.U32 R8, RZ, RZ, R11 ;  /* 0x000000ffff087224 */ /* 0x000fe400078e000b */
[----:B------:R-:W2:Y:S01]  /*3ccb0*/  LDL.LU.64 R10, [R1+0x50c0] ;  /* 0x0050c000010a7983 */ /* 0x000ea20000300a00 */
[----:B------:R-:W2:Y:S01]  /*3ccc0*/  LDL.LU R9, [R1+0x50b8] ;  /* 0x0050b80001097983 */ /* 0x000ea20000300800 */
[----:B---3--:R-:W-:Y:S02]  /*3ccd0*/  HMMA.16816.F32 R16, R16, R26, R20 ;  /* 0x0000001a1010723c */ /* 0x008fe40000001814 */
[----:B------:R-:W2:Y:S01]  /*3cce0*/  LDL.LU.64 R22, [R1+0x50b0] ;  /* 0x0050b00001167983 */ /* 0x000ea20000300a00 */
[----:B------:R-:W2:Y:S11]  /*3ccf0*/  LDL.LU.64 R20, [R1+0x50a8] ;  /* 0x0050a80001147983 */ /* 0x000eb60000300a00 */
[----:B------:R-:W-:Y:S09]  /*3cd00*/  @!UPT UIADD3 URZ, URZ, URZ, URZ ;  /* 0x0000003f3f3ff290 */ /* 0x000ff2000fffe03f */
[----:B------:R0:W-:Y:S01]  /*3cd10*/  STL.64 [R1+0xc70], R16 ;  /* 0x000c701001007387 */ /* 0x0001e20000100a00 */
[----:B------:R1:W-:Y:S03]  /*3cd20*/  STL.64 [R1+0xc78], R18 ;  /* 0x000c781201007387 */ /* 0x0003e60000100a00 */
[----:B0-----:R-:W3:Y:S01]  /*3cd30*/  LDL.LU R16, [R1+0x6d0] ;  /* 0x0006d00001107983 */ /* 0x001ee20000300800 */
[----:B------:R-:W3:Y:S02]  /*3cd40*/  LDL.LU R17, [R1+0x6d4] ;  /* 0x0006d40001117983 */ /* 0x000ee40000300800 */
[----:B-1----:R-:W3:Y:S02]  /*3cd50*/  LDL.LU R18, [R1+0x6d8] ;  /* 0x0006d80001127983 */ /* 0x002ee40000300800 */
[----:B------:R-:W3:Y:S01]  /*3cd60*/  LDL.LU R19, [R1+0x6dc] ;  /* 0x0006dc0001137983 */ /* 0x000ee20000300800 */
[----:B------:R-:W-:Y:S01]  /*3cd70*/  STL.64 [R1+0x4f78], R26 ;  /* 0x004f781a01007387 */ /* 0x000fe20000100a00 */
[----:B----4-:R0:W-:Y:S03]  /*3cd80*/  STL.64 [R1+0x5018], R24 ;  /* 0x0050181801007387 */ /* 0x0101e60000100a00 */
[----:B0-----:R-:W4:Y:S01]  /*3cd90*/  LDL.LU R24, [R1+0x6b0] ;  /* 0x0006b00001187983 */ /* 0x001f220000300800 */
[----:B------:R-:W4:Y:S02]  /*3cda0*/  LDL.LU R25, [R1+0x6b4] ;  /* 0x0006b40001197983 */ /* 0x000f240000300800 */
[----:B------:R-:W3:Y:S02]  /*3cdb0*/  LDL.LU R26, [R1+0x6b8] ;  /* 0x0006b800011a7983 */ /* 0x000ee40000300800 */
[----:B------:R-:W3:Y:S01]  /*3cdc0*/  LDL.LU R27, [R1+0x6bc] ;  /* 0x0006bc00011b7983 */ /* 0x000ee20000300800 */
[----:B--2---:R-:W-:Y:S01]  /*3cdd0*/  HMMA.16816.F32 R12, R20, R14, R4 ;  /* 0x0000000e140c723c */ /* 0x004fe20000001804 */
[----:B---3--:R0:W-:Y:S01]  /*3cde0*/  STL.64 [R1+0x5028], R26 ;  /* 0x0050281a01007387 */ /* 0x0081e20000100a00 */
[----:B----4-:R-:W-:Y:S02]  /*3cdf0*/  STL.64 [R1+0x5020], R24 ;  /* 0x0050201801007387 */ /* 0x010fe40000100a00 */
[----:B0-----:R-:W-:-:S02]  /*3ce00*/  IMAD.MOV.U32 R26, RZ, RZ, R10 ;  /* 0x000000ffff1a7224 */ /* 0x001fc400078e000a */
[----:B------:R-:W-:Y:S01]  /*3ce10*/  IMAD.MOV.U32 R27, RZ, RZ, R11 ;  /* 0x000000ffff1b7224 */ /* 0x000fe200078e000b */
[----:B------:R-:W2:Y:S01]  /*3ce20*/  LDL.LU R10, [R1+0x50a4] ;  /* 0x0050a400010a7983 */ /* 0x000ea20000300800 */
[----:B------:R-:W2:Y:S02]  /*3ce30*/  LDL.LU R11, [R1+0x50a0] ;  /* 0x0050a000010b7983 */ /* 0x000ea40000300800 */
[----:B------:R-:W3:Y:S02]  /*3ce40*/  LDL.LU.64 R6, [R1+0x5098] ;  /* 0x0050980001067983 */ /* 0x000ee40000300a00 */
[----:B------:R-:W3:Y:S11]  /*3ce50*/  LDL.LU.64 R4, [R1+0x5090] ;  /* 0x0050900001047983 */ /* 0x000ef60000300a00 */
        /* <DEDUP_REMOVED lines=16> */
[----:B0-----:R-:W3:Y:S01]  /*3cf60*/  LDL.LU.64 R14, [R1+0x5058] ;  /* 0x00505800010e7983 */ /* 0x001ee20000300a00 */
[----:B------:R-:W4:Y:S01]  /*3cf70*/  LDL.LU.64 R12, [R1+0x5050] ;  /* 0x00505000010c7983 */ /* 0x000f220000300a00 */
[----:B---3--:R-:W-:Y:S11]  /*3cf80*/  HMMA.16816.F32 R4, R20, R14, R4 ;  /* 0x0000000e1404723c */ /* 0x008ff60000001804 */
[----:B------:R-:W-:Y:S11]  /*3cf90*/  @!UPT UIADD3 URZ, URZ, URZ, URZ ;  /* 0x0000003f3f3ff290 */ /* 0x000ff6000fffe03f */
[----:B------:R-:W-:Y:S01]  /*3cfa0*/  @!UPT UIADD3 URZ, URZ, URZ, URZ ;  /* 0x0000003f3f3ff290 */ /* 0x000fe2000fffe03f */
[----:B------:R-:W-:Y:S01]  /*3cfb0*/  STL.64 [R1+0xc30], R4 ;  /* 0x000c300401007387 */ /* 0x000fe20000100a00 */
[----:B------:R0:W-:Y:S03]  /*3cfc0*/  STL.64 [R1+0xc38], R6 ;  /* 0x000c380601007387 */ /* 0x0001e60000100a00 */
[----:B0-----:R-:W2:Y:S01]  /*3cfd0*/  LDL.LU.64 R6, [R1+0x5048] ;  /* 0x0050480001067983 */ /* 0x001ea20000300a00 */
[----:B------:R-:W2:Y:S02]  /*3cfe0*/  LDL.LU.64 R4, [R1+0x5040] ;  /* 0x0050400001047983 */ /* 0x000ea40000300a00 */
[----:B------:R4:W-:Y:S02]  /*3cff0*/  STL.64 [R1+0x4f38], R14 ;  /* 0x004f380e01007387 */ /* 0x0009e40000100a00 */
[----:B----4-:R-:W-:Y:S02]  /*3d000*/  IMAD.MOV.U32 R14, RZ, RZ, R13 ;  /* 0x000000ffff0e7224 */ /* 0x010fe400078e000d */
[----:B------:R-:W-:-:S05]  /*3d010*/  IMAD.MOV.U32 R15, RZ, RZ, R12 ;  /* 0x000000ffff0f7224 */ /* 0x000fca00078e000c */
[----:B------:R0:W-:Y:S01]  /*3d020*/  STL.64 [R1+0x5030], R14 ;  /* 0x0050300e01007387 */ /* 0x0001e20000100a00 */
[----:B------:R-:W3:Y:S02]  /*3d030*/  LDL.LU R12, [R1+0x6c0] ;  /* 0x0006c000010c7983 */ /* 0x000ee40000300800 */
[----:B------:R-:W3:Y:S01]  /*3d040*/  LDL.LU R13, [R1+0x6c4] ;  /* 0x0006c400010d7983 */ /* 0x000ee20000300800 */
[----:B0-----:R-:W3:Y:S01]  /*3d050*/  LDL.LU R14, [R1+0x6c8] ;  /* 0x0006c800010e7983 */ /* 0x001ee20000300800 */
[----:B------:R-:W3:Y:S01]  /*3d060*/  LDL.LU R15, [R1+0x6cc] ;  /* 0x0006cc00010f7983 */ /* 0x000ee20000300800 */
[C---:B--2---:R-:W-:Y:S11]  /*3d070*/  HMMA.16816.F32 R4, R20.reuse, R10, R4 ;  /* 0x0000000a1404723c */ /* 0x044ff60000001804 */
[----:B------:R-:W-:Y:S11]  /*3d080*/  @!UPT UIADD3 URZ, URZ, URZ, URZ ;  /* 0x0000003f3f3ff290 */ /* 0x000ff6000fffe03f */
[----:B------:R-:W-:Y:S01]  /*3d090*/  @!UPT UIADD3 URZ, URZ, URZ, URZ ;  /* 0x0000003f3f3ff290 */ /* 0x000fe2000fffe03f */
[----:B------:R-:W-:Y:S01]  /*3d0a0*/  STL.64 [R1+0xc20], R4 ;  /* 0x000c200401007387 */ /* 0x000fe20000100a00 */
[----:B------:R0:W-:Y:S03]  /*3d0b0*/  STL.64 [R1+0xc28], R6 ;  /* 0x000c280601007387 */ /* 0x0001e60000100a00 */
[----:B0-----:R-:W2:Y:S01]  /*3d0c0*/  LDL.LU.64 R6, [R1+0x5038] ;  /* 0x0050380001067983 */ /* 0x001ea20000300a00 */
[----:B------:R-:W-:Y:S01]  /*3d0d0*/  STL.64 [R1+0x4f20], R10 ;  /* 0x004f200a01007387 */ /* 0x000fe20000100a00 */
[C---:B---3--:R-:W-:Y:S08]  /*3d0e0*/  HMMA.16816.F32 R24, R20.reuse, R26, R12 ;  /* 0x0000001a1418723c */ /* 0x048ff0000000180c */
[C---:B--2---:R-:W-:Y:S01]  /*3d0f0*/  HMMA.16816.F32 R16, R20.reuse, R6, R16 ;  /* 0x000000061410723c */ /* 0x044fe20000001810 */
[----:B------:R0:W-:Y:S01]  /*3d100*/  STL.64 [R1+0x4f50], R6 ;  /* 0x004f500601007387 */ /* 0x0001e20000100a00 */
[----:B------:R-:W2:Y:S11]  /*3d110*/  LDL.LU R4, [R1+0x6a0] ;  /* 0x0006a00001047983 */ /* 0x000eb60000300800 */
[----:B------:R-:W-:Y:S10]  /*3d120*/  @!UPT UIADD3 URZ, URZ, URZ, URZ ;  /* 0x0000003f3f3ff290 */ /* 0x000ff4000fffe03f */
[----:B------:R-:W-:Y:S01]  /*3d130*/  STL.64 [R1+0xc10], R16 ;  /* 0x000c101001007387 */ /* 0x000fe20000100a00 */
[----:B------:R-:W-:Y:S02]  /*3d140*/  STL.64 [R1+0xc18], R18 ;  /* 0x000c181201007387 */ /* 0x000fe40000100a00 */
[----:B------:R-:W1:Y:S04]  /*3d150*/  LDSM.16.MT88.4 R16, [R28+0x4180] ;  /* 0x004180001c10783b */ /* 0x000e680000004200 */
[----:B------:R-:W2:Y:S01]  /*3d160*/  LDL.LU R5, [R1+0x6a4] ;  /* 0x0006a40001057983 */ /* 0x000ea20000300800 */
[----:B0-----:R-:W2:Y:S01]  /*3d170*/  LDL.LU R6, [R1+0x6a8] ;  /* 0x0006a80001067983 */ /* 0x001ea20000300800 */
[----:B------:R-:W2:Y:S03]  /*3d180*/  LDL.LU R7, [R1+0x6ac] ;  /* 0x0006ac0001077983 */ /* 0x000ea60000300800 */
[----:B-1----:R-:W-:Y:S01]  /*3d190*/  STL [R1+0x4e4c], R16 ;  /* 0x004e4c1001007387 */ /* 0x002fe20000100800 */
[----:B------:R-:W-:Y:S02]  /*3d1a0*/  STL [R1+0x4e48], R17 ;  /* 0x004e481101007387 */ /* 0x000fe40000100800 */
[----:B------:R-:W-:Y:S02]  /*3d1b0*/  STL [R1+0x4e44], R18 ;  /* 0x004e441201007387 */ /* 0x000fe40000100800 */
[----:B------:R0:W-:Y:S02]  /*3d1c0*/  STL [R1+0x4e40], R19 ;  /* 0x004e401301007387 */ /* 0x0001e40000100800 */
[----:B0-----:R-:W3:Y:S01]  /*3d1d0*/  LDL.64 R18, [R1+0x158] ;  /* 0x0001580001127983 */ /* 0x001ee20000100a00 */
[----:B------:R-:W2:Y:S02]  /*3d1e0*/  LDL.LU.64 R14, [R1+0x5030] ;  /* 0x00503000010e7983 */ /* 0x000ea40000300a00 */
[----:B------:R-:W-:Y:S02]  /*3d1f0*/  STL.64 [R1+0xc00], R24 ;  /* 0x000c001801007387 */ /* 0x000fe40000100a00 */
[----:B------:R0:W-:Y:S02]  /*3d200*/  STL.64 [R1+0xc08], R26 ;  /* 0x000c081a01007387 */ /* 0x0001e40000100a00 */
[----:B0-----:R-:W3:Y:S01]  /*3d210*/  LDL.LU.64 R26, [R1+0x5028] ;  /* 0x00502800011a7983 */ /* 0x001ee20000300a00 */
[----:B------:R-:W3:Y:S01]  /*3d220*/  LDL.LU.64 R24, [R1+0x5020] ;  /* 0x0050200001187983 */ /* 0x000ee20000300a00 */
[C---:B--2---:R-:W-:Y:S08]  /*3d230*/  HMMA.16816.F32 R4, R20.reuse, R14, R4 ;  /* 0x0000000e1404723c */ /* 0x044ff00000001804 */
[----:B---3--:R-:W-:Y:S11]  /*3d240*/  HMMA.16816.F32 R24, R20, R18, R24 ;  /* 0x000000121418723c */ /* 0x008ff60000001818 */
[----:B------:R-:W-:Y:S11]  /*3d250*/  @!UPT UIADD3 URZ, URZ, URZ, URZ ;  /* 0x0000003f3f3ff290 */ /* 0x000ff6000fffe03f */
[----:B------:R-:W-:Y:S01]  /*3d260*/  @!UPT UIADD3 URZ, URZ, URZ, URZ ;  /* 0x0000003f3f3ff290 */ /* 0x000fe2000fffe03f */
[----:B------:R0:W-:Y:S01]  /*3d270*/  STL.64 [R1+0xbf0], R24 ;  /* 0x000bf01801007387 */ /* 0x0001e20000100a00 */
[----:B------:R-:W-:Y:S03]  /*3d280*/  STL.64 [R1+0xbf8], R26 ;  /* 0x000bf81a01007387 */ /* 0x000fe60000100a00 */
[----:B0-----:R-:W2:Y:S01]  /*3d290*/  LDL.LU.64 R24, [R1+0x5018] ;  /* 0x0050180001187983 */ /* 0x001ea20000300a00 */
[----:B------:R0:W-:Y:S02]  /*3d2a0*/  STL.64 [R1+0x4ef8], R18 ;  /* 0x004ef81201007387 */ /* 0x0001e40000100a00 */
[----:B------:R-:W3:Y:S02]  /*3d2b0*/  LDL.LU R16, [R1+0x3d0] ;  /* 0x0003d00001107983 */ /* 0x000ee40000300800 */
[----:B------:R1:W-:Y:S01]  /*3d2c0*/  STL.64 [R1+0xbe0], R4 ;  /* 0x000be00401007387 */ /* 0x0003e20000100a00 */
[----:B------:R4:W-:Y:S01]  /*3d2d0*/  STL.64 [R1+0xbe8], R6 ;  /* 0x000be80601007387 */ /* 0x0009e20000100a00 */
[----:B------:R-:W3:Y:S03]  /*3d2e0*/  LDL.LU R17, [R1+0x3d4] ;  /* 0x0003d40001117983 */ /* 0x000ee60000300800 */
[----:B0-----:R-:W2:Y:S01]  /*3d2f0*/  LDL.LU R18, [R1+0x3d8] ;  /* 0x0003d80001127983 */ /* 0x001ea20000300800 */
[----:B------:R-:W2:Y:S02]  /*3d300*/  LDL.LU R19, [R1+0x3dc] ;  /* 0x0003dc0001137983 */ /* 0x000ea40000300800 */
[----:B------:R-:W2:Y:S02]  /*3d310*/  LDL.LU R12, [R1+0x400] ;  /* 0x00040000010c7983 */ /* 0x000ea40000300800 */
[----:B------:R-:W2:Y:S01]  /*3d320*/  LDL.LU R13, [R1+0x404] ;  /* 0x00040400010d7983 */ /* 0x000ea20000300800 */
[----:B------:R-:W2:Y:S01]  /*3d330*/  LDL.LU R14, [R1+0x408] ;  /* 0x00040800010e7983 */ /* 0x000ea20000300800 */
[----:B------:R-:W2:Y:S02]  /*3d340*/  LDL.LU R15, [R1+0x40c] ;  /* 0x00040c00010f7983 */ /* 0x000ea40000300800 */
[----:B-1----:R-:W2:Y:S02]  /*3d350*/  LDL.LU R4, [R1+0x410] ;  /* 0x0004100001047983 */ /* 0x002ea40000300800 */
[----:B------:R-:W2:Y:S01]  /*3d360*/  LDL.LU R5, [R1+0x414] ;  /* 0x0004140001057983 */ /* 0x000ea20000300800 */
[----:B----4-:R-:W4:Y:S01]  /*3d370*/  LDL.LU R6, [R1+0x418] ;  /* 0x0004180001067983 */ /* 0x010f220000300800 */
[----:B------:R-:W4:Y:S02]  /*3d380*/  LDL.LU R7, [R1+0x41c] ;  /* 0x00041c0001077983 */ /* 0x000f240000300800 */
[----:B------:R-:W-:-:S02]  /*3d390*/  IMAD.MOV.U32 R26, RZ, RZ, R3 ;  /* 0x000000ffff1a7224 */ /* 0x000fc400078e0003 */
[----:B------:R-:W-:Y:S01]  /*3d3a0*/  IMAD.MOV.U32 R27, RZ, RZ, R8 ;  /* 0x000000ffff1b7224 */ /* 0x000fe200078e0008 */
[----:B------:R-:W3:Y:S01]  /*3d3b0*/  LDL.LU R3, [R1+0x5014] ;  /* 0x0050140001037983 */ /* 0x000ee20000300800 */
[----:B------:R-:W3:Y:S03]  /*3d3c0*/  LDL.LU R8, [R1+0x5010] ;  /* 0x0050100001087983 */ /* 0x000ee60000300800 */
[----:B------:R0:W-:Y:S02]  /*3d3d0*/  STL.64 [R1+0x4f90], R26 ;  /* 0x004f901a01007387 */ /* 0x0001e40000100a00 */
[----:B0-----:R-:W-:Y:S02]  /*3d3e0*/  IMAD.MOV.U32 R26, RZ, RZ, R0 ;  /* 0x000000ffff1a7224 */ /* 0x001fe400078e0000 */
[----:B------:R-:W-:Y:S01]  /*3d3f0*/  IMAD.MOV.U32 R27, RZ, RZ, R2 ;  /* 0x000000ffff1b7224 */ /* 0x000fe200078e0002 */
[----:B------:R-:W3:Y:S01]  /*3d400*/  LDL.LU R0, [R1+0x500c] ;  /* 0x00500c0001007983 */ /* 0x000ee20000300800 */
[----:B------:R-:W3:Y:S03]  /*3d410*/  LDL.LU R2, [R1+0x5008] ;  /* 0x0050080001027983 */ /* 0x000ee60000300800 */
[----:B------:R-:W-:Y:S04]  /*3d420*/  STL.64 [R1+0x4fa8], R26 ;  /* 0x004fa81a01007387 */ /* 0x000fe80000100a00 */
[----:B----4-:R-:W-:Y:S01]  /*3d430*/  STL.64 [R1+0x4f70], R6 ;  /* 0x004f700601007387 */ /* 0x010fe20000100a00 */
[----:B--2---:R0:W-:Y:S03]  /*3d440*/  STL.64 [R1+0x4f68], R4 ;  /* 0x004f680401007387 */ /* 0x0041e60000100a00 */
[----:B0-----:R-:W2:Y:S01]  /*3d450*/  LDL.LU R4, [R1+0x420] ;  /* 0x0004200001047983 */ /* 0x001ea20000300800 */
[----:B------:R-:W2:Y:S02]  /*3d460*/  LDL.LU R5, [R1+0x424] ;  /* 0x0004240001057983 */ /* 0x000ea40000300800 */
[----:B------:R-:W4:Y:S02]  /*3d470*/  LDL.LU R6, [R1+0x428] ;  /* 0x0004280001067983 */ /* 0x000f240000300800 */
[----:B------:R-:W4:Y:S02]  /*3d480*/  LDL.LU R7, [R1+0x42c] ;  /* 0x00042c0001077983 */ /* 0x000f240000300800 */
[----:B------:R-:W-:-:S02]  /*3d490*/  IMAD.MOV.U32 R26, RZ, RZ, R29 ;  /* 0x000000ffff1a7224 */ /* 0x000fc400078e001d */
[----:B------:R-:W-:-:S05]  /*3d4a0*/  IMAD.MOV.U32 R27, RZ, RZ, R25 ;  /* 0x000000ffff1b7224 */ /* 0x000fca00078e0019 */
        /* <DEDUP_REMOVED lines=16> */
[----:B---3--:R-:W-:-:S02]  /*3d5b0*/  IMAD.MOV.U32 R26, RZ, RZ, R8 ;  /* 0x000000ffff1a7224 */ /* 0x008fc400078e0008 */
[----:B------:R-:W-:-:S05]  /*3d5c0*/  IMAD.MOV.U32 R27, RZ, RZ, R3 ;  /* 0x000000ffff1b7224 */ /* 0x000fca00078e0003 */
[----:B------:R-:W-:Y:S04]  /*3d5d0*/  STL.64 [R1+0x4ff0], R26 ;  /* 0x004ff01a01007387 */ /* 0x000fe80000100a00 */
[----:B----4-:R-:W-:Y:S01]  /*3d5e0*/  STL.64 [R1+0x4fb8], R6 ;  /* 0x004fb80601007387 */ /* 0x010fe20000100a00 */
        /* <DEDUP_REMOVED lines=23> */
[----:B------:R0:W-:Y:S01]  /*3d760*/  STL.64 [R1+0x4f48], R14 ;  /* 0x004f480e01007387 */ /* 0x0001e20000100a00 */
[----:B------:R-:W-:Y:S03]  /*3d770*/  STL.64 [R1+0x4f40], R12 ;  /* 0x004f400c01007387 */ /* 0x000fe60000100a00 */
[----:B0-----:R-:W3:Y:S01]  /*3d780*/  LDL.64 R14, [R1+0x28] ;  /* 0x00002800010e7983 */ /* 0x001ee20000100a00 */
[----:B------:R-:W4:Y:S02]  /*3d790*/  LDL.LU R8, [R1+0x3f0] ;  /* 0x0003f00001087983 */ /* 0x000f240000300800 */
[----:B------:R-:W4:Y:S02]  /*3d7a0*/  LDL.LU R9, [R1+0x3f4] ;  /* 0x0003f40001097983 */ /* 0x000f240000300800 */
[----:B------:R-:W2:Y:S01]  /*3d7b0*/  LDL.LU R10, [R1+0x3f8] ;  /* 0x0003f800010a7983 */ /* 0x000ea20000300800 */
[----:B------:R-:W2:Y:S01]  /*3d7c0*/  LDL.LU R11, [R1+0x3fc] ;  /* 0x0003fc00010b7983 */ /* 0x000ea20000300800 */
[----:B------:R-:W-:-:S02]  /*3d7d0*/  IMAD.MOV.U32 R26, RZ, RZ, R2 ;  /* 0x000000ffff1a7224 */ /* 0x000fc400078e0002 */
[----:B------:R-:W-:Y:S01]  /*3d7e0*/  IMAD.MOV.U32 R27, RZ, RZ, R0 ;  /* 0x000000ffff1b7224 */ /* 0x000fe200078e0000 */
[----:B--2---:R0:W-:Y:S01]  /*3d7f0*/  STL.64 [R1+0x4f30], R10 ;  /* 0x004f300a01007387 */ /* 0x0041e20000100a00 */
[----:B----4-:R-:W-:Y:S03]  /*3d800*/  STL.64 [R1+0x4f28], R8 ;  /* 0x004f280801007387 */ /* 0x010fe60000100a00 */
[----:B0-----:R-:W2:Y:S01]  /*3d810*/  LDL.64 R10, [R1+0x18] ;  /* 0x00001800010a7983 */ /* 0x001ea20000100a00 */
[----:B------:R-:W-:Y:S02]  /*3d820*/  STL.64 [R1+0x4f08], R18 ;  /* 0x004f081201007387 */ /* 0x000fe40000100a00 */
[----:B------:R0:W-:Y:S02]  /*3d830*/  STL.64 [R1+0x4f00], R16 ;  /* 0x004f001001007387 */ /* 0x0001e40000100a00 */
[----:B0-----:R-:W4:Y:S01]  /*3d840*/  LDL.LU R16, [R1+0x3e0] ;  /* 0x0003e00001107983 */ /* 0x001f220000300800 */
[----:B------:R-:W4:Y:S02]  /*3d850*/  LDL.LU R17, [R1+0x3e4] ;  /* 0x0003e40001117983 */ /* 0x000f240000300800 */
[----:B------:R-:W2:Y:S02]  /*3d860*/  LDL.LU R18, [R1+0x3e8] ;  /* 0x0003e80001127983 */ /* 0x000ea40000300800 */
[----:B------:R-:W2:Y:S01]  /*3d870*/  LDL.LU R19, [R1+0x3ec] ;  /* 0x0003ec0001137983 */ /* 0x000ea20000300800 */
[C---:B------:R-:W-:Y:S01]  /*3d880*/  HMMA.16816.F32 R24, R20.reuse, R26, R4 ;  /* 0x0000001a1418723c */ /* 0x040fe20000001804 */
[----:B--2---:R0:W-:Y:S01]  /*3d890*/  STL.64 [R1+0x4f18], R18 ;  /* 0x004f181201007387 */ /* 0x0041e20000100a00 */
[----:B----4-:R-:W-:Y:S03]  /*3d8a0*/  STL.64 [R1+0x4f10], R16 ;  /* 0x004f101001007387 */ /* 0x010fe60000100a00 */
[----:B0-----:R-:W2:Y:S01]  /*3d8b0*/  LDL.64 R18, [R1+0x8] ;  /* 0x0000080001127983 */ /* 0x001ea20000100a00 */
[----:B------:R-:W4:Y:S02]  /*3d8c0*/  LDL.LU.64 R6, [R1+0x5000] ;  /* 0x0050000001067983 */ /* 0x000f240000300a00 */
[----:B------:R-:W4:Y:S11]  /*3d8d0*/  LDL.LU.64 R4, [R1+0x4ff8] ;  /* 0x004ff80001047983 */ /* 0x000f360000300a00 */
[----:B------:R-:W-:Y:S04]  /*3d8e0*/  @!UPT UIADD3 URZ, URZ, URZ, URZ ;  /* 0x0000003f3f3ff290 */ /* 0x000fe8000fffe03f */
[----:B------:R-:W-:Y:S01]  /*3d8f0*/  STL.64 [R1+0xbd0], R24 ;  /* 0x000bd01801007387 */ /* 0x000fe20000100a00 */
[----:B------:R0:W-:Y:S04]  /*3d900*/  STL.64 [R1+0xbd8], R26 ;  /* 0x000bd81a01007387 */ /* 0x0001e80000100a00 */
        /* <DEDUP_REMOVED lines=38> */
[----:B------:R-:W4:Y:S02]  /*3db70*/  LDL.LU.64 R4, [R1+0x4f68] ;  /* 0x004f680001047983 */ /* 0x000f240000300a00 */
[----:B------:R-:W4:Y:S02]  /*3db80*/  LDL.LU.64 R26, [R1+0x4f60] ;  /* 0x004f6000011a7983 */ /* 0x000f240000300a00 */
[----:B------:R-:W4:Y:S02]  /*3db90*/  LDL.LU.64 R24, [R1+0x4f58] ;  /* 0x004f580001187983 */ /* 0x000f240000300a00 */
[----:B---3--:R-:W-:Y:S11]  /*3dba0*/  IMAD.MOV.U32 R3, RZ, RZ, R15 ;  /* 0x000000ffff037224 */ /* 0x008ff600078e000f */
[----:B------:R-:W-:Y:S03]  /*3dbb0*/  @!UPT UIADD3 URZ, URZ, URZ, URZ ;  /* 0x0000003f3f3ff290 */ /* 0x000fe6000fffe03f */
[----:B------:R0:W-:Y:S01]  /*3dbc0*/  STL.64 [R1+0xb70], R20 ;  /* 0x000b701401007387 */ /* 0x0001e20000100a00 */
[----:B------:R1:W-:Y:S03]  /*3dbd0*/  STL.64 [R1+0xb78], R22 ;  /* 0x000b781601007387 */ /* 0x0003e60000100a00 */
[----:B0-----:R-:W3:Y:S01]  /*3dbe0*/  LDL.LU R20, [R1+0x3c0] ;  /* 0x0003c00001147983 */ /* 0x001ee20000300800 */
[----:B------:R-:W3:Y:S02]  /*3dbf0*/  LDL.LU R21, [R1+0x3c4] ;  /* 0x0003c40001157983 */ /* 0x000ee40000300800 */
[----:B-1----:R-:W3:Y:S02]  /*3dc00*/  LDL.LU R22, [R1+0x3c8] ;  /* 0x0003c80001167983 */ /* 0x002ee40000300800 */
[----:B------:R-:W3:Y:S01]  /*3dc10*/  LDL.LU R23, [R1+0x3cc] ;  /* 0x0003cc0001177983 */ /* 0x000ee20000300800 */
[C---:B----4-:R-:W-:Y:S11]  /*3dc20*/  HMMA.16816.F32 R4, R24.reuse, R14, R4 ;  /* 0x0000000e1804723c */ /* 0x050ff60000001804 */
[----:B------:R-:W-:Y:S11]  /*3dc30*/  @!UPT UIADD3 URZ, URZ, URZ, URZ ;  /* 0x0000003f3f3ff290 */ /* 0x000ff6000fffe03f */
[----:B------:R-:W-:Y:S01]  /*3dc40*/  @!UPT UIADD3 URZ, URZ, URZ, URZ ;  /* 0x0000003f3f3ff290 */ /* 0x000fe2000fffe03f */
[----:B------:R0:W-:Y:S01]  /*3dc50*/  STL.64 [R1+0xb60], R4 ;  /* 0x000b600401007387 */ /* 0x0001e20000100a00 */
[----:B------:R1:W-:Y:S02]  /*3dc60*/  STL.64 [R1+0xb68], R6 ;  /* 0x000b680601007387 */ /* 0x0003e40000100a00 */
[----:B0-----:R-:W-:Y:S01]  /*3dc70*/  IMAD.MOV.U32 R4, RZ, RZ, R14 ;  /* 0x000000ffff047224 */ /* 0x001fe200078e000e */
[----:B-1----:R-:W3:Y:S01]  /*3dc80*/  LDL.LU.64 R6, [R1+0x4f50] ;  /* 0x004f500001067983 */ /* 0x002ee20000300a00 */
[----:B------:R-:W4:Y:S02]  /*3dc90*/  LDL.LU.64 R14, [R1+0x4f48] ;  /* 0x004f4800010e7983 */ /* 0x000f240000300a00 */
[----:B------:R-:W4:Y:S02]  /*3dca0*/  LDL.LU.64 R12, [R1+0x4f40] ;  /* 0x004f4000010c7983 */ /* 0x000f240000300a00 */
[----:B------:R-:W-:Y:S01]  /*3dcb0*/  STL [R1+0x4e54], R3 ;  /* 0x004e540301007387 */ /* 0x000fe20000100800 */
[----:B------:R-:W-:Y:S01]  /*3dcc0*/  STL [R1+0x4e50], R4 ;  /* 0x004e500401007387 */ /* 0x000fe20000100800 */
[----:B------:R-:W-:Y:S01]  /*3dcd0*/  IMAD.MOV.U32 R5, RZ, RZ, R11 ;  /* 0x000000ffff057224 */ /* 0x000fe200078e000b */
[C---:B----4-:R-:W-:Y:S11]  /*3dce0*/  HMMA.16816.F32 R12, R24.reuse, R10, R12 ;  /* 0x0000000a180c723c */ /* 0x050ff6000000180c */
[----:B------:R-:W-:Y:S11]  /*3dcf0*/  @!UPT UIADD3 URZ, URZ, URZ, URZ ;  /* 0x0000003f3f3ff290 */ /* 0x000ff6000fffe03f */
[----:B------:R-:W-:Y:S01]  /*3dd00*/  @!UPT UIADD3 URZ, URZ, URZ, URZ ;  /* 0x0000003f3f3ff290 */ /* 0x000fe2000fffe03f */
[----:B------:R0:W-:Y:S01]  /*3dd10*/  STL.64 [R1+0xb50], R12 ;  /* 0x000b500c01007387 */ /* 0x0001e20000100a00 */
[----:B------:R1:W-:Y:S02]  /*3dd20*/  STL.64 [R1+0xb58], R14 ;  /* 0x000b580e01007387 */ /* 0x0003e40000100a00 */
[----:B0-----:R-:W-:Y:S01]  /*3dd30*/  IMAD.MOV.U32 R12, RZ, RZ, R10 ;  /* 0x000000ffff0c7224 */ /* 0x001fe200078e000a */
[----:B-1----:R-:W4:Y:S01]  /*3dd40*/  LDL.LU.64 R14, [R1+0x4f38] ;  /* 0x004f3800010e7983 */ /* 0x002f220000300a00 */
[----:B------:R-:W2:Y:S02]  /*3dd50*/  LDL.LU.64 R10, [R1+0x4f30] ;  /* 0x004f3000010a7983 */ /* 0x000ea40000300a00 */
[----:B------:R-:W2:Y:S02]  /*3dd60*/  LDL.LU.64 R8, [R1+0x4f28] ;  /* 0x004f280001087983 */ /* 0x000ea40000300a00 */
[----:B------:R-:W-:Y:S01]  /*3dd70*/  STL [R1+0x4e5c], R5 ;  /* 0x004e5c0501007387 */ /* 0x000fe20000100800 */
[----:B------:R-:W-:Y:S01]  /*3dd80*/  STL [R1+0x4e58], R12 ;  /* 0x004e580c01007387 */ /* 0x000fe20000100800 */
[C---:B--2---:R-:W-:Y:S11]  /*3dd90*/  HMMA.16816.F32 R8, R24.reuse, R18, R8 ;  /* 0x000000121808723c */ /* 0x044ff60000001808 */
[----:B------:R-:W-:Y:S11]  /*3dda0*/  @!UPT UIADD3 URZ, URZ, URZ, URZ ;  /* 0x0000003f3f3ff290 */ /* 0x000ff6000fffe03f */
[----:B------:R-:W-:Y:S01]  /*3ddb0*/  @!UPT UIADD3 URZ, URZ, URZ, URZ ;  /* 0x0000003f3f3ff290 */ /* 0x000fe2000fffe03f */
[----:B------:R0:W-:Y:S01]  /*3ddc0*/  STL.64 [R1+0xb40], R8 ;  /* 0x000b400801007387 */ /* 0x0001e20000100a00 */
[----:B------:R1:W-:Y:S02]  /*3ddd0*/  STL.64 [R1+0xb48], R10 ;  /* 0x000b480a01007387 */ /* 0x0003e40000100a00 */
[----:B0-----:R-:W-:Y:S01]  /*3dde0*/  IMAD.MOV.U32 R9, RZ, RZ, R18 ;  /* 0x000000ffff097224 */ /* 0x001fe200078e0012 */
[----:B-1----:R-:W2:Y:S01]  /*3ddf0*/  LDL.LU.64 R10, [R1+0x4f20] ;  /* 0x004f2000010a7983 */ /* 0x002ea20000300a00 */
[----:B------:R-:W-:Y:S02]  /*3de00*/  IMAD.MOV.U32 R8, RZ, RZ, R19 ;  /* 0x000000ffff087224 */ /* 0x000fe400078e0013 */
[----:B------:R-:W4:Y:S02]  /*3de10*/  LDL.LU.64 R18, [R1+0x4f18] ;  /* 0x004f180001127983 */ /* 0x000f240000300a00 */
[----:B------:R-:W4:Y:S02]  /*3de20*/  LDL.LU.64 R16, [R1+0x4f10] ;  /* 0x004f100001107983 */ /* 0x000f240000300a00 */
[C---:B----4-:R-:W-:Y:S11]  /*3de30*/  HMMA.16816.F32 R16, R24.reuse, R14, R16 ;  /* 0x0000000e1810723c */ /* 0x050ff60000001810 */
[----:B------:R-:W-:Y:S11]  /*3de40*/  @!UPT UIADD3 URZ, URZ, URZ, URZ ;  /* 0x0000003f3f3ff290 */ /* 0x000ff6000fffe03f */
[----:B------:R-:W-:Y:S01]  /*3de50*/  @!UPT UIADD3 URZ, URZ, URZ, URZ ;  /* 0x0000003f3f3ff290 */ /* 0x000fe2000fffe03f */
[----:B------:R-:W-:Y:S01]  /*3de60*/  STL.64 [R1+0xb30], R16 ;  /* 0x000b301001007387 */ /* 0x000fe20000100a00 */
[----:B------:R0:W-:Y:S03]  /*3de70*/  STL.64 [R1+0xb38], R18 ;  /* 0x000b381201007387 */ /* 0x0001e60000100a00 */
[----:B0-----:R-:W2:Y:S01]  /*3de80*/  LDL.LU.64 R18, [R1+0x4f08] ;  /* 0x004f080001127983 */ /* 0x001ea20000300a00 */
[----:B------:R-:W2:Y:S01]  /*3de90*/  LDL.LU.64 R16, [R1+0x4f00] ;  /* 0x004f000001107983 */ /* 0x000ea20000300a00 */
[C---:B---3--:R-:W-:Y:S01]  /*3dea0*/  HMMA.16816.F32 R20, R24.reuse, R6, R20 ;  /* 0x000000061814723c */ /* 0x048fe20000001814 */
[----:B------:R0:W-:Y:S01]  /*3deb0*/  STL.64 [R1+0x4df8], R14 ;  /* 0x004df80e01007387 */ /* 0x0001e20000100a00 */
[----:B------:R-:W3:Y:S01]  /*3dec0*/  LDL.LU R12, [R1+0x620] ;  /* 0x00062000010c7983 */ /* 0x000ee20000300800 */
[----:B------:R-:W3:Y:S03]  /*3ded0*/  LDL.LU R13, [R1+0x624] ;  /* 0x00062400010d7983 */ /* 0x000ee60000300800 */
[----:B0-----:R-:W3:Y:S01]  /*3dee0*/  LDL.LU R14, [R1+0x628] ;  /* 0x00062800010e7983 */ /* 0x001ee20000300800 */
[----:B------:R-:W3:Y:S01]  /*3def0*/  LDL.LU R15, [R1+0x62c] ;  /* 0x00062c00010f7983 */ /* 0x000ee20000300800 */
[C---:B--2---:R-:W-:Y:S11]  /*3df00*/  HMMA.16816.F32 R16, R24.reuse, R10, R16 ;  /* 0x0000000a1810723c */ /* 0x044ff60000001810 */
[----:B------:R-:W-:Y:S11]  /*3df10*/  @!UPT UIADD3 URZ, URZ, URZ, URZ ;  /* 0x0000003f3f3ff290 */ /* 0x000ff6000fffe03f */
[----:B------:R-:W-:Y:S01]  /*3df20*/  @!UPT UIADD3 URZ, URZ, URZ, URZ ;  /* 0x0000003f3f3ff290 */ /* 0x000fe2000fffe03f */
[----:B------:R-:W-:Y:S01]  /*3df30*/  STL.64 [R1+0xb20], R16 ;  /* 0x000b201001007387 */ /* 0x000fe20000100a00 */
[----:B------:R0:W-:Y:S03]  /*3df40*/  STL.64 [R1+0xb28], R18 ;  /* 0x000b281201007387 */ /* 0x0001e60000100a00 */
[----:B0-----:R-:W3:Y:S01]  /*3df50*/  LDL.LU.64 R18, [R1+0x4ef8] ;  /* 0x004ef80001127983 */ /* 0x001ee20000300a00 */
[----:B------:R-:W-:Y:S02]  /*3df60*/  STL.64 [R1+0x4df0], R10 ;  /* 0x004df00a01007387 */ /* 0x000fe40000100a00 */
[----:B------:R0:W-:Y:S02]  /*3df70*/  STL.64 [R1+0x4de8], R6 ;  /* 0x004de80601007387 */ /* 0x0001e40000100a00 */
[----:B------:R-:W2:Y:S01]  /*3df80*/  LDL.LU R4, [R1+0x630] ;  /* 0x0006300001047983 */ /* 0x000ea20000300800 */
[----:B------:R-:W-:Y:S01]  /*3df90*/  STL.64 [R1+0xb10], R20 ;  /* 0x000b101401007387 */ /* 0x000fe20000100a00 */
[----:B------:R-:W-:Y:S02]  /*3dfa0*/  STL.64 [R1+0xb18], R22 ;  /* 0x000b181601007387 */ /* 0x000fe40000100a00 */
[----:B------:R-:W1:Y:S04]  /*3dfb0*/  LDSM.16.MT88.4 R20, [R28+0x4200] ;  /* 0x004200001c14783b */ /* 0x000e680000004200 */
[----:B------:R-:W2:Y:S01]  /*3dfc0*/  LDL.LU R5, [R1+0x634] ;  /* 0x0006340001057983 */ /* 0x000ea20000300800 */
[----:B0-----:R-:W2:Y:S01]  /*3dfd0*/  LDL.LU R6, [R1+0x638] ;  /* 0x0006380001067983 */ /* 0x001ea20000300800 */
[----:B------:R-:W2:Y:S03]  /*3dfe0*/  LDL.LU R7, [R1+0x63c] ;  /* 0x00063c0001077983 */ /* 0x000ea60000300800 */
[----:B-1----:R0:W-:Y:S01]  /*3dff0*/  STL.64 [R1+0x4d28], R22 ;  /* 0x004d281601007387 */ /* 0x0021e20000100a00 */
[----:B------:R-:W-:Y:S03]  /*3e000*/  STL.64 [R1+0x4d20], R20 ;  /* 0x004d201401007387 */ /* 0x000fe60000100a00 */
[----:B0-----:R-:W4:Y:S04]  /*3e010*/  LDL.64 R22, [R1+0xd8] ;  /* 0x0000d80001167983 */ /* 0x001f280000100a00 */
[----:B----4-:R0:W-:Y:S04]  /*3e020*/  STL.64 [R1+0x4e70], R22 ;  /* 0x004e701601007387 */ /* 0x0101e80000100a00 */
[----:B0-----:R-:W4:Y:S04]  /*3e030*/  LDL.64 R22, [R1+0xe8] ;  /* 0x0000e80001167983 */ /* 0x001f280000100a00 */
[----:B----4-:R0:W-:Y:S04]  /*3e040*/  STL.64 [R1+0x4e88], R22 ;  /* 0x004e881601007387 */ /* 0x0101e80000100a00 */
[----:B0-----:R-:W2:Y:S02]  /*3e050*/  LDL.64 R22, [R1+0x38] ;  /* 0x0000380001167983 */ /* 0x001ea40000100a00 */
[----:B--2---:R-:W-:Y:S11]  /*3e060*/  HMMA.16816.F32 R4, R24, R22, R4 ;  /* 0x000000161804723c */ /* 0x004ff60000001804 */
[----:B------:R-:W-:Y:S11]  /*3e070*/  @!UPT UIADD3 URZ, URZ, URZ, URZ ;  /* 0x0000003f3f3ff290 */ /* 0x000ff6000fffe03f */
[----:B------:R-:W-:Y:S01]  /*3e080*/  @!UPT UIADD3 URZ, URZ, URZ, URZ ;  /* 0x0000003f3f3ff290 */ /* 0x000fe2000fffe03f */
[----:B------:R-:W-:Y:S01]  /*3e090*/  STL.64 [R1+0xb00], R4 ;  /* 0x000b000401007387 */ /* 0x000fe20000100a00 */
[----:B------:R0:W-:Y:S02]  /*3e0a0*/  STL.64 [R1+0xb08], R6 ;  /* 0x000b080601007387 */ /* 0x0001e40000100a00 */
[----:B0-----:R-:W-:Y:S02]  /*3e0b0*/  IMAD.MOV.U32 R7, RZ, RZ, R22 ;  /* 0x000000ffff077224 */ /* 0x001fe400078e0016 */
[----:B------:R-:W-:-:S05]  /*3e0c0*/  IMAD.MOV.U32 R6, RZ, RZ, R23 ;  /* 0x000000ffff067224 */ /* 0x000fca00078e0017 */
[----:B------:R3:W-:Y:S01]  /*3e0d0*/  STL.64 [R1+0x4eb8], R6 ;  /* 0x004eb80601007387 */ /* 0x0007e20000100a00 */
[----:B------:R-:W2:Y:S01]  /*3e0e0*/  LDL.64 R22, [R1+0xf8] ;  /* 0x0000f80001167983 */ /* 0x000ea20000100a00 */
[----:B---3--:R-:W-:Y:S02]  /*3e0f0*/  HMMA.16816.F32 R4, R24, R18, R12 ;  /* 0x000000121804723c */ /* 0x008fe4000000180c */
[----:B--2---:R-:W-:Y:S11]  /*3e100*/  STL.64 [R1+0x4ea0], R22 ;  /* 0x004ea01601007387 */ /* 0x004ff60000100a00 */
[----:B------:R-:W-:Y:S10]  /*3e110*/  @!UPT UIADD3 URZ, URZ, URZ, URZ ;  /* 0x0000003f3f3ff290 */ /* 0x000ff4000fffe03f */
[----:B------:R-:W-:Y:S02]  /*3e120*/  STL.64 [R1+0xaf0], R4 ;  /* 0x000af00401007387 */ /* 0x000fe40000100a00 */
[----:B------:R0:W-:Y:S02]  /*3e130*/  STL.64 [R1+0xaf8], R6 ;  /* 0x000af80601007387 */ /* 0x0001e40000100a00 */
[----:B0-----:R-:W2:Y:S04]  /*3e140*/  LDL.64 R6, [R1+0x118] ;  /* 0x0001180001067983 */ /* 0x001ea80000100a00 */
[----:B--2---:R-:W-:Y:S01]  /*3e150*/  STL.64 [R1+0x4ec8], R6 ;  /* 0x004ec80601007387 */ /* 0x004fe20000100a00 */
[----:B------:R-:W2:Y:S03]  /*3e160*/  LDL.64 R22, [R1+0x108] ;  /* 0x0001080001167983 */ /* 0x000ea60000100a00 */
[----:B--2---:R0:W-:Y:S01]  /*3e170*/  STL.64 [R1+0x4ec0], R22 ;  /* 0x004ec01601007387 */ /* 0x0041e20000100a00 */
[----:B------:R-:W2:Y:S02]  /*3e180*/  LDL.LU R20, [R1+0x5e0] ;  /* 0x0005e00001147983 */ /* 0x000ea40000300800 */
[----:B------:R-:W2:Y:S01]  /*3e190*/  LDL.LU R21, [R1+0x5e4] ;  /* 0x0005e40001157983 */ /* 0x000ea20000300800 */
[----:B0-----:R-:W3:Y:S01]  /*3e1a0*/  LDL.LU R22, [R1+0x5e8] ;  /* 0x0005e80001167983 */ /* 0x001ee20000300800 */
[----:B------:R-:W3:Y:S03]  /*3e1b0*/  LDL.LU R23, [R1+0x5ec] ;  /* 0x0005ec0001177983 */ /* 0x000ee60000300800 */
[----:B---3--:R0:W-:Y:S01]  /*3e1c0*/  STL.64 [R1+0x4ed8], R22 ;  /* 0x004ed81601007387 */ /* 0x0081e20000100a00 */
[----:B--2---:R-:W-:Y:S03]  /*3e1d0*/  STL.64 [R1+0x4ed0], R20 ;  /* 0x004ed01401007387 */ /* 0x004fe60000100a00 */
[----:B0-----:R-:W2:Y:S01]  /*3e1e0*/  LDL.64 R22, [R1+0x138] ;  /* 0x0001380001167983 */ /* 0x001ea20000100a00 */
[----:B------:R-:W-:-:S02]  /*3e1f0*/  IMAD.MOV.U32 R11, RZ, RZ, R18 ;  /* 0x000000ffff0b7224 */ /* 0x000fc400078e0012 */
[----:B------:R-:W-:Y:S01]  /*3e200*/  IMAD.MOV.U32 R10, RZ, RZ, R19 ;  /* 0x000000ffff0a7224 */ /* 0x000fe200078e0013 */
[----:B--2---:R0:W-:Y:S01]  /*3e210*/  STL.64 [R1+0x4ef0], R22 ;  /* 0x004ef01601007387 */ /* 0x0041e20000100a00 */
[----:B------:R-:W2:Y:S02]  /*3e220*/  LDL.LU R16, [R1+0x5f0] ;  /* 0x0005f00001107983 */ /* 0x000ea40000300800 */
[----:B------:R-:W2:Y:S02]  /*3e230*/  LDL.LU R17, [R1+0x5f4] ;  /* 0x0005f40001117983 */ /* 0x000ea40000300800 */
[----:B------:R-:W3:Y:S01]  /*3e240*/  LDL.LU R18, [R1+0x5f8] ;  /* 0x0005f80001127983 */ /* 0x000ee20000300800 */
[----:B------:R-:W3:Y:S01]  /*3e250*/  LDL.LU R19, [R1+0x5fc] ;  /* 0x0005fc0001137983 */ /* 0x000ee20000300800 */
[----:B------:R-:W4:Y:S02]  /*3e260*/  LDL.LU R12, [R1+0x610] ;  /* 0x00061000010c7983 */ /* 0x000f240000300800 */
[----:B------:R-:W4:Y:S02]  /*3e270*/  LDL.LU R13, [R1+0x614] ;  /* 0x00061400010d7983 */ /* 0x000f240000300800 */
[----:B------:R-:W4:Y:S01]  /*3e280*/  LDL.LU R14, [R1+0x618] ;  /* 0x00061800010e7983 */ /* 0x000f220000300800 */
[----:B------:R-:W4:Y:S04]  /*3e290*/  LDL.LU R15, [R1+0x61c] ;  /* 0x00061c00010f7983 */ /* 0x000f280000300800 */
[----:B0-----:R-:W4:Y:S04]  /*3e2a0*/  LDL.64 R22, [R1+0x148] ;  /* 0x0001480001167983 */ /* 0x001f280000100a00 */
        /* <DEDUP_REMOVED lines=19> */
[----:B----4-:R-:W-:Y:S01]  /*3e3e0*/  HMMA.16816.F32 R12, R24, R22, R12 ;  /* 0x00000016180c723c */ /* 0x010fe2000000180c */
[----:B--2---:R-:W-:Y:S01]  /*3e3f0*/  STL.64 [R1+0x4e98], R10 ;  /* 0x004e980a01007387 */ /* 0x004fe20000100a00 */
[----:B------:R0:W-:Y:S03]  /*3e400*/  STL.64 [R1+0x4e90], R8 ;  /* 0x004e900801007387 */ /* 0x0001e60000100a00 */
        /* <DEDUP_REMOVED lines=8> */
[----:B------:R-:W2:Y:S02]  /*3e490*/  LDL.LU R10, [R1+0x5d8] ;  /* 0x0005d800010a7983 */ /* 0x000ea40000300800 */
[----:B------:R-:W2:Y:S02]  /*3e4a0*/  LDL.LU R11, [R1+0x5dc] ;  /* 0x0005dc00010b7983 */ /* 0x000ea40000300800 */
[----:B------:R0:W-:Y:S01]  /*3e4b0*/  STL.64 [R1+0xae0], R12 ;  /* 0x000ae00c01007387 */ /* 0x0001e20000100a00 */
[----:B------:R1:W-:Y:S02]  /*3e4c0*/  STL.64 [R1+0xae8], R14 ;  /* 0x000ae80e01007387 */ /* 0x0003e40000100a00 */
[----:B0-----:R-:W-:-:S02]  /*3e4d0*/  IMAD.MOV.U32 R13, RZ, RZ, R23 ;  /* 0x000000ffff0d7224 */ /* 0x001fc400078e0017 */
[----:B-1----:R-:W-:Y:S02]  /*3e4e0*/  IMAD.MOV.U32 R14, RZ, RZ, R22 ;  /* 0x000000ffff0e7224 */ /* 0x002fe400078e0016 */
[----:B------:R-:W4:Y:S02]  /*3e4f0*/  LDL.LU.64 R22, [R1+0x4ef0] ;  /* 0x004ef00001167983 */ /* 0x000f240000300a00 */
        /* <DEDUP_REMOVED lines=10> */
[----:B------:R-:W4:Y:S01]  /*3e5a0*/  LDL.LU.64 R20, [R1+0x4ed0] ;  /* 0x004ed00001147983 */ /* 0x000f220000300a00 */
[C---:B---3--:R-:W-:Y:S11]  /*3e5b0*/  HMMA.16816.F32 R16, R24.reuse, R6, R16 ;  /* 0x000000061810723c */ /* 0x048ff60000001810 */
[----:B------:R-:W-:Y:S11]  /*3e5c0*/  @!UPT UIADD3 URZ, URZ, URZ, URZ ;  /* 0x0000003f3f3ff290 */ /* 0x000ff6000fffe03f */
[----:B------:R-:W-:Y:S01]  /*3e5d0*/  @!UPT UIADD3 URZ, URZ, URZ, URZ ;  /* 0x0000003f3f3ff290 */ /* 0x000fe2000fffe03f */
[----:B------:R-:W-:Y:S01]  /*3e5e0*/  STL.64 [R1+0xac0], R16 ;  /* 0x000ac01001007387 */ /* 0x000fe20000100a00 */
[----:B------:R0:W-:Y:S02]  /*3e5f0*/  STL.64 [R1+0xac8], R18 ;  /* 0x000ac81201007387 */ /* 0x0001e40000100a00 */
        /* <DEDUP_REMOVED lines=40> */
[----:B------:R-:W2:Y:S01]  /*3e880*/  LDL.LU.64 R10, [R1+0x4e68] ;  /* 0x004e6800010a7983 */ /* 0x000ea20000300a00 */
[----:B------:R-:W4:Y:S02]  /*3e890*/  LDL.LU.64 R8, [R1+0x4e60] ;  /* 0x004e600001087983 */ /* 0x000f240000300a00 */
[----:B------:R0:W-:Y:S02]  /*3e8a0*/  STL.64 [R1+0x4d30], R22 ;  /* 0x004d301601007387 */ /* 0x0001e40000100a00 */
[----:B------:R-:W2:Y:S11]  /*3e8b0*/  LDL.LU R20, [R1+0x2d0] ;  /* 0x0002d00001147983 */ /* 0x000eb60000300800 */
[----:B------:R-:W-:Y:S06]  /*3e8c0*/  @!UPT UIADD3 URZ, URZ, URZ, URZ ;  /* 0x0000003f3f3ff290 */ /* 0x000fec000fffe03f */
[----:B------:R-:W-:Y:S01]  /*3e8d0*/  STL.64 [R1+0xa70], R24 ;  /* 0x000a701801007387 */ /* 0x000fe20000100a00 */
[----:B------:R1:W-:Y:S02]  /*3e8e0*/  STL.64 [R1+0xa78], R26 ;  /* 0x000a781a01007387 */ /* 0x0003e40000100a00 */
[----:B------:R-:W2:Y:S02]  /*3e8f0*/  LDL.LU R21, [R1+0x2d4] ;  /* 0x0002d40001157983 */ /* 0x000ea40000300800 */
[----:B0-----:R-:W2:Y:S01]  /*3e900*/  LDL.LU R22, [R1+0x2d8] ;  /* 0x0002d80001167983 */ /* 0x001ea20000300800 */
[----:B------:R-:W2:Y:S01]  /*3e910*/  LDL.LU R23, [R1+0x2dc] ;  /* 0x0002dc0001177983 */ /* 0x000ea20000300800 */
[----:B-1----:R-:W-:Y:S02]  /*3e920*/  IMAD.MOV.U32 R26, RZ, RZ, R16 ;  /* 0x000000ffff1a7224 */ /* 0x002fe400078e0010 */
[----:B------:R-:W-:Y:S01]  /*3e930*/  IMAD.MOV.U32 R27, RZ, RZ, R17 ;  /* 0x000000ffff1b7224 */ /* 0x000fe200078e0011 */
[----:B--2---:R0:W-:Y:S01]  /*3e940*/  STL.64 [R1+0x4d40], R22 ;  /* 0x004d401601007387 */ /* 0x0041e20000100a00 */
[----:B------:R-:W-:Y:S02]  /*3e950*/  STL.64 [R1+0x4d38], R20 ;  /* 0x004d381401007387 */ /* 0x000fe40000100a00 */
[----:B0-----:R-:W-:-:S02]  /*3e960*/  IMAD.MOV.U32 R22, RZ, RZ, R5 ;  /* 0x000000ffff167224 */ /* 0x001fc400078e0005 */
[----:B------:R-:W-:Y:S01]  /*3e970*/  IMAD.MOV.U32 R23, RZ, RZ, R12 ;  /* 0x000000ffff177224 */ /* 0x000fe200078e000c */
[----:B------:R-:W2:Y:S01]  /*3e980*/  LDL.LU R5, [R1+0x4e5c] ;  /* 0x004e5c0001057983 */ /* 0x000ea20000300800 */
[----:B------:R-:W2:Y:S03]  /*3e990*/  LDL.LU R12, [R1+0x4e58] ;  /* 0x004e5800010c7983 */ /* 0x000ea60000300800 */
[----:B------:R0:W-:Y:S02]  /*3e9a0*/  STL.64 [R1+0x4d50], R22 ;  /* 0x004d501601007387 */ /* 0x0001e40000100a00 */
[----:B0-----:R-:W-:Y:S02]  /*3e9b0*/  IMAD.MOV.U32 R22, RZ, RZ, R3 ;  /* 0x000000ffff167224 */ /* 0x001fe400078e0003 */
[----:B------:R-:W-:Y:S01]  /*3e9c0*/  IMAD.MOV.U32 R23, RZ, RZ, R4 ;  /* 0x000000ffff177224 */ /* 0x000fe200078e0004 */
[----:B------:R-:W2:Y:S01]  /*3e9d0*/  LDL.LU R3, [R1+0x4e54] ;  /* 0x004e540001037983 */ /* 0x000ea20000300800 */
[----:B------:R-:W2:Y:S03]  /*3e9e0*/  LDL.LU R4, [R1+0x4e50] ;  /* 0x004e500001047983 */ /* 0x000ea60000300800 */
[----:B------:R0:W-:Y:S01]  /*3e9f0*/  STL.64 [R1+0x4d68], R22 ;  /* 0x004d681601007387 */ /* 0x0001e20000100a00 */
[----:B------:R-:W2:Y:S02]  /*3ea00*/  LDL.LU R16, [R1+0x4e4c] ;  /* 0x004e4c0001107983 */ /* 0x000ea40000300800 */
[----:B------:R-:W2:Y:S02]  /*3ea10*/  LDL.LU R17, [R1+0x4e48] ;  /* 0x004e480001117983 */ /* 0x000ea40000300800 */
[----:B0-----:R-:W-:-:S02]  /*3ea20*/  IMAD.MOV.U32 R22, RZ, RZ, R18 ;  /* 0x000000ffff167224 */ /* 0x001fc400078e0012 */
[----:B------:R-:W-:Y:S01]  /*3ea30*/  IMAD.MOV.U32 R23, RZ, RZ, R19 ;  /* 0x000000ffff177224 */ /* 0x000fe200078e0013 */
[----:B------:R-:W2:Y:S01]  /*3ea40*/  LDL.LU R18, [R1+0x4e44] ;  /* 0x004e440001127983 */ /* 0x000ea20000300800 */
[----:B------:R-:W2:Y:S03]  /*3ea50*/  LDL.LU R19, [R1+0x4e40] ;  /* 0x004e400001137983 */ /* 0x000ea60000300800 */
[----:B------:R-:W-:Y:S01]  /*3ea60*/  STL.64 [R1+0x4d80], R22 ;  /* 0x004d801601007387 */ /* 0x000fe20000100a00 */
[----:B------:R0:W-:Y:S02]  /*3ea70*/  STL.64 [R1+0x4d48], R26 ;  /* 0x004d481a01007387 */ /* 0x0001e40000100a00 */
[----:B------:R-:W2:Y:S02]  /*3ea80*/  LDL.LU R24, [R1+0x2e0] ;  /* 0x0002e00001187983 */ /* 0x000ea40000300800 */
[----:B------:R-:W2:Y:S01]  /*3ea90*/  LDL.LU R25, [R1+0x2e4] ;  /* 0x0002e40001197983 */ /* 0x000ea20000300800 */
[----:B0-----:R-:W2:Y:S01]  /*3eaa0*/  LDL.LU R26, [R1+0x2e8] ;  /* 0x0002e800011a7983 */ /* 0x001ea20000300800 */
[----:B------:R-:W2:Y:S02]  /*3eab0*/  LDL.LU R27, [R1+0x2ec] ;  /* 0x0002ec00011b7983 */ /* 0x000ea40000300800 */
[----:B------:R-:W-:-:S02]  /*3eac0*/  IMAD.MOV.U32 R22, RZ, RZ, R29 ;  /* 0x000000ffff167224 */ /* 0x000fc400078e001d */
[----:B------:R-:W-:-:S05]  /*3ead0*/  IMAD.MOV.U32 R23, RZ, RZ, R15 ;  /* 0x000000ffff177224 */ /* 0x000fca00078e000f */
[----:B------:R-:W-:Y:S04]  /*3eae0*/  STL.64 [R1+0x4d98], R22 ;  /* 0x004d981601007387 */ /* 0x000fe80000100a00 */
[----:B--2---:R-:W-:Y:S01]  /*3eaf0*/  STL.64 [R1+0x4d60], R26 ;  /* 0x004d601a01007387 */ /* 0x004fe20000100a00 */
[----:B------:R0:W-:Y:S03]  /*3eb00*/  STL.64 [R1+0x4d58], R24 ;  /* 0x004d581801007387 */ /* 0x0001e60000100a00 */
[----:B0-----:R-:W2:Y:S01]  /*3eb10*/  LDL.LU R24, [R1+0x2f0] ;  /* 0x0002f00001187983 */ /* 0x001ea20000300800 */
[----:B------:R-:W2:Y:S02]  /*3eb20*/  LDL.LU R25, [R1+0x2f4] ;  /* 0x0002f40001197983 */ /* 0x000ea40000300800 */
[----:B------:R-:W2:Y:S02]  /*3eb30*/  LDL.LU R26, [R1+0x2f8] ;  /* 0x0002f800011a7983 */ /* 0x000ea40000300800 */
        /* <DEDUP_REMOVED lines=11> */
[----:B------:R-:W-:Y:S02]  /*3ebf0*/  IMAD.MOV.U32 R23, RZ, RZ, R10 ;  /* 0x000000ffff177224 */ /* 0x000fe400078e000a */
[----:B----4-:R-:W-:Y:S02]  /*3ec00*/  IMAD.MOV.U32 R14, RZ, RZ, R9 ;  /* 0x000000ffff0e7224 */ /* 0x010fe400078e0009 */
[----:B------:R-:W-:Y:S01]  /*3ec10*/  IMAD.MOV.U32 R15, RZ, RZ, R8 ;  /* 0x000000ffff0f7224 */ /* 0x000fe200078e0008 */
[----:B------:R-:W-:Y:S04]  /*3ec20*/  STL.64 [R1+0x4dc8], R22 ;  /* 0x004dc81601007387 */ /* 0x000fe80000100a00 */
[----:B--2---:R-:W-:Y:S01]  /*3ec30*/  STL.64 [R1+0x4d90], R26 ;  /* 0x004d901a01007387 */ /* 0x004fe20000100a00 */
[----:B------:R0:W-:Y:S03]  /*3ec40*/  STL.64 [R1+0x4d88], R24 ;  /* 0x004d881801007387 */ /* 0x0001e60000100a00 */
[----:B0-----:R-:W2:Y:S01]  /*3ec50*/  LDL.LU R24, [R1+0x310] ;  /* 0x0003100001187983 */ /* 0x001ea20000300800 */
[----:B------:R-:W2:Y:S02]  /*3ec60*/  LDL.LU R25, [R1+0x314] ;  /* 0x0003140001197983 */ /* 0x000ea40000300800 */
[----:B------:R-:W4:Y:S02]  /*3ec70*/  LDL.LU R26, [R1+0x318] ;  /* 0x00031800011a7983 */ /* 0x000f240000300800 */
[----:B------:R-:W4:Y:S01]  /*3ec80*/  LDL.LU R27, [R1+0x31c] ;  /* 0x00031c00011b7983 */ /* 0x000f220000300800 */
[----:B------:R0:W-:Y:S01]  /*3ec90*/  STL.64 [R1+0x4e10], R14 ;  /* 0x004e100e01007387 */ /* 0x0001e20000100a00 */
[----:B------:R-:W2:Y:S02]  /*3eca0*/  LDL.LU R8, [R1+0x370] ;  /* 0x0003700001087983 */ /* 0x000ea40000300800 */
[----:B------:R-:W2:Y:S02]  /*3ecb0*/  LDL.LU R9, [R1+0x374] ;  /* 0x0003740001097983 */ /* 0x000ea40000300800 */
[----:B------:R-:W2:Y:S01]  /*3ecc0*/  LDL.LU R10, [R1+0x378] ;  /* 0x00037800010a7983 */ /* 0x000ea20000300800 */
[----:B------:R-:W2:Y:S01]  /*3ecd0*/  LDL.LU R11, [R1+0x37c] ;  /* 0x00037c00010b7983 */ /* 0x000ea20000300800 */
[----:B0-----:R-:W-:-:S02]  /*3ece0*/  IMAD.MOV.U32 R14, RZ, RZ, R12 ;  /* 0x000000ffff0e7224 */ /* 0x001fc400078e000c */
        /* <DEDUP_REMOVED lines=14> */
[----:B---3--:R-:W-:-:S02]  /*3edd0*/  IMAD.MOV.U32 R22, RZ, RZ, R7 ;  /* 0x000000ffff167224 */ /* 0x008fc400078e0007 */
[----:B------:R-:W-:Y:S02]  /*3ede0*/  IMAD.MOV.U32 R23, RZ, RZ, R6 ;  /* 0x000000ffff177224 */ /* 0x000fe400078e0006 */
[----:B------:R-:W-:Y:S01]  /*3edf0*/  IMAD.MOV.U32 R14, RZ, RZ, R4 ;  /* 0x000000ffff0e7224 */ /* 0x000fe200078e0004 */
[----:B--2---:R-:W-:Y:S01]  /*3ee00*/  STL.64 [R1+0x4e38], R10 ;  /* 0x004e380a01007387 */ /* 0x004fe20000100a00 */
[----:B------:R0:W-:Y:S03]  /*3ee10*/  STL.64 [R1+0x4e30], R8 ;  /* 0x004e300801007387 */ /* 0x0001e60000100a00 */
[----:B0-----:R-:W2:Y:S01]  /*3ee20*/  LDL.LU R8, [R1+0x3a0] ;  /* 0x0003a00001087983 */ /* 0x001ea20000300800 */
[----:B------:R-:W2:Y:S02]  /*3ee30*/  LDL.LU R9, [R1+0x3a4] ;  /* 0x0003a40001097983 */ /* 0x000ea40000300800 */
[----:B------:R-:W2:Y:S02]  /*3ee40*/  LDL.LU R10, [R1+0x3a8] ;  /* 0x0003a800010a7983 */ /* 0x000ea40000300800 */
[----:B------:R-:W2:Y:S01]  /*3ee50*/  LDL.LU R11, [R1+0x3ac] ;  /* 0x0003ac00010b7983 */ /* 0x000ea20000300800 */
[----:B------:R-:W3:Y:S01]  /*3ee60*/  LDL.LU R4, [R1+0x360] ;  /* 0x0003600001047983 */ /* 0x000ee20000300800 */
[----:B------:R-:W3:Y:S02]  /*3ee70*/  LDL.LU R5, [R1+0x364] ;  /* 0x0003640001057983 */ /* 0x000ee40000300800 */
[----:B------:R-:W3:Y:S02]  /*3ee80*/  LDL.LU R6, [R1+0x368] ;  /* 0x0003680001067983 */ /* 0x000ee40000300800 */
[----:B------:R-:W3:Y:S01]  /*3ee90*/  LDL.LU R7, [R1+0x36c] ;  /* 0x00036c0001077983 */ /* 0x000ee20000300800 */
[----:B------:R0:W-:Y:S01]  /*3eea0*/  STL.64 [R1+0x4de0], R22 ;  /* 0x004de01601007387 */ /* 0x0001e20000100a00 */
[----:B------:R-:W2:Y:S02]  /*3eeb0*/  LDL.LU R20, [R1+0x350] ;  /* 0x0003500001147983 */ /* 0x000ea40000300800 */
[----:B------:R-:W2:Y:S01]  /*3eec0*/  LDL.LU R21, [R1+0x354] ;  /* 0x0003540001157983 */ /* 0x000ea20000300800 */
[----:B0-----:R-:W2:Y:S01]  /*3eed0*/  LDL.LU R22, [R1+0x358] ;  /* 0x0003580001167983 */ /* 0x001ea20000300800 */
[----:B------:R-:W2:Y:S02]  /*3eee0*/  LDL.LU R23, [R1+0x35c] ;  /* 0x00035c0001177983 */ /* 0x000ea40000300800 */
[----:B----4-:R-:W-:Y:S02]  /*3eef0*/  STL.64 [R1+0x4da8], R26 ;  /* 0x004da81a01007387 */ /* 0x010fe40000100a00 */
[----:B------:R0:W-:Y:S02]  /*3ef00*/  STL.64 [R1+0x4da0], R24 ;  /* 0x004da01801007387 */ /* 0x0001e40000100a00 */
[----:B0-----:R-:W4:Y:S01]  /*3ef10*/  LDL.LU R24, [R1+0x320] ;  /* 0x0003200001187983 */ /* 0x001f220000300800 */
[----:B------:R-:W4:Y:S02]  /*3ef20*/  LDL.LU R25, [R1+0x324] ;  /* 0x0003240001197983 */ /* 0x000f240000300800 */
[----:B------:R-:W2:Y:S02]  /*3ef30*/  LDL.LU R26, [R1+0x328] ;  /* 0x00032800011a7983 */ /* 0x000ea40000300800 */
[----:B------:R-:W2:Y:S02]  /*3ef40*/  LDL.LU R27, [R1+0x32c] ;  /* 0x00032c00011b7983 */ /* 0x000ea40000300800 */
[----:B------:R-:W-:Y:S01]  /*3ef50*/  IMAD.MOV.U32 R15, RZ, RZ, R3 ;  /* 0x000000ffff0f7224 */ /* 0x000fe200078e0003 */
[----:B--2---:R-:W-:Y:S01]  /*3ef60*/  STL.64 [R1+0x4dc0], R26 ;  /* 0x004dc01a01007387 */ /* 0x004fe20000100a00 */
[----:B----4-:R0:W-:Y:S03]  /*3ef70*/  STL.64 [R1+0x4db8], R24 ;  /* 0x004db81801007387 */ /* 0x0101e60000100a00 */
[----:B0-----:R-:W2:Y:S01]  /*3ef80*/  LDL.LU R24, [R1+0x330] ;  /* 0x0003300001187983 */ /* 0x001ea20000300800 */
[----:B------:R-:W2:Y:S02]  /*3ef90*/  LDL.LU R25, [R1+0x334] ;  /* 0x0003340001197983 */ /* 0x000ea40000300800 */
[----:B------:R-:W4:Y:S02]  /*3efa0*/  LDL.LU R26, [R1+0x338] ;  /* 0x00033800011a7983 */ /* 0x000f240000300800 */
[----:B------:R-:W4:Y:S01]  /*3efb0*/  LDL.LU R27, [R1+0x33c] ;  /* 0x00033c00011b7983 */ /* 0x000f220000300800 */
[C---:B------:R-:W-:Y:S01]  /*3efc0*/  HMMA.16816.F32 R12, R16.reuse, R14, R8 ;  /* 0x0000000e100c723c */ /* 0x040fe20000001808 */
[----:B----4-:R-:W-:Y:S01]  /*3efd0*/  STL.64 [R1+0x4dd8], R26 ;  /* 0x004dd81a01007387 */ /* 0x010fe20000100a00 */
[----:B--2---:R0:W-:Y:S03]  /*3efe0*/  STL.64 [R1+0x4dd0], R24 ;  /* 0x004dd01801007387 */ /* 0x0041e60000100a00 */
[----:B0-----:R-:W2:Y:S01]  /*3eff0*/  LDL.LU R24, [R1+0x340] ;  /* 0x0003400001187983 */ /* 0x001ea20000300800 */
[----:B------:R-:W2:Y:S02]  /*3f000*/  LDL.LU R25, [R1+0x344] ;  /* 0x0003440001197983 */ /* 0x000ea40000300800 */
[----:B------:R-:W2:Y:S02]  /*3f010*/  LDL.LU R26, [R1+0x348] ;  /* 0x00034800011a7983 */ /* 0x000ea40000300800 */
[----:B------:R-:W2:Y:S01]  /*3f020*/  LDL.LU R27, [R1+0x34c] ;  /* 0x00034c00011b7983 */ /* 0x000ea20000300800 */
[----:B------:R-:W4:Y:S01]  /*3f030*/  LDL.LU.64 R10, [R1+0x4e38] ;  /* 0x004e3800010a7983 */ /* 0x000f220000300a00 */
[----:B------:R-:W4:Y:S11]  /*3f040*/  LDL.LU.64 R8, [R1+0x4e30] ;  /* 0x004e300001087983 */ /* 0x000f360000300a00 */
[----:B------:R-:W-:Y:S02]  /*3f050*/  STL.64 [R1+0xa60], R12 ;  /* 0x000a600c01007387 */ /* 0x000fe40000100a00 */
[----:B------:R0:W-:Y:S02]  /*3f060*/  STL.64 [R1+0xa68], R14 ;  /* 0x000a680e01007387 */ /* 0x0001e40000100a00 */
        /* <DEDUP_REMOVED lines=15> */
[C---:B----4-:R-:W-:Y:S11]  /*3f160*/  HMMA.16816.F32 R8, R16.reuse, R14, R8 ;  /* 0x0000000e1008723c */ /* 0x050ff60000001808 */
[----:B------:R-:W-:Y:S11]  /*3f170*/  @!UPT UIADD3 URZ, URZ, URZ, URZ ;  /* 0x0000003f3f3ff290 */ /* 0x000ff6000fffe03f */
[----:B------:R-:W-:Y:S01]  /*3f180*/  @!UPT UIADD3 URZ, URZ, URZ, URZ ;  /* 0x0000003f3f3ff290 */ /* 0x000fe2000fffe03f */
[----:B------:R-:W-:Y:S01]  /*3f190*/  STL.64 [R1+0xa30], R8 ;  /* 0x000a300801007387 */ /* 0x000fe20000100a00 */
[----:B------:R0:W-:Y:S03]  /*3f1a0*/  STL.64 [R1+0xa38], R10 ;  /* 0x000a380a01007387 */ /* 0x0001e60000100a00 */
[----:B0-----:R-:W3:Y:S01]  /*3f1b0*/  LDL.LU.64 R10, [R1+0x4df0] ;  /* 0x004df000010a7983 */ /* 0x001ee20000300a00 */
[----:B------:R0:W-:Y:S02]  /*3f1c0*/  STL.64 [R1+0x4d08], R14 ;  /* 0x004d080e01007387 */ /* 0x0001e40000100a00 */
[----:B------:R-:W4:Y:S02]  /*3f1d0*/  LDL.LU R12, [R1+0x2c0] ;  /* 0x0002c000010c7983 */ /* 0x000f240000300800 */
[----:B------:R-:W4:Y:S01]  /*3f1e0*/  LDL.LU R13, [R1+0x2c4] ;  /* 0x0002c400010d7983 */ /* 0x000f220000300800 */
[----:B0-----:R-:W4:Y:S01]  /*3f1f0*/  LDL.LU R14, [R1+0x2c8] ;  /* 0x0002c800010e7983 */ /* 0x001f220000300800 */
[----:B------:R-:W4:Y:S01]  /*3f200*/  LDL.LU R15, [R1+0x2cc] ;  /* 0x0002cc00010f7983 */ /* 0x000f220000300800 */
[C---:B---3--:R-:W-:Y:S11]  /*3f210*/  HMMA.16816.F32 R4, R16.reuse, R10, R4 ;  /* 0x0000000a1004723c */ /* 0x048ff60000001804 */
[----:B------:R-:W-:Y:S11]  /*3f220*/  @!UPT UIADD3 URZ, URZ, URZ, URZ ;  /* 0x0000003f3f3ff290 */ /* 0x000ff6000fffe03f */
[----:B------:R-:W-:Y:S01]  /*3f230*/  @!UPT UIADD3 URZ, URZ, URZ, URZ ;  /* 0x0000003f3f3ff290 */ /* 0x000fe2000fffe03f */
[----:B------:R-:W-:Y:S01]  /*3f240*/  STL.64 [R1+0xa20], R4 ;  /* 0x000a200401007387 */ /* 0x000fe20000100a00 */
[----:B------:R0:W-:Y:S03]  /*3f250*/  STL.64 [R1+0xa28], R6 ;  /* 0x000a280601007387 */ /* 0x0001e60000100a00 */
[----:B0-----:R-:W3:Y:S01]  /*3f260*/  LDL.LU.64 R6, [R1+0x4de8] ;  /* 0x004de80001067983 */ /* 0x001ee20000300a00 */
[----:B------:R-:W-:Y:S01]  /*3f270*/  STL.64 [R1+0x4cf0], R10 ;  /* 0x004cf00a01007387 */ /* 0x000fe20000100a00 */
        /* <DEDUP_REMOVED lines=58> */
[----:B0-----:R-:W2:Y:S01]  /*3f620*/  LDL.LU.64 R22, [R1+0x4d40] ;  /* 0x004d400001167983 */ /* 0x001ea20000300a00 */
[----:B------:R-:W2:Y:S02]  /*3f630*/  LDL.LU.64 R20, [R1+0x4d38] ;  /* 0x004d380001147983 */ /* 0x000ea40000300a00 */
[----:B------:R-:W-:Y:S02]  /*3f640*/  IMAD.MOV.U32 R10, RZ, RZ, R2 ;  /* 0x000000ffff0a7224 */ /* 0x000fe400078e0002 */
[----:B------:R-:W-:Y:S01]  /*3f650*/  IMAD.MOV.U32 R11, RZ, RZ, R0 ;  /* 0x000000ffff0b7224 */ /* 0x000fe200078e0000 */
[C---:B--2---:R-:W-:Y:S01]  /*3f660*/  HMMA.16816.F32 R24, R16.reuse, R26, R20 ;  /* 0x0000001a1018723c */ /* 0x044fe20000001814 */
[----:B------:R-:W4:Y:S11]  /*3f670*/  LDL.LU.64 R22, [R1+0x4d30] ;  /* 0x004d300001167983 */ /* 0x000f360000300a00 */
[----:B------:R-:W-:Y:S11]  /*3f680*/  @!UPT UIADD3 URZ, URZ, URZ, URZ ;  /* 0x0000003f3f3ff290 */ /* 0x000ff6000fffe03f */
[----:B------:R-:W-:Y:S01]  /*3f690*/  STL.64 [R1+0x990], R24 ;  /* 0x0009901801007387 */ /* 0x000fe20000100a00 */
[----:B------:R-:W-:Y:S02]  /*3f6a0*/  STL.64 [R1+0x998], R26 ;  /* 0x0009981a01007387 */ /* 0x000fe40000100a00 */
[----:B------:R-:W0:Y:S01]  /*3f6b0*/  LDSM.16.MT88.4 R24, [R28+0x4280] ;  /* 0x004280001c18783b */ /* 0x000e220000004200 */
[C---:B---3--:R-:W-:Y:S01]  /*3f6c0*/  HMMA.16816.F32 R8, R16.reuse, R10, R4 ;  /* 0x0000000a1008723c */ /* 0x048fe20000001804 */
[----:B0-----:R-:W-:Y:S02]  /*3f6d0*/  STL [R1+0x4c10], R24 ;  /* 0x004c101801007387 */ /* 0x001fe40000100800 */
[----:B------:R0:W-:Y:S02]  /*3f6e0*/  STL [R1+0x4c0c], R25 ;  /* 0x004c0c1901007387 */ /* 0x0001e40000100800 */
[----:B------:R-:W-:Y:S02]  /*3f6f0*/  STL [R1+0x4c08], R26 ;  /* 0x004c081a01007387 */ /* 0x000fe40000100800 */
[----:B------:R-:W-:Y:S11]  /*3f700*/  STL [R1+0x4c04], R27 ;  /* 0x004c041b01007387 */ /* 0x000ff60000100800 */
[----:B------:R-:W-:Y:S05]  /*3f710*/  @!UPT UIADD3 URZ, URZ, URZ, URZ ;  /* 0x0000003f3f3ff290 */ /* 0x000fea000fffe03f */
[----:B------:R-:W-:Y:S01]  /*3f720*/  STL.64 [R1+0x980], R8 ;  /* 0x0009800801007387 */ /* 0x000fe20000100a00 */
[----:B------:R-:W-:Y:S01]  /*3f730*/  STL.64 [R1+0x988], R10 ;  /* 0x0009880a01007387 */ /* 0x000fe20000100a00 */
[----:B----4-:R-:W-:Y:S01]  /*3f740*/  HMMA.16816.F32 R4, R16, R22, R12 ;  /* 0x000000161004723c */ /* 0x010fe2000000180c */
[----:B0-----:R-:W-:Y:S02]  /*3f750*/  IMAD.MOV.U32 R25, RZ, RZ, R22 ;  /* 0x000000ffff197224 */ /* 0x001fe400078e0016 */
[----:B------:R-:W-:Y:S11]  /*3f760*/  IMAD.MOV.U32 R24, RZ, RZ, R23 ;  /* 0x000000ffff187224 */ /* 0x000ff600078e0017 */
[----:B------:R-:W-:Y:S09]  /*3f770*/  @!UPT UIADD3 URZ, URZ, URZ, URZ ;  /* 0x0000003f3f3ff290 */ /* 0x000ff2000fffe03f */
[----:B------:R0:W-:Y:S01]  /*3f780*/  STL.64 [R1+0x970], R4 ;  /* 0x0009700401007387 */ /* 0x0001e20000100a00 */
[----:B------:R1:W-:Y:S02]  /*3f790*/  STL.64 [R1+0x978], R6 ;  /* 0x0009780601007387 */ /* 0x0003e40000100a00 */
[----:B------:R-:W2:Y:S02]  /*3f7a0*/  LDL.LU.64 R22, [R1+0x4d28] ;  /* 0x004d280001167983 */ /* 0x000ea40000300a00 */
[----:B------:R-:W2:Y:S01]  /*3f7b0*/  LDL.LU.64 R20, [R1+0x4d20] ;  /* 0x004d200001147983 */ /* 0x000ea20000300a00 */
[----:B0-----:R-:W2:Y:S01]  /*3f7c0*/  LDL.LU R4, [R1+0x2b0] ;  /* 0x0002b00001047983 */ /* 0x001ea20000300800 */
[----:B------:R-:W2:Y:S02]  /*3f7d0*/  LDL.LU R5, [R1+0x2b4] ;  /* 0x0002b40001057983 */ /* 0x000ea40000300800 */
[----:B-1----:R-:W2:Y:S02]  /*3f7e0*/  LDL.LU R6, [R1+0x2b8] ;  /* 0x0002b80001067983 */ /* 0x002ea40000300800 */
[----:B------:R-:W2:Y:S01]  /*3f7f0*/  LDL.LU R7, [R1+0x2bc] ;  /* 0x0002bc0001077983 */ /* 0x000ea20000300800 */
[----:B------:R-:W-:Y:S01]  /*3f800*/  STL.64 [R1+0x4d10], R24 ;  /* 0x004d101801007387 */ /* 0x000fe20000100a00 */
[----:B------:R-:W2:Y:S02]  /*3f810*/  LDL.64 R26, [R1+0x28] ;  /* 0x00002800011a7983 */ /* 0x000ea40000100a00 */
[----:B------:R-:W3:Y:S02]  /*3f820*/  LDL.LU R8, [R1+0x290] ;  /* 0x0002900001087983 */ /* 0x000ee40000300800 */
[----:B------:R-:W3:Y:S01]  /*3f830*/  LDL.LU R9, [R1+0x294] ;  /* 0x0002940001097983 */ /* 0x000ee20000300800 */
[----:B------:R-:W4:Y:S01]  /*3f840*/  LDL.LU R10, [R1+0x298] ;  /* 0x00029800010a7983 */ /* 0x000f220000300800 */
[----:B------:R-:W4:Y:S02]  /*3f850*/  LDL.LU R11, [R1+0x29c] ;  /* 0x00029c00010b7983 */ /* 0x000f240000300800 */
[----:B------:R-:W2:Y:S02]  /*3f860*/  LDL.LU R12, [R1+0x2a0] ;  /* 0x0002a000010c7983 */ /* 0x000ea40000300800 */
[----:B------:R-:W2:Y:S01]  /*3f870*/  LDL.LU R13, [R1+0x2a4] ;  /* 0x0002a400010d7983 */ /* 0x000ea20000300800 */
[----:B------:R-:W2:Y:S01]  /*3f880*/  LDL.LU R14, [R1+0x2a8] ;  /* 0x0002a800010e7983 */ /* 0x000ea20000300800 */
[----:B------:R-:W2:Y:S03]  /*3f890*/  LDL.LU R15, [R1+0x2ac] ;  /* 0x0002ac00010f7983 */ /* 0x000ea60000300800 */
[----:B----4-:R0:W-:Y:S01]  /*3f8a0*/  STL.64 [R1+0x4d00], R10 ;  /* 0x004d000a01007387 */ /* 0x0101e20000100a00 */
[----:B---3--:R-:W-:Y:S02]  /*3f8b0*/  STL.64 [R1+0x4cf8], R8 ;  /* 0x004cf80801007387 */ /* 0x008fe40000100a00 */
[----:B------:R-:W3:Y:S01]  /*3f8c0*/  LDL.64 R18, [R1+0x38] ;  /* 0x0000380001127983 */ /* 0x000ee20000100a00 */
[----:B0-----:R-:W4:Y:S04]  /*3f8d0*/  LDL.64 R10, [R1+0x18] ;  /* 0x00001800010a7983 */ /* 0x001f280000100a00 */
[----:B---3--:R0:W-:Y:S01]  /*3f8e0*/  STL.64 [R1+0x4cb8], R18 ;  /* 0x004cb81201007387 */ /* 0x0081e20000100a00 */
[----:B------:R-:W3:Y:S02]  /*3f8f0*/  LDL.LU R16, [R1+0x260] ;  /* 0x0002600001107983 */ /* 0x000ee40000300800 */
[----:B------:R-:W3:Y:S01]  /*3f900*/  LDL.LU R17, [R1+0x264] ;  /* 0x0002640001117983 */ /* 0x000ee20000300800 */
[----:B0-----:R-:W2:Y:S01]  /*3f910*/  LDL.LU R18, [R1+0x268] ;  /* 0x0002680001127983 */ /* 0x001ea20000300800 */
[----:B------:R-:W2:Y:S03]  /*3f920*/  LDL.LU R19, [R1+0x26c] ;  /* 0x00026c0001137983 */ /* 0x000ea60000300800 */
[----:B--2---:R-:W-:Y:S01]  /*3f930*/  STL.64 [R1+0x4cc8], R18 ;  /* 0x004cc81201007387 */ /* 0x004fe20000100a00 */
[----:B---3--:R0:W-:Y:S03]  /*3f940*/  STL.64 [R1+0x4cc0], R16 ;  /* 0x004cc01001007387 */ /* 0x0081e60000100a00 */
[----:B0-----:R-:W2:Y:S01]  /*3f950*/  LDL.LU R16, [R1+0x270] ;  /* 0x0002700001107983 */ /* 0x001ea20000300800 */
[----:B------:R-:W2:Y:S02]  /*3f960*/  LDL.LU R17, [R1+0x274] ;  /* 0x0002740001117983 */ /* 0x000ea40000300800 */
[----:B------:R-:W3:Y:S02]  /*3f970*/  LDL.LU R18, [R1+0x278] ;  /* 0x0002780001127983 */ /* 0x000ee40000300800 */
[----:B------:R-:W3:Y:S01]  /*3f980*/  LDL.LU R19, [R1+0x27c] ;  /* 0x00027c0001137983 */ /* 0x000ee20000300800 */
[C---:B------:R-:W-:Y:S08]  /*3f990*/  HMMA.16816.F32 R4, R20.reuse, R26, R4 ;  /* 0x0000001a1404723c */ /* 0x040ff00000001804 */
[C---:B----4-:R-:W-:Y:S01]  /*3f9a0*/  HMMA.16816.F32 R12, R20.reuse, R10, R12 ;  /* 0x0000000a140c723c */ /* 0x050fe2000000180c */
[----:B---3--:R-:W-:Y:S01]  /*3f9b0*/  STL.64 [R1+0x4cd8], R18 ;  /* 0x004cd81201007387 */ /* 0x008fe20000100a00 */
[----:B--2---:R0:W-:Y:S03]  /*3f9c0*/  STL.64 [R1+0x4cd0], R16 ;  /* 0x004cd01001007387 */ /* 0x0041e60000100a00 */
[----:B0-----:R-:W2:Y:S01]  /*3f9d0*/  LDL.LU R16, [R1+0x280] ;  /* 0x0002800001107983 */ /* 0x001ea20000300800 */
[----:B------:R-:W2:Y:S02]  /*3f9e0*/  LDL.LU R17, [R1+0x284] ;  /* 0x0002840001117983 */ /* 0x000ea40000300800 */
[----:B------:R-:W3:Y:S02]  /*3f9f0*/  LDL.LU R18, [R1+0x288] ;  /* 0x0002880001127983 */ /* 0x000ee40000300800 */
[----:B------:R-:W3:Y:S02]  /*3fa00*/  LDL.LU R19, [R1+0x28c] ;  /* 0x00028c0001137983 */ /* 0x000ee40000300800 */
[----:B------:R-:W-:Y:S01]  /*3fa10*/  IMAD.MOV.U32 R3, RZ, RZ, R27 ;  /* 0x000000ffff037224 */ /* 0x000fe200078e001b */
[----:B---3--:R0:W-:Y:S01]  /*3fa20*/  STL.64 [R1+0x4ce8], R18 ;  /* 0x004ce81201007387 */ /* 0x0081e20000100a00 */
[----:B--2---:R-:W-:Y:S03]  /*3fa30*/  STL.64 [R1+0x4ce0], R16 ;  /* 0x004ce01001007387 */ /* 0x004fe60000100a00 */
[----:B0-----:R-:W2:Y:S01]  /*3fa40*/  LDL.64 R18, [R1+0x8] ;  /* 0x0000080001127983 */ /* 0x001ea20000100a00 */
[----:B------:R0:W-:Y:S02]  /*3fa50*/  STL.64 [R1+0x960], R4 ;  /* 0x0009600401007387 */ /* 0x0001e40000100a00 */
[----:B------:R1:W-:Y:S02]  /*3fa60*/  STL.64 [R1+0x968], R6 ;  /* 0x0009680601007387 */ /* 0x0003e40000100a00 */
[----:B0-----:R-:W-:Y:S01]  /*3fa70*/  IMAD.MOV.U32 R4, RZ, RZ, R26 ;  /* 0x000000ffff047224 */ /* 0x001fe200078e001a */
[----:B-1----:R-:W3:Y:S01]  /*3fa80*/  LDL.LU.64 R6, [R1+0x4d18] ;  /* 0x004d180001067983 */ /* 0x002ee20000300a00 */
[----:B------:R-:W4:Y:S02]  /*3fa90*/  LDL.LU.64 R24, [R1+0x4d10] ;  /* 0x004d100001187983 */ /* 0x000f240000300a00 */
[----:B------:R-:W2:Y:S02]  /*3faa0*/  LDL.64 R26, [R1+0x158] ;  /* 0x00015800011a7983 */ /* 0x000ea40000100a00 */
[----:B------:R0:W-:Y:S02]  /*3fab0*/  STL [R1+0x4c18], R3 ;  /* 0x004c180301007387 */ /* 0x0001e40000100800 */
[----:B------:R-:W-:Y:S01]  /*3fac0*/  IMAD.MOV.U32 R5, RZ, RZ, R11 ;  /* 0x000000ffff057224 */ /* 0x000fe200078e000b */
[----:B0-----:R-:W2:Y:S01]  /*3fad0*/  LDL R3, [R1+0x1730] ;  /* 0x0017300001037983 */ /* 0x001ea20000100800 */
[----:B------:R-:W-:Y:S02]  /*3fae0*/  STL [R1+0x4c14], R4 ;  /* 0x004c140401007387 */ /* 0x000fe40000100800 */
[----:B------:R0:W-:Y:S02]  /*3faf0*/  STL.64 [R1+0x950], R12 ;  /* 0x0009500c01007387 */ /* 0x0001e40000100a00 */
[----:B------:R1:W-:Y:S02]  /*3fb00*/  STL.64 [R1+0x958], R14 ;  /* 0x0009580e01007387 */ /* 0x0003e40000100a00 */
[----:B0-----:R-:W-:Y:S01]  /*3fb10*/  IMAD.MOV.U32 R12, RZ, RZ, R10 ;  /* 0x000000ffff0c7224 */ /* 0x001fe200078e000a */
[----:B-1----:R-:W2:Y:S01]  /*3fb20*/  LDL.LU.64 R14, [R1+0x4d08] ;  /* 0x004d0800010e7983 */ /* 0x002ea20000300a00 */
        /* <DEDUP_REMOVED lines=12> */
[----:B------:R-:W2:Y:S02]  /*3fbf0*/  LDL.LU.64 R18, [R1+0x4ce8] ;  /* 0x004ce80001127983 */ /* 0x000ea40000300a00 */
        /* <DEDUP_REMOVED lines=8> */
[----:B------:R0:W-:Y:S02]  /*3fc80*/  STL.64 [R1+0x4bb8], R14 ;  /* 0x004bb80e01007387 */ /* 0x0001e40000100a00 */
[----:B------:R-:W3:Y:S01]  /*3fc90*/  LDL.LU R12, [R1+0x590] ;  /* 0x00059000010c7983 */ /* 0x000ee20000300800 */
[----:B------:R-:W3:Y:S04]  /*3fca0*/  LDL.LU R13, [R1+0x594] ;  /* 0x00059400010d7983 */ /* 0x000ee80000300800 */
        /* <DEDUP_REMOVED lines=8> */
[----:B------:R-:W3:Y:S02]  /*3fd30*/  LDL.LU.64 R16, [R1+0x4cc0] ;  /* 0x004cc00001107983 */ /* 0x000ee40000300a00 */
[----:B------:R-:W-:Y:S02]  /*3fd40*/  STL.64 [R1+0x4bb0], R10 ;  /* 0x004bb00a01007387 */ /* 0x000fe40000100a00 */
[----:B------:R0:W-:Y:S02]  /*3fd50*/  STL.64 [R1+0x4cb0], R8 ;  /* 0x004cb00801007387 */ /* 0x0001e40000100a00 */
[----:B0-----:R-:W2:Y:S01]  /*3fd60*/  LDL.LU R8, [R1+0x250] ;  /* 0x0002500001087983 */ /* 0x001ea20000300800 */
[----:B------:R-:W2:Y:S02]  /*3fd70*/  LDL.LU R9, [R1+0x254] ;  /* 0x0002540001097983 */ /* 0x000ea40000300800 */
[----:B------:R-:W2:Y:S02]  /*3fd80*/  LDL.LU R10, [R1+0x258] ;  /* 0x00025800010a7983 */ /* 0x000ea40000300800 */
[----:B------:R-:W2:Y:S01]  /*3fd90*/  LDL.LU R11, [R1+0x25c] ;  /* 0x00025c00010b7983 */ /* 0x000ea20000300800 */
[C---:B---3--:R-:W-:Y:S11]  /*3fda0*/  HMMA.16816.F32 R16, R20.reuse, R6, R16 ;  /* 0x000000061410723c */ /* 0x048ff60000001810 */
[----:B------:R-:W-:Y:S11]  /*3fdb0*/  @!UPT UIADD3 URZ, URZ, URZ, URZ ;  /* 0x0000003f3f3ff290 */ /* 0x000ff6000fffe03f */
[----:B------:R-:W-:Y:S01]  /*3fdc0*/  @!UPT UIADD3 URZ, URZ, URZ, URZ ;  /* 0x0000003f3f3ff290 */ /* 0x000fe2000fffe03f */
[----:B------:R-:W-:Y:S01]  /*3fdd0*/  STL.64 [R1+0x910], R16 ;  /* 0x0009101001007387 */ /* 0x000fe20000100a00 */
[----:B------:R0:W-:Y:S03]  /*3fde0*/  STL.64 [R1+0x918], R18 ;  /* 0x0009181201007387 */ /* 0x0001e60000100a00 */
[----:B0-----:R-:W2:Y:S01]  /*3fdf0*/  LDL.LU.64 R18, [R1+0x4cb8] ;  /* 0x004cb80001127983 */ /* 0x001ea20000300a00 */
[----:B------:R2:W-:Y:S02]  /*3fe00*/  STL.64 [R1+0x4ba8], R6 ;  /* 0x004ba80601007387 */ /* 0x0005e40000100a00 */
[----:B--2---:R-:W-:Y:S01]  /*3fe10*/  HMMA.16816.F32 R4, R20, R18, R8 ;  /* 0x000000121404723c */ /* 0x004fe20000001808 */
[----:B------:R-:W-:Y:S02]  /*3fe20*/  IMAD.MOV.U32 R2, RZ, RZ, R18 ;  /* 0x000000ffff027224 */ /* 0x000fe400078e0012 */
[----:B------:R-:W-:-:S02]  /*3fe30*/  IMAD.MOV.U32 R0, RZ, RZ, R19 ;  /* 0x000000ffff007224 */ /* 0x000fc400078e0013 */
[----:B------:R-:W0:Y:S11]  /*3fe40*/  LDSM.16.MT88.4 R16, [R3+0x4300] ;  /* 0x004300000310783b */ /* 0x000e360000004200 */
[----:B------:R-:W-:Y:S07]  /*3fe50*/  @!UPT UIADD3 URZ, URZ, URZ, URZ ;  /* 0x0000003f3f3ff290 */ /* 0x000fee000fffe03f */
[----:B------:R-:W-:Y:S01]  /*3fe60*/  STL.64 [R1+0x900], R4 ;  /* 0x0009000401007387 */ /* 0x000fe20000100a00 */
[----:B------:R-:W-:Y:S03]  /*3fe70*/  STL.64 [R1+0x908], R6 ;  /* 0x0009080601007387 */ /* 0x000fe60000100a00 */
[----:B0-----:R4:W-:Y:S01]  /*3fe80*/  STL.64 [R1+0x4ad8], R18 ;  /* 0x004ad81201007387 */ /* 0x0019e20000100a00 */
[----:B------:R-:W-:Y:S02]  /*3fe90*/  STL.64 [R1+0x4ad0], R16 ;  /* 0x004ad01001007387 */ /* 0x000fe40000100a00 */
[----:B----4-:R-:W-:Y:S02]  /*3fea0*/  IMAD.MOV.U32 R18, RZ, RZ, R25 ;  /* 0x000000ffff127224 */ /* 0x010fe400078e0019 */
[----:B------:R-:W-:-:S05]  /*3feb0*/  IMAD.MOV.U32 R19, RZ, RZ, R24 ;  /* 0x000000ffff137224 */ /* 0x000fca00078e0018 */
[----:B------:R0:W-:Y:S04]  /*3fec0*/  STL.64 [R1+0x4c38], R18 ;  /* 0x004c381201007387 */ /* 0x0001e80000100a00 */
[----:B0-----:R-:W2:Y:S04]  /*3fed0*/  LDL.64 R18, [R1+0xe8] ;  /* 0x0000e80001127983 */ /* 0x001ea80000100a00 */
[----:B--2---:R0:W-:Y:S04]  /*3fee0*/  STL.64 [R1+0x4c50], R18 ;  /* 0x004c501201007387 */ /* 0x0041e80000100a00 */
[----:B0-----:R-:W2:Y:S01]  /*3fef0*/  LDL.64 R18, [R1+0xf8] ;  /* 0x0000f80001127983 */ /* 0x001ea20000100a00 */
[----:B------:R-:W-:Y:S03]  /*3ff00*/  HMMA.16816.F32 R8, R20, R26, R12 ;  /* 0x0000001a1408723c */ /* 0x000fe6000000180c */
[----:B--2---:R0:W-:Y:S04]  /*3ff10*/  STL.64 [R1+0x4c60], R18 ;  /* 0x004c601201007387 */ /* 0x0041e80000100a00 */
[----:B0-----:R-:W2:Y:S01]  /*3ff20*/  LDL.64 R18, [R1+0x108] ;  /* 0x0001080001127983 */ /* 0x001ea20000100a00 */
[----:B------:R-:W-:-:S02]  /*3ff30*/  IMAD.MOV.U32 R7, RZ, RZ, R26 ;  /* 0x000000ffff077224 */ /* 0x000fc400078e001a */
[----:B------:R-:W-:Y:S01]  /*3ff40*/  IMAD.MOV.U32 R6, RZ, RZ, R27 ;  /* 0x000000ffff067224 */ /* 0x000fe200078e001b */
[----:B--2---:R-:W-:Y:S11]  /*3ff50*/  STL.64 [R1+0x4c78], R18 ;  /* 0x004c781201007387 */ /* 0x004ff60000100a00 */
[----:B------:R-:W-:Y:S01]  /*3ff60*/  @!UPT UIADD3 URZ, URZ, URZ, URZ ;  /* 0x0000003f3f3ff290 */ /* 0x000fe2000fffe03f */
[----:B------:R0:W-:Y:S02]  /*3ff70*/  STL.64 [R1+0x8f0], R8 ;  /* 0x0008f00801007387 */ /* 0x0001e40000100a00 */
[----:B------:R1:W-:Y:S01]  /*3ff80*/  STL.64 [R1+0x8f8], R10 ;  /* 0x0008f80a01007387 */ /* 0x0003e20000100a00 */
[----:B0-----:R-:W2:Y:S01]  /*3ff90*/  LDL.LU R8, [R1+0x580] ;  /* 0x0005800001087983 */ /* 0x001ea20000300800 */
[----:B------:R-:W2:Y:S02]  /*3ffa0*/  LDL.LU R9, [R1+0x584] ;  /* 0x0005840001097983 */ /* 0x000ea40000300800 */
[----:B-1----:R-:W2:Y:S02]  /*3ffb0*/  LDL.LU R10, [R1+0x588] ;  /* 0x00058800010a7983 */ /* 0x002ea40000300800 */
[----:B------:R-:W2:Y:S01]  /*3ffc0*/  LDL.LU R11, [R1+0x58c] ;  /* 0x00058c00010b7983 */ /* 0x000ea20000300800 */
[----:B------:R-:W3:Y:S01]  /*3ffd0*/  LDL.LU R24, [R1+0x550] ;  /* 0x0005500001187983 */ /* 0x000ee20000300800 */
[----:B------:R-:W3:Y:S02]  /*3ffe0*/  LDL.LU R25, [R1+0x554] ;  /* 0x0005540001197983 */ /* 0x000ee40000300800 */
[----:B------:R-:W4:Y:S02]  /*3fff0*/  LDL.LU R26, [R1+0x558] ;  /* 0x00055800011a7983 */ /* 0x000f240000300800 */
[----:B------:R-:W4:Y:S01]  /*40000*/  LDL.LU R27, [R1+0x55c] ;  /* 0x00055c00011b7983 */ /* 0x000f220000300800 */
[----:B------:R-:W2:Y:S01]  /*40010*/  LDL.LU R12, [R1+0x570] ;  /* 0x00057000010c7983 */ /* 0x000ea20000300800 */
[----:B------:R-:W2:Y:S02]  /*40020*/  LDL.LU R13, [R1+0x574] ;  /* 0x00057400010d7983 */ /* 0x000ea40000300800 */
[----:B------:R-:W2:Y:S02]  /*40030*/  LDL.LU R14, [R1+0x578] ;  /* 0x00057800010e7983 */ /* 0x000ea40000300800 */
[----:B------:R-:W2:Y:S02]  /*40040*/  LDL.LU R15, [R1+0x57c] ;  /* 0x00057c00010f7983 */ /* 0x000ea40000300800 */
[----:B--2---:R0:W-:Y:S01]  /*40050*/  STL.64 [R1+0x4ca8], R14 ;  /* 0x004ca80e01007387 */ /* 0x0041e20000100a00 */
[----:B------:R-:W-:Y:S03]  /*40060*/  STL.64 [R1+0x4ca0], R12 ;  /* 0x004ca00c01007387 */ /* 0x000fe60000100a00 */
[----:B0-----:R-:W2:Y:S01]  /*40070*/  LDL.64 R14, [R1+0x148] ;  /* 0x00014800010e7983 */ /* 0x001ea20000100a00 */
[----:B----4-:R0:W-:Y:S02]  /*40080*/  STL.64 [R1+0x4c88], R26 ;  /* 0x004c881a01007387 */ /* 0x0101e40000100a00 */
[----:B---3--:R-:W-:Y:S01]  /*40090*/  STL.64 [R1+0x4c80], R24 ;  /* 0x004c801801007387 */ /* 0x008fe20000100a00 */
[----:B0-----:R-:W3:Y:S04]  /*400a0*/  LDL.64 R26, [R1+0x128] ;  /* 0x00012800011a7983 */ /* 0x001ee80000100a00 */
[----:B---3--:R0:W-:Y:S01]  /*400b0*/  STL.64 [R1+0x4c98], R26 ;  /* 0x004c981a01007387 */ /* 0x0081e20000100a00 */
[----:B------:R-:W3:Y:S03]  /*400c0*/  LDL.64 R18, [R1+0x118] ;  /* 0x0001180001127983 */ /* 0x000ee60000100a00 */
[----:B0-----:R-:W4:Y:S04]  /*400d0*/  LDL.64 R26, [R1+0x138] ;  /* 0x00013800011a7983 */ /* 0x001f280000100a00 */
[----:B---3--:R0:W-:Y:S01]  /*400e0*/  STL.64 [R1+0x4c90], R18 ;  /* 0x004c901201007387 */ /* 0x0081e20000100a00 */
[----:B------:R-:W3:Y:S02]  /*400f0*/  LDL.LU R16, [R1+0x560] ;  /* 0x0005600001107983 */ /* 0x000ee40000300800 */
[----:B------:R-:W3:Y:S01]  /*40100*/  LDL.LU R17, [R1+0x564] ;  /* 0x0005640001117983 */ /* 0x000ee20000300800 */
[----:B0-----:R-:W3:Y:S01]  /*40110*/  LDL.LU R18, [R1+0x568] ;  /* 0x0005680001127983 */ /* 0x001ee20000300800 */
[----:B------:R-:W3:Y:S02]  /*40120*/  LDL.LU R19, [R1+0x56c] ;  /* 0x00056c0001137983 */ /* 0x000ee40000300800 */
[----:B------:R0:W-:Y:S02]  /*40130*/  STL.64 [R1+0x4c58], R6 ;  /* 0x004c580601007387 */ /* 0x0001e40000100a00 */
[----:B------:R-:W3:Y:S01]  /*40140*/  LDL.LU R4, [R1+0x530] ;  /* 0x0005300001047983 */ /* 0x000ee20000300800 */
[----:B------:R-:W3:Y:S04]  /*40150*/  LDL.LU R5, [R1+0x534] ;  /* 0x0005340001057983 */ /* 0x000ee80000300800 */
[----:B0-----:R-:W3:Y:S01]  /*40160*/  LDL.LU R6, [R1+0x538] ;  /* 0x0005380001067983 */ /* 0x001ee20000300800 */
[----:B------:R-:W3:Y:S01]  /*40170*/  LDL.LU R7, [R1+0x53c] ;  /* 0x00053c0001077983 */ /* 0x000ee20000300800 */
[C---:B--2---:R-:W-:Y:S02]  /*40180*/  HMMA.16816.F32 R8, R20.reuse, R14, R8 ;  /* 0x0000000e1408723c */ /* 0x044fe40000001808 */
[----:B---3--:R-:W-:Y:S01]  /*40190*/  STL.64 [R1+0x4c70], R6 ;  /* 0x004c700601007387 */ /* 0x008fe20000100a00 */
[----:B------:R0:W-:Y:S03]  /*401a0*/  STL.64 [R1+0x4c68], R4 ;  /* 0x004c680401007387 */ /* 0x0001e60000100a00 */
[----:B0-----:R-:W2:Y:S01]  /*401b0*/  LDL.LU R4, [R1+0x540] ;  /* 0x0005400001047983 */ /* 0x001ea20000300800 */
[----:B------:R-:W2:Y:S02]  /*401c0*/  LDL.LU R5, [R1+0x544] ;  /* 0x0005440001057983 */ /* 0x000ea40000300800 */
[----:B------:R-:W2:Y:S02]  /*401d0*/  LDL.LU R6, [R1+0x548] ;  /* 0x0005480001067983 */ /* 0x000ea40000300800 */
[----:B------:R-:W2:Y:S11]  /*401e0*/  LDL.LU R7, [R1+0x54c] ;  /* 0x00054c0001077983 */ /* 0x000eb60000300800 */
        /* <DEDUP_REMOVED lines=8> */
[----:B------:R-:W-:Y:S01]  /*40270*/  STL.64 [R1+0x4c30], R10 ;  /* 0x004c300a01007387 */ /* 0x000fe20000100a00 */
[----:B---3--:R0:W-:Y:S04]  /*40280*/  STL.64 [R1+0x4c28], R8 ;  /* 0x004c280801007387 */ /* 0x0081e80000100a00 */
[----:B0-----:R-:W3:Y:S01]  /*40290*/  LDL.LU R8, [R1+0x240] ;  /* 0x0002400001087983 */ /* 0x001ee20000300800 */
[----:B------:R-:W3:Y:S02]  /*402a0*/  LDL.LU R9, [R1+0x244] ;  /* 0x0002440001097983 */ /* 0x000ee40000300800 */
[----:B------:R-:W2:Y:S02]  /*402b0*/  LDL.LU R10, [R1+0x248] ;  /* 0x00024800010a7983 */ /* 0x000ea40000300800 */
[----:B------:R-:W2:Y:S01]  /*402c0*/  LDL.LU R11, [R1+0x24c] ;  /* 0x00024c00010b7983 */ /* 0x000ea20000300800 */
[C---:B----4-:R-:W-:Y:S01]  /*402d0*/  HMMA.16816.F32 R12, R20.reuse, R26, R12 ;  /* 0x0000001a140c723c */ /* 0x050fe2000000180c */
[----:B--2---:R-:W-:Y:S01]  /*402e0*/  STL.64 [R1+0x4c48], R10 ;  /* 0x004c480a01007387 */ /* 0x004fe20000100a00 */
[----:B---3--:R0:W-:Y:S03]  /*402f0*/  STL.64 [R1+0x4c40], R8 ;  /* 0x004c400801007387 */ /* 0x0081e60000100a00 */
[----:B0-----:R-:W2:Y:S01]  /*40300*/  LDL.LU R8, [R1+0x520] ;  /* 0x0005200001087983 */ /* 0x001ea20000300800 */
[----:B------:R-:W2:Y:S02]  /*40310*/  LDL.LU R9, [R1+0x524] ;  /* 0x0005240001097983 */ /* 0x000ea40000300800 */
[----:B------:R-:W2:Y:S02]  /*40320*/  LDL.LU R10, [R1+0x528] ;  /* 0x00052800010a7983 */ /* 0x000ea40000300800 */
[----:B------:R-:W2:Y:S11]  /*40330*/  LDL.LU R11, [R1+0x52c] ;  /* 0x00052c00010b7983 */ /* 0x000eb60000300800 */
[----:B------:R-:W-:Y:S02]  /*40340*/  @!UPT UIADD3 URZ, URZ, URZ, URZ ;  /* 0x0000003f3f3ff290 */ /* 0x000fe4000fffe03f */
[----:B------:R0:W-:Y:S01]  /*40350*/  STL.64 [R1+0x8d0], R12 ;  /* 0x0008d00c01007387 */ /* 0x0001e20000100a00 */
[----:B------:R1:W-:Y:S02]  /*40360*/  STL.64 [R1+0x8d8], R14 ;  /* 0x0008d80e01007387 */ /* 0x0003e40000100a00 */
[----:B0-----:R-:W-:Y:S02]  /*40370*/  IMAD.MOV.U32 R13, RZ, RZ, R27 ;  /* 0x000000ffff0d7224 */ /* 0x001fe400078e001b */
[----:B-1----:R-:W-:Y:S02]  /*40380*/  IMAD.MOV.U32 R14, RZ, RZ, R26 ;  /* 0x000000ffff0e7224 */ /* 0x002fe400078e001a */
        /* <DEDUP_REMOVED lines=11> */
[----:B------:R-:W-:Y:S11]  /*40440*/  IMAD.MOV.U32 R28, RZ, RZ, R19 ;  /* 0x000000ffff1c7224 */ /* 0x000ff600078e0013 */
[----:B------:R-:W-:Y:S11]  /*40450*/  @!UPT UIADD3 URZ, URZ, URZ, URZ ;  /* 0x0000003f3f3ff290 */ /* 0x000ff6000fffe03f */
[----:B------:R-:W-:Y:S01]  /*40460*/  STL.64 [R1+0x8b0], R24 ;  /* 0x0008b01801007387 */ /* 0x000fe20000100a00 */
[----:B------:R0:W-:Y:S02]  /*40470*/  STL.64 [R1+0x8b8], R26 ;  /* 0x0008b81a01007387 */ /* 0x0001e40000100a00 */
[----:B0-----:R-:W-:Y:S02]  /*40480*/  IMAD.MOV.U32 R27, RZ, RZ, R18 ;  /* 0x000000ffff1b7224 */ /* 0x001fe400078e0012 */
[----:B------:R-:W3:Y:S02]  /*40490*/  LDL.LU.64 R18, [R1+0x4c78] ;  /* 0x004c780001127983 */ /* 0x000ee40000300a00 */
        /* <DEDUP_REMOVED lines=29> */
[----:B------:R-:W2:Y:S11]  /*40670*/  LDL.LU R16, [R1+0x230] ;  /* 0x0002300001107983 */ /* 0x000eb60000300800 */
[----:B------:R-:W-:Y:S08]  /*40680*/  @!UPT UIADD3 URZ, URZ, URZ, URZ ;  /* 0x0000003f3f3ff290 */ /* 0x000ff0000fffe03f */
[----:B------:R-:W-:Y:S01]  /*40690*/  STL.64 [R1+0x870], R20 ;  /* 0x0008701401007387 */ /* 0x000fe20000100a00 */
[----:B------:R-:W-:Y:S02]  /*406a0*/  STL.64 [R1+0x878], R22 ;  /* 0x0008781601007387 */ /* 0x000fe40000100a00 */
[----:B------:R-:W2:Y:S02]  /*406b0*/  LDL.LU R17, [R1+0x234] ;  /* 0x0002340001117983 */ /* 0x000ea40000300800 */
[----:B------:R-:W2:Y:S01]  /*406c0*/  LDL.LU R18, [R1+0x238] ;  /* 0x0002380001127983 */ /* 0x000ea20000300800 */
[----:B------:R-:W2:Y:S04]  /*406d0*/  LDL.LU R19, [R1+0x23c] ;  /* 0x00023c0001137983 */ /* 0x000ea80000300800 */
[----:B------:R-:W0:Y:S04]  /*406e0*/  LDSM.16.MT88.4 R20, [R3+0x4380] ;  /* 0x004380000314783b */ /* 0x000e280000004200 */
[----:B--2---:R1:W-:Y:S01]  /*406f0*/  STL.64 [R1+0x4ae8], R18 ;  /* 0x004ae81201007387 */ /* 0x0043e20000100a00 */
[----:B------:R-:W-:Y:S02]  /*40700*/  STL.64 [R1+0x4ae0], R16 ;  /* 0x004ae01001007387 */ /* 0x000fe40000100a00 */
[----:B-1----:R-:W-:-:S02]  /*40710*/  IMAD.MOV.U32 R18, RZ, RZ, R5 ;  /* 0x000000ffff127224 */ /* 0x002fc400078e0005 */
[----:B------:R-:W-:Y:S01]  /*40720*/  IMAD.MOV.U32 R19, RZ, RZ, R12 ;  /* 0x000000ffff137224 */ /* 0x000fe200078e000c */
[----:B------:R-:W2:Y:S01]  /*40730*/  LDL.LU R5, [R1+0x4c20] ;  /* 0x004c200001057983 */ /* 0x000ea20000300800 */
[----:B------:R-:W2:Y:S03]  /*40740*/  LDL.LU R12, [R1+0x4c1c] ;  /* 0x004c1c00010c7983 */ /* 0x000ea60000300800 */
[----:B------:R1:W-:Y:S01]  /*40750*/  STL.64 [R1+0x4af8], R18 ;  /* 0x004af81201007387 */ /* 0x0003e20000100a00 */
[----:B------:R-:W2:Y:S02]  /*40760*/  LDL.LU R3, [R1+0x4c18] ;  /* 0x004c180001037983 */ /* 0x000ea40000300800 */
[----:B-1----:R-:W-:Y:S02]  /*40770*/  IMAD.MOV.U32 R18, RZ, RZ, R4 ;  /* 0x000000ffff127224 */ /* 0x002fe400078e0004 */
[----:B------:R-:W-:Y:S01]  /*40780*/  IMAD.MOV.U32 R19, RZ, RZ, R24 ;  /* 0x000000ffff137224 */ /* 0x000fe200078e0018 */
[----:B------:R-:W2:Y:S01]  /*40790*/  LDL.LU R4, [R1+0x4c14] ;  /* 0x004c140001047983 */ /* 0x000ea20000300800 */
[----:B------:R-:W2:Y:S03]  /*407a0*/  LDL.LU R24, [R1+0x4c10] ;  /* 0x004c100001187983 */ /* 0x000ea60000300800 */
[----:B------:R1:W-:Y:S02]  /*407b0*/  STL.64 [R1+0x4b10], R18 ;  /* 0x004b101201007387 */ /* 0x0003e40000100a00 */
[----:B-1----:R-:W-:-:S02]  /*407c0*/  IMAD.MOV.U32 R18, RZ, RZ, R25 ;  /* 0x000000ffff127224 */ /* 0x002fc400078e0019 */
[----:B------:R-:W-:Y:S01]  /*407d0*/  IMAD.MOV.U32 R19, RZ, RZ, R26 ;  /* 0x000000ffff137224 */ /* 0x000fe200078e001a */
[----:B------:R-:W2:Y:S01]  /*407e0*/  LDL.LU R25, [R1+0x4c0c] ;  /* 0x004c0c0001197983 */ /* 0x000ea20000300800 */
[----:B------:R-:W2:Y:S03]  /*407f0*/  LDL.LU R26, [R1+0x4c08] ;  /* 0x004c0800011a7983 */ /* 0x000ea60000300800 */
[----:B------:R-:W-:Y:S01]  /*40800*/  STL.64 [R1+0x4b28], R18 ;  /* 0x004b281201007387 */ /* 0x000fe20000100a00 */
[----:B0-----:R0:W-:Y:S02]  /*40810*/  STL.64 [R1+0x49f0], R22 ;  /* 0x0049f01601007387 */ /* 0x0011e40000100a00 */
[----:B------:R1:W-:Y:S01]  /*40820*/  STL.64 [R1+0x49e8], R20 ;  /* 0x0049e81401007387 */ /* 0x0003e20000100a00 */
[----:B0-----:R-:W2:Y:S01]  /*40830*/  LDL.LU.64 R22, [R1+0xd8] ;  /* 0x0000d80001167983 */ /* 0x001ea20000300a00 */
[----:B------:R-:W-:-:S02]  /*40840*/  IMAD.MOV.U32 R18, RZ, RZ, R27 ;  /* 0x000000ffff127224 */ /* 0x000fc400078e001b */
[----:B------:R-:W-:Y:S01]  /*40850*/  IMAD.MOV.U32 R19, RZ, RZ, R28 ;  /* 0x000000ffff137224 */ /* 0x000fe200078e001c */
[----:B--2---:R0:W-:Y:S01]  /*40860*/  STL.64 [R1+0x4af0], R22 ;  /* 0x004af01601007387 */ /* 0x0041e20000100a00 */
[----:B-1----:R-:W2:Y:S02]  /*40870*/  LDL.LU R20, [R1+0x430] ;  /* 0x0004300001147983 */ /* 0x002ea40000300800 */
[----:B------:R-:W2:Y:S01]  /*40880*/  LDL.LU R21, [R1+0x434] ;  /* 0x0004340001157983 */ /* 0x000ea20000300800 */
[----:B0-----:R-:W2:Y:S01]  /*40890*/  LDL.LU R22, [R1+0x438] ;  /* 0x0004380001167983 */ /* 0x001ea20000300800 */
[----:B------:R-:W2:Y:S02]  /*408a0*/  LDL.LU R23, [R1+0x43c] ;  /* 0x00043c0001177983 */ /* 0x000ea40000300800 */
[----:B------:R-:W3:Y:S02]  /*408b0*/  LDL.LU R27, [R1+0x4c04] ;  /* 0x004c0400011b7983 */ /* 0x000ee40000300800 */
[----:B------:R-:W3:Y:S01]  /*408c0*/  LDL.LU R28, [R1+0x4c00] ;  /* 0x004c0000011c7983 */ /* 0x000ee20000300800 */
        /* <DEDUP_REMOVED lines=129> */
[----:B0-----:R-:W4:Y:S02]  /*410e0*/  LDL.LU.64 R6, [R1+0x4ba8] ;  /* 0x004ba80001067983 */ /* 0x001f240000300a00 */
[----:B----4-:R-:W-:Y:S11]  /*410f0*/  HMMA.16816.F32 R12, R24, R6, R12 ;  /* 0x00000006180c723c */ /* 0x010ff6000000180c */
[----:B------:R-:W-:Y:S11]  /*41100*/  @!UPT UIADD3 URZ, URZ, URZ, URZ ;  /* 0x0000003f3f3ff290 */ /* 0x000ff6000fffe03f */
[----:B------:R-:W-:Y:S01]  /*41110*/  @!UPT UIADD3 URZ, URZ, URZ, URZ ;  /* 0x0000003f3f3ff290 */ /* 0x000fe2000fffe03f */
[----:B------:R-:W-:Y:S01]  /*41120*/  STL.64 [R1+0x810], R12 ;  /* 0x0008100c01007387 */ /* 0x000fe20000100a00 */
[----:B------:R0:W-:Y:S03]  /*41130*/  STL.64 [R1+0x818], R14 ;  /* 0x0008180e01007387 */ /* 0x0001e60000100a00 */
[----:B0-----:R-:W3:Y:S04]  /*41140*/  LDL.LU.64 R14, [R1+0x8] ;  /* 0x00000800010e7983 */ /* 0x001ee80000300a00 */
[----:B---3--:R0:W-:Y:S01]  /*41150*/  STL.64 [R1+0x4ac0], R14 ;  /* 0x004ac00e01007387 */ /* 0x0081e20000100a00 */
[----:B------:R1:W-:Y:S02]  /*41160*/  STL.64 [R1+0x4aa0], R6 ;  /* 0x004aa00601007387 */ /* 0x0003e40000100a00 */
[----:B------:R-:W3:Y:S02]  /*41170*/  LDL.LU R4, [R1+0x220] ;  /* 0x0002200001047983 */ /* 0x000ee40000300800 */
[----:B------:R-:W3:Y:S02]  /*41180*/  LDL.LU R5, [R1+0x224] ;  /* 0x0002240001057983 */ /* 0x000ee40000300800 */
[----:B0-----:R-:W-:-:S02]  /*41190*/  IMAD.MOV.U32 R14, RZ, RZ, R2 ;  /* 0x000000ffff0e7224 */ /* 0x001fc400078e0002 */
[----:B------:R-:W-:Y:S01]  /*411a0*/  IMAD.MOV.U32 R15, RZ, RZ, R0 ;  /* 0x000000ffff0f7224 */ /* 0x000fe200078e0000 */
[----:B-1----:R-:W3:Y:S01]  /*411b0*/  LDL.LU R6, [R1+0x228] ;  /* 0x0002280001067983 */ /* 0x002ee20000300800 */
[----:B------:R-:W3:Y:S05]  /*411c0*/  LDL.LU R7, [R1+0x22c] ;  /* 0x00022c0001077983 */ /* 0x000eea0000300800 */
[C---:B------:R-:W-:Y:S01]  /*411d0*/  HMMA.16816.F32 R12, R24.reuse, R14, R16 ;  /* 0x0000000e180c723c */ /* 0x040fe20000001810 */
[----:B------:R-:W2:Y:S11]  /*411e0*/  LDL.LU.64 R18, [R1+0x4ba0] ;  /* 0x004ba00001127983 */ /* 0x000eb60000300a00 */
[----:B------:R-:W-:Y:S11]  /*411f0*/  @!UPT UIADD3 URZ, URZ, URZ, URZ ;  /* 0x0000003f3f3ff290 */ /* 0x000ff6000fffe03f */
[----:B------:R-:W-:Y:S01]  /*41200*/  STL.64 [R1+0x800], R12 ;  /* 0x0008000c01007387 */ /* 0x000fe20000100a00 */
[----:B------:R0:W-:Y:S03]  /*41210*/  STL.64 [R1+0x808], R14 ;  /* 0x0008080e01007387 */ /* 0x0001e60000100a00 */
[----:B0-----:R-:W4:Y:S01]  /*41220*/  LDL.LU.64 R14, [R1+0x18] ;  /* 0x00001800010e7983 */ /* 0x001f220000300a00 */
[C---:B--2---:R-:W-:Y:S03]  /*41230*/  HMMA.16816.F32 R16, R24.reuse, R18, R20 ;  /* 0x000000121810723c */ /* 0x044fe60000001814 */
[----:B----4-:R0:W-:Y:S04]  /*41240*/  STL.64 [R1+0x4ac8], R14 ;  /* 0x004ac80e01007387 */ /* 0x0101e80000100a00 */
[----:B0-----:R-:W2:Y:S01]  /*41250*/  LDL.LU.64 R14, [R1+0x28] ;  /* 0x00002800010e7983 */ /* 0x001ea20000300a00 */
[----:B------:R-:W4:Y:S02]  /*41260*/  LDL.LU.64 R22, [R1+0x4b98] ;  /* 0x004b980001167983 */ /* 0x000f240000300a00 */
[----:B------:R-:W4:Y:S11]  /*41270*/  LDL.LU.64 R20, [R1+0x4b90] ;  /* 0x004b900001147983 */ /* 0x000f360000300a00 */
[----:B------:R-:W-:Y:S02]  /*41280*/  @!UPT UIADD3 URZ, URZ, URZ, URZ ;  /* 0x0000003f3f3ff290 */ /* 0x000fe4000fffe03f */
        /* <DEDUP_REMOVED lines=46> */
[----:B------:R-:W4:Y:S11]  /*41570*/  LDL.LU.64 R22, [R1+0x4af0] ;  /* 0x004af00001167983 */ /* 0x000f360000300a00 */
[----:B------:R-:W-:Y:S10]  /*41580*/  @!UPT UIADD3 URZ, URZ, URZ, URZ ;  /* 0x0000003f3f3ff290 */ /* 0x000ff4000fffe03f */
[----:B------:R-:W-:Y:S01]  /*41590*/  STL.64 [R1+0x780], R16 ;  /* 0x0007801001007387 */ /* 0x000fe20000100a00 */
[----:B------:R0:W-:Y:S03]  /*415a0*/  STL.64 [R1+0x788], R18 ;  /* 0x0007881201007387 */ /* 0x0001e60000100a00 */
[----:B0-----:R-:W4:Y:S01]  /*415b0*/  LDL.LU.64 R18, [R1+0x4ae8] ;  /* 0x004ae80001127983 */ /* 0x001f220000300a00 */
[----:B------:R-:W4:Y:S02]  /*415c0*/  LDL.LU.64 R16, [R1+0x4ae0] ;  /* 0x004ae00001107983 */ /* 0x000f240000300a00 */
[----:B----4-:R-:W-:Y:S01]  /*415d0*/  HMMA.16816.F32 R24, R24, R22, R16 ;  /* 0x000000161818723c */ /* 0x010fe20000001810 */
[----:B------:R-:W3:Y:S01]  /*415e0*/  LDL.LU.64 R18, [R1+0x4ad8] ;  /* 0x004ad80001127983 */ /* 0x000ee20000300a00 */
[----:B------:R-:W3:Y:S02]  /*415f0*/  LDL.LU.64 R16, [R1+0x4ad0] ;  /* 0x004ad00001107983 */ /* 0x000ee40000300a00 */
[----:B--2---:R-:W-:-:S02]  /*41600*/  IMAD.MOV.U32 R8, RZ, RZ, R14 ;  /* 0x000000ffff087224 */ /* 0x004fc400078e000e */
[----:B------:R-:W-:Y:S11]  /*41610*/  IMAD.MOV.U32 R0, RZ, RZ, R15 ;  /* 0x000000ffff007224 */ /* 0x000ff600078e000f */
[----:B------:R-:W-:Y:S06]  /*41620*/  @!UPT UIADD3 URZ, URZ, URZ, URZ ;  /* 0x0000003f3f3ff290 */ /* 0x000fec000fffe03f */
[----:B------:R0:W-:Y:S01]  /*41630*/  STL.64 [R1+0x770], R24 ;  /* 0x0007701801007387 */ /* 0x0001e20000100a00 */
[----:B------:R1:W-:Y:S03]  /*41640*/  STL.64 [R1+0x778], R26 ;  /* 0x0007781a01007387 */ /* 0x0003e60000100a00 */
[----:B0-----:R-:W2:Y:S01]  /*41650*/  LDL.LU R24, [R1+0x200] ;  /* 0x0002000001187983 */ /* 0x001ea20000300800 */
[----:B------:R-:W2:Y:S02]  /*41660*/  LDL.LU R25, [R1+0x204] ;  /* 0x0002040001197983 */ /* 0x000ea40000300800 */
[----:B-1----:R-:W2:Y:S02]  /*41670*/  LDL.LU R26, [R1+0x208] ;  /* 0x00020800011a7983 */ /* 0x002ea40000300800 */
[----:B------:R-:W2:Y:S01]  /*41680*/  LDL.LU R27, [R1+0x20c] ;  /* 0x00020c00011b7983 */ /* 0x000ea20000300800 */
[----:B------:R0:W-:Y:S01]  /*41690*/  STL.64 [R1+0x4a00], R22 ;  /* 0x004a001601007387 */ /* 0x0001e20000100a00 */
[----:B------:R-:W4:Y:S02]  /*416a0*/  LDL.LU R20, [R1+0x210] ;  /* 0x0002100001147983 */ /* 0x000f240000300800 */
[----:B------:R-:W4:Y:S01]  /*416b0*/  LDL.LU R21, [R1+0x214] ;  /* 0x0002140001157983 */ /* 0x000f220000300800 */
[----:B0-----:R-:W4:Y:S01]  /*416c0*/  LDL.LU R22, [R1+0x218] ;  /* 0x0002180001167983 */ /* 0x001f220000300800 */
[----:B------:R-:W-:Y:S01]  /*416d0*/  IMAD.MOV.U32 R23, RZ, RZ, R28 ;  /* 0x000000ffff177224 */ /* 0x000fe200078e001c */
[C---:B---3--:R-:W-:Y:S02]  /*416e0*/  HMMA.16816.F32 R4, R16.reuse, R14, R4 ;  /* 0x0000000e1004723c */ /* 0x048fe40000001804 */
[----:B------:R-:W4:Y:S11]  /*416f0*/  LDL.LU.64 R14, [R1+0x4ac8] ;  /* 0x004ac800010e7983 */ /* 0x000f360000300a00 */
[----:B------:R-:W-:Y:S10]  /*41700*/  @!UPT UIADD3 URZ, URZ, URZ, URZ ;  /* 0x0000003f3f3ff290 */ /* 0x000ff4000fffe03f */
[----:B------:R0:W-:Y:S01]  /*41710*/  STL.64 [R1+0x760], R4 ;  /* 0x0007600401007387 */ /* 0x0001e20000100a00 */
[----:B------:R1:W-:Y:S02]  /*41720*/  STL [R1+0x768], R6 ;  /* 0x0007680601007387 */ /* 0x0003e40000100800 */
[----:B------:R-:W-:Y:S01]  /*41730*/  IMAD.MOV.U32 R28, RZ, RZ, R7 ;  /* 0x000000ffff1c7224 */ /* 0x000fe200078e0007 */
[----:B0-----:R-:W3:Y:S01]  /*41740*/  LDL.LU R4, [R1+0x1e0] ;  /* 0x0001e00001047983 */ /* 0x001ee20000300800 */
[----:B------:R-:W3:Y:S02]  /*41750*/  LDL.LU R5, [R1+0x1e4] ;  /* 0x0001e40001057983 */ /* 0x000ee40000300800 */
[----:B-1----:R-:W2:Y:S02]  /*41760*/  LDL.LU R6, [R1+0x1e8] ;  /* 0x0001e80001067983 */ /* 0x002ea40000300800 */
[----:B------:R-:W2:Y:S01]  /*41770*/  LDL.LU R7, [R1+0x1ec] ;  /* 0x0001ec0001077983 */ /* 0x000ea20000300800 */
[----:B----4-:R-:W-:Y:S01]  /*41780*/  HMMA.16816.F32 R20, R16, R14, R20 ;  /* 0x0000000e1014723c */ /* 0x010fe20000001814 */
[----:B------:R-:W-:Y:S01]  /*41790*/  IMAD.MOV.U32 R9, RZ, RZ, R15 ;  /* 0x000000ffff097224 */ /* 0x000fe200078e000f */
[----:B--2---:R-:W-:Y:S01]  /*417a0*/  STL.64 [R1+0x4ab0], R6 ;  /* 0x004ab00601007387 */ /* 0x004fe20000100a00 */
[----:B---3--:R0:W-:Y:S03]  /*417b0*/  STL.64 [R1+0x4aa8], R4 ;  /* 0x004aa80401007387 */ /* 0x0081e60000100a00 */
[----:B0-----:R-:W2:Y:S01]  /*417c0*/  LDL.LU R4, [R1+0x1f0] ;  /* 0x0001f00001047983 */ /* 0x001ea20000300800 */
[----:B------:R-:W2:Y:S02]  /*417d0*/  LDL.LU R5, [R1+0x1f4] ;  /* 0x0001f40001057983 */ /* 0x000ea40000300800 */
[----:B------:R-:W2:Y:S02]  /*417e0*/  LDL.LU R6, [R1+0x1f8] ;  /* 0x0001f80001067983 */ /* 0x000ea40000300800 */
[----:B------:R-:W2:Y:S01]  /*417f0*/  LDL.LU R7, [R1+0x1fc] ;  /* 0x0001fc0001077983 */ /* 0x000ea20000300800 */
[----:B------:R-:W-:Y:S01]  /*41800*/  STL [R1+0x4a48], R8 ;  /* 0x004a480801007387 */ /* 0x000fe20000100800 */
[----:B------:R-:W-:Y:S10]  /*41810*/  STL [R1+0x3980], R28 ;  /* 0x0039801c01007387 */ /* 0x000ff40000100800 */
[----:B------:R0:W-:Y:S02]  /*41820*/  STL.64 [R1+0x750], R20 ;  /* 0x0007501401007387 */ /* 0x0001e40000100a00 */
[----:B------:R-:W-:Y:S02]  /*41830*/  STL.64 [R1+0x758], R22 ;  /* 0x0007581601007387 */ /* 0x000fe40000100a00 */
[----:B0-----:R-:W-:-:S02]  /*41840*/  IMAD.MOV.U32 R20, RZ, RZ, R14 ;  /* 0x000000ffff147224 */ /* 0x001fc400078e000e */
[----:B------:R-:W3:Y:S02]  /*41850*/  LDL.LU.64 R14, [R1+0x4ac0] ;  /* 0x004ac000010e7983 */ /* 0x000ee40000300a00 */
[----:B---3--:R-:W-:Y:S01]  /*41860*/  HMMA.16816.F32 R24, R16, R14, R24 ;  /* 0x0000000e1018723c */ /* 0x008fe20000001818 */
[----:B------:R-:W-:Y:S02]  /*41870*/  IMAD.MOV.U32 R21, RZ, RZ, R15 ;  /* 0x000000ffff157224 */ /* 0x000fe400078e000f */
[----:B------:R-:W-:Y:S02]  /*41880*/  IMAD.MOV.U32 R8, RZ, RZ, R14 ;  /* 0x000000ffff087224 */ /* 0x000fe400078e000e */
[----:B------:R-:W2:Y:S11]  /*41890*/  LDL.LU.64 R14, [R1+0x4ab8] ;  /* 0x004ab800010e7983 */ /* 0x000eb60000300a00 */
[----:B------:R-:W-:Y:S07]  /*418a0*/  @!UPT UIADD3 URZ, URZ, URZ, URZ ;  /* 0x0000003f3f3ff290 */ /* 0x000fee000fffe03f */
[----:B------:R-:W-:Y:S01]  /*418b0*/  STL.64 [R1+0x740], R24 ;  /* 0x0007401801007387 */ /* 0x000fe20000100a00 */
[----:B------:R-:W-:Y:S02]  /*418c0*/  STL [R1+0x748], R26 ;  /* 0x0007481a01007387 */ /* 0x000fe40000100800 */
[----:B------:R0:W-:Y:S02]  /*418d0*/  STL.64 [R1+0x4a68], R20 ;  /* 0x004a681401007387 */ /* 0x0001e40000100a00 */
[----:B0-----:R-:W3:Y:S01]  /*418e0*/  LDL.LU R20, [R1+0x1a0] ;  /* 0x0001a00001147983 */ /* 0x001ee20000300800 */
[----:B------:R-:W3:Y:S02]  /*418f0*/  LDL.LU R21, [R1+0x1a4] ;  /* 0x0001a40001157983 */ /* 0x000ee40000300800 */
[----:B------:R-:W4:Y:S02]  /*41900*/  LDL.LU R22, [R1+0x1a8] ;  /* 0x0001a80001167983 */ /* 0x000f240000300800 */
[----:B------:R-:W4:Y:S02]  /*41910*/  LDL.LU R23, [R1+0x1ac] ;  /* 0x0001ac0001177983 */ /* 0x000f240000300800 */
[----:B----4-:R0:W-:Y:S01]  /*41920*/  STL.64 [R1+0x4a78], R22 ;  /* 0x004a781601007387 */ /* 0x0101e20000100a00 */
[----:B---3--:R-:W-:Y:S03]  /*41930*/  STL.64 [R1+0x4a70], R20 ;  /* 0x004a701401007387 */ /* 0x008fe60000100a00 */
[----:B0-----:R-:W3:Y:S01]  /*41940*/  LDL.LU.64 R22, [R1+0x158] ;  /* 0x0001580001167983 */ /* 0x001ee20000300a00 */
[----:B------:R-:W-:-:S03]  /*41950*/  IMAD.MOV.U32 R28, RZ, RZ, R27 ;  /* 0x000000ffff1c7224 */ /* 0x000fc600078e001b */
[----:B---3--:R0:W-:Y:S04]  /*41960*/  STL.64 [R1+0x4a88], R22 ;  /* 0x004a881601007387 */ /* 0x0081e80000100a00 */
[----:B0-----:R-:W3:Y:S01]  /*41970*/  LDL.LU.64 R22, [R1+0x38] ;  /* 0x0000380001167983 */ /* 0x001ee20000300a00 */
[----:B------:R-:W4:Y:S01]  /*41980*/  LDL.LU.64 R26, [R1+0x138] ;  /* 0x00013800011a7983 */ /* 0x000f220000300a00 */
[C---:B--2---:R-:W-:Y:S02]  /*41990*/  HMMA.16816.F32 R4, R16.reuse, R14, R4 ;  /* 0x0000000e1004723c */ /* 0x044fe40000001804 */
[----:B----4-:R0:W-:Y:S01]  /*419a0*/  STL.64 [R1+0x4a80], R26 ;  /* 0x004a801a01007387 */ /* 0x0101e20000100a00 */
[----:B------:R-:W2:Y:S02]  /*419b0*/  LDL.LU R24, [R1+0x1b0] ;  /* 0x0001b00001187983 */ /* 0x000ea40000300800 */
[----:B------:R-:W2:Y:S01]  /*419c0*/  LDL.LU R25, [R1+0x1b4] ;  /* 0x0001b40001197983 */ /* 0x000ea20000300800 */
[----:B0-----:R-:W4:Y:S01]  /*419d0*/  LDL.LU R26, [R1+0x1b8] ;  /* 0x0001b800011a7983 */ /* 0x001f220000300800 */
[----:B------:R-:W4:Y:S03]  /*419e0*/  LDL.LU R27, [R1+0x1bc] ;  /* 0x0001bc00011b7983 */ /* 0x000f260000300800 */
[----:B----4-:R-:W-:Y:S01]  /*419f0*/  STL.64 [R1+0x4a98], R26 ;  /* 0x004a981a01007387 */ /* 0x010fe20000100a00 */
[----:B--2---:R0:W-:Y:S03]  /*41a00*/  STL.64 [R1+0x4a90], R24 ;  /* 0x004a901801007387 */ /* 0x0041e60000100a00 */
[----:B0-----:R-:W3:Y:S01]  /*41a10*/  LDL.LU R24, [R1+0x1c0] ;  /* 0x0001c00001187983 */ /* 0x001ee20000300800 */
[----:B------:R-:W3:Y:S02]  /*41a20*/  LDL.LU R25, [R1+0x1c4] ;  /* 0x0001c40001197983 */ /* 0x000ee40000300800 */
[----:B------:R-:W3:Y:S02]  /*41a30*/  LDL.LU R26, [R1+0x1c8] ;  /* 0x0001c800011a7983 */ /* 0x000ee40000300800 */
[----:B------:R-:W3:Y:S01]  /*41a40*/  LDL.LU R27, [R1+0x1cc] ;  /* 0x0001cc00011b7983 */ /* 0x000ee20000300800 */
[----:B------:R-:W-:Y:S03]  /*41a50*/  STL [R1+0x39e8], R28 ;  /* 0x0039e81c01007387 */ /* 0x000fe60000100800 */
[----:B------:R-:W-:Y:S02]  /*41a60*/  STL.64 [R1+0x730], R4 ;  /* 0x0007300401007387 */ /* 0x000fe40000100a00 */
[----:B------:R0:W-:Y:S02]  /*41a70*/  STL.64 [R1+0x738], R6 ;  /* 0x0007380601007387 */ /* 0x0001e40000100a00 */
        /* <DEDUP_REMOVED lines=8> */
[----:B------:R-:W-:Y:S02]  /*41b00*/  STL.64 [R1+0x4a18], R10 ;  /* 0x004a180a01007387 */ /* 0x000fe40000100a00 */
[----:B------:R0:W-:Y:S02]  /*41b10*/  STL.64 [R1+0x4a50], R8 ;  /* 0x004a500801007387 */ /* 0x0001e40000100a00 */
[----:B0-----:R-:W2:Y:S01]  /*41b20*/  LDL.LU R8, [R1+0x1d0] ;  /* 0x0001d00001087983 */ /* 0x001ea20000300800 */
[----:B------:R-:W2:Y:S02]  /*41b30*/  LDL.LU R9, [R1+0x1d4] ;  /* 0x0001d40001097983 */ /* 0x000ea40000300800 */
[----:B------:R-:W2:Y:S02]  /*41b40*/  LDL.LU R10, [R1+0x1d8] ;  /* 0x0001d800010a7983 */ /* 0x000ea40000300800 */
[----:B------:R-:W2:Y:S02]  /*41b50*/  LDL.LU R11, [R1+0x1dc] ;  /* 0x0001dc00010b7983 */ /* 0x000ea40000300800 */
[C---:B--2---:R-:W-:Y:S11]  /*41b60*/  HMMA.16816.F32 R8, R16.reuse, R6, R8 ;  /* 0x000000061008723c */ /* 0x044ff60000001808 */
[----:B------:R-:W-:Y:S11]  /*41b70*/  @!UPT UIADD3 URZ, URZ, URZ, URZ ;  /* 0x0000003f3f3ff290 */ /* 0x000ff6000fffe03f */
[----:B------:R-:W-:Y:S01]  /*41b80*/  @!UPT UIADD3 URZ, URZ, URZ, URZ ;  /* 0x0000003f3f3ff290 */ /* 0x000fe2000fffe03f */
[----:B------:R0:W-:Y:S01]  /*41b90*/  STL.64 [R1+0x710], R8 ;  /* 0x0007100801007387 */ /* 0x0001e20000100a00 */
[----:B------:R1:W-:Y:S03]  /*41ba0*/  STL.64 [R1+0x718], R10 ;  /* 0x0007180a01007387 */ /* 0x0003e60000100a00 */
[----:B0-----:R-:W2:Y:S01]  /*41bb0*/  LDL.LU R8, [R1+0x180] ;  /* 0x0001800001087983 */ /* 0x001ea20000300800 */
[----:B------:R-:W2:Y:S02]  /*41bc0*/  LDL.LU R9, [R1+0x184] ;  /* 0x0001840001097983 */ /* 0x000ea40000300800 */
[----:B-1----:R-:W4:Y:S02]  /*41bd0*/  LDL.LU R10, [R1+0x188] ;  /* 0x00018800010a7983 */ /* 0x002f240000300800 */
[----:B------:R-:W4:Y:S01]  /*41be0*/  LDL.LU R11, [R1+0x18c] ;  /* 0x00018c00010b7983 */ /* 0x000f220000300800 */
[----:B---3--:R-:W-:Y:S01]  /*41bf0*/  HMMA.16816.F32 R24, R16, R22, R24 ;  /* 0x000000161018723c */ /* 0x008fe20000001818 */
[----:B------:R-:W-:-:S02]  /*41c00*/  IMAD.MOV.U32 R29, RZ, RZ, R22 ;  /* 0x000000ffff1d7224 */ /* 0x000fc400078e0016 */
[----:B------:R-:W-:Y:S01]  /*41c10*/  IMAD.MOV.U32 R13, RZ, RZ, R23 ;  /* 0x000000ffff0d7224 */ /* 0x000fe200078e0017 */
[----:B----4-:R-:W-:Y:S01]  /*41c20*/  STL.64 [R1+0x4a60], R10 ;  /* 0x004a600a01007387 */ /* 0x010fe20000100a00 */
[----:B--2---:R0:W-:Y:S03]  /*41c30*/  STL.64 [R1+0x4a58], R8 ;  /* 0x004a580801007387 */ /* 0x0041e60000100a00 */
[----:B0-----:R-:W2:Y:S01]  /*41c40*/  LDL.LU R8, [R1+0x190] ;  /* 0x0001900001087983 */ /* 0x001ea20000300800 */
[----:B------:R-:W2:Y:S02]  /*41c50*/  LDL.LU R9, [R1+0x194] ;  /* 0x0001940001097983 */ /* 0x000ea40000300800 */
[----:B------:R-:W2:Y:S02]  /*41c60*/  LDL.LU R10, [R1+0x198] ;  /* 0x00019800010a7983 */ /* 0x000ea40000300800 */
[----:B------:R-:W2:Y:S10]  /*41c70*/  LDL.LU R11, [R1+0x19c] ;  /* 0x00019c00010b7983 */ /* 0x000eb40000300800 */
[----:B------:R-:W-:Y:S01]  /*41c80*/  STL.64 [R1+0x700], R24 ;  /* 0x0007001801007387 */ /* 0x000fe20000100a00 */
[----:B------:R0:W-:Y:S03]  /*41c90*/  STL.64 [R1+0x708], R26 ;  /* 0x0007081a01007387 */ /* 0x0001e60000100a00 */
[----:B0-----:R-:W3:Y:S01]  /*41ca0*/  LDL.LU.64 R26, [R1+0x4a98] ;  /* 0x004a9800011a7983 */ /* 0x001ee20000300a00 */
[----:B------:R-:W3:Y:S02]  /*41cb0*/  LDL.LU.64 R24, [R1+0x4a90] ;  /* 0x004a900001187983 */ /* 0x000ee40000300a00 */
[----:B------:R-:W3:Y:S02]  /*41cc0*/  LDL.LU.64 R22, [R1+0x4a88] ;  /* 0x004a880001167983 */ /* 0x000ee40000300a00 */
[----:B------:R0:W-:Y:S01]  /*41cd0*/  STL.64 [R1+0x4a10], R14 ;  /* 0x004a100e01007387 */ /* 0x0001e20000100a00 */
[----:B------:R-:W-:Y:S04]  /*41ce0*/  STL [R1+0x4a08], R13 ;  /* 0x004a080d01007387 */ /* 0x000fe80000100800 */
[----:B0-----:R-:W4:Y:S01]  /*41cf0*/  LDL.LU.64 R14, [R1+0x148] ;  /* 0x00014800010e7983 */ /* 0x001f220000300a00 */
        /* <DEDUP_REMOVED lines=8> */
[----:B------:R-:W3:Y:S02]  /*41d80*/  LDL.LU.64 R20, [R1+0x4a70] ;  /* 0x004a700001147983 */ /* 0x000ee40000300a00 */
[----:B------:R0:W-:Y:S01]  /*41d90*/  STL [R1+0x4950], R4 ;  /* 0x0049500401007387 */ /* 0x0001e20000100800 */
[----:B------:R1:W-:Y:S01]  /*41da0*/  STL [R1+0x494c], R5 ;  /* 0x00494c0501007387 */ /* 0x0003e20000100800 */
[----:B----4-:R-:W-:-:S02]  /*41db0*/  IMAD.MOV.U32 R3, RZ, RZ, R15 ;  /* 0x000000ffff037224 */ /* 0x010fc400078e000f */
[----:B------:R-:W-:Y:S01]  /*41dc0*/  IMAD.MOV.U32 R2, RZ, RZ, R14 ;  /* 0x000000ffff027224 */ /* 0x000fe200078e000e */
[C---:B---3--:R-:W-:Y:S08]  /*41dd0*/  HMMA.16816.F32 R20, R16.reuse, R14, R20 ;  /* 0x0000000e1014723c */ /* 0x048ff00000001814 */
[----:B--2---:R-:W-:Y:S01]  /*41de0*/  HMMA.16816.F32 R8, R16, R26, R8 ;  /* 0x0000001a1008723c */ /* 0x004fe20000001808 */
[----:B0-----:R-:W-:-:S02]  /*41df0*/  IMAD.MOV.U32 R4, RZ, RZ, R26 ;  /* 0x000000ffff047224 */ /* 0x001fc400078e001a */
[----:B-1----:R-:W-:Y:S11]  /*41e00*/  IMAD.MOV.U32 R5, RZ, RZ, R27 ;  /* 0x000000ffff057224 */ /* 0x002ff600078e001b */
[----:B------:R-:W-:Y:S01]  /*41e10*/  @!UPT UIADD3 URZ, URZ, URZ, URZ ;  /* 0x0000003f3f3ff290 */ /* 0x000fe2000fffe03f */
[----:B------:R0:W-:Y:S01]  /*41e20*/  STL.64 [R1+0x6e0], R20 ;  /* 0x0006e01401007387 */ /* 0x0001e20000100a00 */
[----:B------:R1:W-:Y:S03]  /*41e30*/  STL.64 [R1+0x6e8], R22 ;  /* 0x0006e81601007387 */ /* 0x0003e60000100a00 */
[----:B0-----:R-:W2:Y:S01]  /*41e40*/  LDL.LU.64 R20, [R1+0x4a68] ;  /* 0x004a680001147983 */ /* 0x001ea20000300a00 */
[----:B------:R-:W3:Y:S02]  /*41e50*/  LDL.LU R12, [R1+0x170] ;  /* 0x00017000010c7983 */ /* 0x000ee40000300800 */
[----:B------:R-:W3:Y:S02]  /*41e60*/  LDL.LU R13, [R1+0x174] ;  /* 0x00017400010d7983 */ /* 0x000ee40000300800 */
[----:B------:R-:W3:Y:S01]  /*41e70*/  LDL.LU R14, [R1+0x178] ;  /* 0x00017800010e7983 */ /* 0x000ee20000300800 */
[----:B------:R-:W3:Y:S01]  /*41e80*/  LDL.LU R15, [R1+0x17c] ;  /* 0x00017c00010f7983 */ /* 0x000ee20000300800 */
[----:B-1----:R-:W3:Y:S02]  /*41e90*/  LDL.LU.64 R22, [R1+0x118] ;  /* 0x0001180001167983 */ /* 0x002ee40000300a00 */
[----:B------:R-:W-:Y:S02]  /*41ea0*/  STL [R1+0x4958], R3 ;  /* 0x0049580301007387 */ /* 0x000fe40000100800 */
[----:B------:R-:W-:Y:S01]  /*41eb0*/  STL [R1+0x4954], R2 ;  /* 0x0049540201007387 */ /* 0x000fe20000100800 */
[----:B------:R-:W-:Y:S01]  /*41ec0*/  STL.64 [R1+0x6d0], R8 ;  /* 0x0006d00801007387 */ /* 0x000fe20000100a00 */
[----:B------:R0:W-:Y:S03]  /*41ed0*/  STL.64 [R1+0x6d8], R10 ;  /* 0x0006d80a01007387 */ /* 0x0001e60000100a00 */
[----:B0-----:R-:W4:Y:S01]  /*41ee0*/  LDL.LU.64 R10, [R1+0x4a60] ;  /* 0x004a6000010a7983 */ /* 0x001f220000300a00 */
[----:B------:R-:W4:Y:S02]  /*41ef0*/  LDL.LU.64 R8, [R1+0x4a58] ;  /* 0x004a580001087983 */ /* 0x000f240000300a00 */
[----:B------:R-:W2:Y:S02]  /*41f00*/  LDL.LU R24, [R1+0x40] ;  /* 0x0000400001187983 */ /* 0x000ea40000300800 */
[----:B------:R-:W2:Y:S01]  /*41f10*/  LDL.LU R25, [R1+0x44] ;  /* 0x0000440001197983 */ /* 0x000ea20000300800 */
[----:B------:R-:W2:Y:S01]  /*41f20*/  LDL.LU R26, [R1+0x48] ;  /* 0x00004800011a7983 */ /* 0x000ea20000300800 */
[----:B------:R-:W2:Y:S03]  /*41f30*/  LDL.LU R27, [R1+0x4c] ;  /* 0x00004c00011b7983 */ /* 0x000ea60000300800 */
[----:B--2---:R0:W-:Y:S01]  /*41f40*/  STL.64 [R1+0x4988], R26 ;  /* 0x0049881a01007387 */ /* 0x0041e20000100a00 */
[----:B------:R-:W-:Y:S03]  /*41f50*/  STL.64 [R1+0x4980], R24 ;  /* 0x0049801801007387 */ /* 0x000fe60000100a00 */
[----:B0-----:R-:W4:Y:S01]  /*41f60*/  LDL.LU.64 R26, [R1+0x128] ;  /* 0x00012800011a7983 */ /* 0x001f220000300a00 */
[----:B------:R-:W-:Y:S02]  /*41f70*/  STL [R1+0x4960], R5 ;  /* 0x0049600501007387 */ /* 0x000fe40000100800 */
[----:B------:R-:W-:Y:S01]  /*41f80*/  STL [R1+0x495c], R4 ;  /* 0x00495c0401007387 */ /* 0x000fe20000100800 */
[----:B----4-:R-:W-:Y:S01]  /*41f90*/  HMMA.16816.F32 R8, R16, R26, R8 ;  /* 0x0000001a1008723c */ /* 0x010fe20000001808 */
[----:B------:R-:W-:-:S02]  /*41fa0*/  IMAD.MOV.U32 R3, RZ, RZ, R26 ;  /* 0x000000ffff037224 */ /* 0x000fc400078e001a */
[----:B------:R-:W-:Y:S11]  /*41fb0*/  IMAD.MOV.U32 R2, RZ, RZ, R27 ;  /* 0x000000ffff027224 */ /* 0x000ff600078e001b */
[----:B------:R-:W-:Y:S09]  /*41fc0*/  @!UPT UIADD3 URZ, URZ, URZ, URZ ;  /* 0x0000003f3f3ff290 */ /* 0x000ff2000fffe03f */
[----:B------:R0:W-:Y:S01]  /*41fd0*/  STL.64 [R1+0x6c0], R8 ;  /* 0x0006c00801007387 */ /* 0x0001e20000100a00 */
[----:B------:R1:W-:Y:S03]  /*41fe0*/  STL.64 [R1+0x6c8], R10 ;  /* 0x0006c80a01007387 */ /* 0x0003e60000100a00 */
[----:B0-----:R-:W2:Y:S01]  /*41ff0*/  LDL.LU.64 R8, [R1+0x4a50] ;  /* 0x004a500001087983 */ /* 0x001ea20000300a00 */
[----:B------:R-:W4:Y:S02]  /*42000*/  LDL.LU R24, [R1+0x60] ;  /* 0x0000600001187983 */ /* 0x000f240000300800 */
[----:B------:R-:W4:Y:S02]  /*42010*/  LDL.LU R25, [R1+0x64] ;  /* 0x0000640001197983 */ /* 0x000f240000300800 */
[----:B------:R-:W2:Y:S01]  /*42020*/  LDL.LU R26, [R1+0x68] ;  /* 0x00006800011a7983 */ /* 0x000ea20000300800 */
[----:B------:R-:W2:Y:S01]  /*42030*/  LDL.LU R27, [R1+0x6c] ;  /* 0x00006c00011b7983 */ /* 0x000ea20000300800 */
[----:B-1----:R-:W2:Y:S01]  /*42040*/  LDL.LU.64 R10, [R1+0xf8] ;  /* 0x0000f800010a7983 */ /* 0x002ea20000300a00 */
[----:B---3--:R-:W-:Y:S02]  /*42050*/  HMMA.16816.F32 R12, R16, R22, R12 ;  /* 0x00000016100c723c */ /* 0x008fe4000000180c */
[----:B--2---:R0:W-:Y:S04]  /*42060*/  STL.64 [R1+0x4a30], R10 ;  /* 0x004a300a01007387 */ /* 0x0041e80000100a00 */
[----:B0-----:R-:W2:Y:S01]  /*42070*/  LDL.LU.64 R10, [R1+0x108] ;  /* 0x00010800010a7983 */ /* 0x001ea20000300a00 */
[----:B------:R0:W-:Y:S02]  /*42080*/  STL.64 [R1+0x4998], R26 ;  /* 0x0049981a01007387 */ /* 0x0001e40000100a00 */
[----:B----4-:R-:W-:Y:S02]  /*42090*/  STL.64 [R1+0x4990], R24 ;  /* 0x0049901801007387 */ /* 0x010fe40000100a00 */
[----:B0-----:R-:W-:-:S02]  /*420a0*/  IMAD.MOV.U32 R26, RZ, RZ, R8 ;  /* 0x000000ffff1a7224 */ /* 0x001fc400078e0008 */
[----:B------:R-:W-:Y:S01]  /*420b0*/  IMAD.MOV.U32 R27, RZ, RZ, R21 ;  /* 0x000000ffff1b7224 */ /* 0x000fe200078e0015 */
[----:B------:R-:W3:Y:S04]  /*420c0*/  LDL.LU R8, [R1+0x4a48] ;  /* 0x004a480001087983 */ /* 0x000ee80000300800 */
[----:B------:R0:W-:Y:S02]  /*420d0*/  STL.64 [R1+0x49b0], R26 ;  /* 0x0049b01a01007387 */ /* 0x0001e40000100a00 */
[----:B0-----:R-:W-:Y:S02]  /*420e0*/  IMAD.MOV.U32 R26, RZ, RZ, R20 ;  /* 0x000000ffff1a7224 */ /* 0x001fe400078e0014 */
[----:B------:R-:W-:-:S05]  /*420f0*/  IMAD.MOV.U32 R27, RZ, RZ, R9 ;  /* 0x000000ffff1b7224 */ /* 0x000fca00078e0009 */
[----:B------:R-:W-:Y:S01]  /*42100*/  STL.64 [R1+0x49c8], R26 ;  /* 0x0049c81a01007387 */ /* 0x000fe20000100a00 */
[----:B------:R-:W-:Y:S02]  /*42110*/  STL [R1+0x4968], R2 ;  /* 0x0049680201007387 */ /* 0x000fe40000100800 */
[----:B------:R-:W-:Y:S02]  /*42120*/  STL [R1+0x4964], R3 ;  /* 0x0049640301007387 */ /* 0x000fe40000100800 */
[----:B------:R0:W-:Y:S01]  /*42130*/  STL.64 [R1+0x6b0], R12 ;  /* 0x0006b00c01007387 */ /* 0x0001e20000100a00 */
[----:B------:R1:W-:Y:S04]  /*42140*/  STL.64 [R1+0x6b8], R14 ;  /* 0x0006b80e01007387 */ /* 0x0003e80000100a00 */
        /* <DEDUP_REMOVED lines=16> */
[----:B---3--:R-:W-:-:S02]  /*42250*/  IMAD.MOV.U32 R26, RZ, RZ, R8 ;  /* 0x000000ffff1a7224 */ /* 0x008fc400078e0008 */
[----:B------:R-:W-:Y:S02]  /*42260*/  IMAD.MOV.U32 R27, RZ, RZ, R0 ;  /* 0x000000ffff1b7224 */ /* 0x000fe400078e0000 */
[----:B------:R-:W-:Y:S02]  /*42270*/  IMAD.MOV.U32 R5, RZ, RZ, R22 ;  /* 0x000000ffff057224 */ /* 0x000fe400078e0016 */
[----:B------:R-:W-:Y:S02]  /*42280*/  IMAD.MOV.U32 R4, RZ, RZ, R23 ;  /* 0x000000ffff047224 */ /* 0x000fe400078e0017 */
[----:B------:R-:W3:Y:S01]  /*42290*/  LDL.LU.64 R22, [R1+0xe8] ;  /* 0x0000e80001167983 */ /* 0x000ee20000300a00 */
[----:B------:R0:W-:Y:S02]  /*422a0*/  STL.64 [R1+0x49f8], R26 ;  /* 0x0049f81a01007387 */ /* 0x0001e40000100a00 */
[----:B------:R-:W4:Y:S02]  /*422b0*/  LDL.LU R24, [R1+0xa0] ;  /* 0x0000a00001187983 */ /* 0x000f240000300800 */
[----:B------:R-:W4:Y:S02]  /*422c0*/  LDL.LU R25, [R1+0xa4] ;  /* 0x0000a40001197983 */ /* 0x000f240000300800 */
[----:B------:R-:W-:-:S02]  /*422d0*/  IMAD.MOV.U32 R2, RZ, RZ, R10 ;  /* 0x000000ffff027224 */ /* 0x000fc400078e000a */
[----:B------:R-:W-:Y:S01]  /*422e0*/  IMAD.MOV.U32 R3, RZ, RZ, R11 ;  /* 0x000000ffff037224 */ /* 0x000fe200078e000b */
[----:B0-----:R-:W4:Y:S01]  /*422f0*/  LDL.LU R26, [R1+0xa8] ;  /* 0x0000a800011a7983 */ /* 0x001f220000300800 */
[----:B------:R-:W4:Y:S02]  /*42300*/  LDL.LU R27, [R1+0xac] ;  /* 0x0000ac00011b7983 */ /* 0x000f240000300800 */
[----:B------:R-:W-:Y:S02]  /*42310*/  STL [R1+0x4970], R4 ;  /* 0x0049700401007387 */ /* 0x000fe40000100800 */
        /* <DEDUP_REMOVED lines=15> */
[----:B0-----:R-:W3:Y:S01]  /*42410*/  LDL.LU.64 R14, [R1+0x4a28] ;  /* 0x004a2800010e7983 */ /* 0x001ee20000300a00 */
[----:B------:R-:W3:Y:S02]  /*42420*/  LDL.LU.64 R12, [R1+0x4a20] ;  /* 0x004a2000010c7983 */ /* 0x000ee40000300a00 */
        /* <DEDUP_REMOVED lines=13> */
[C---:B---3--:R-:W-:Y:S01]  /*42500*/  HMMA.16816.F32 R12, R16.reuse, R22, R12 ;  /* 0x00000016100c723c */ /* 0x048fe2000000180c */
[----:B------:R-:W-:Y:S01]  /*42510*/  IMAD.MOV.U32 R9, RZ, RZ, R23 ;  /* 0x000000ffff097224 */ /* 0x000fe200078e0017 */
[----:B--2---:R-:W-:Y:S01]  /*42520*/  STL.64 [R1+0x49d8], R6 ;  /* 0x0049d80601007387 */ /* 0x004fe20000100a00 */
[----:B------:R0:W-:Y:S03]  /*42530*/  STL.64 [R1+0x49d0], R4 ;  /* 0x0049d00401007387 */ /* 0x0001e60000100a00 */
[----:B0-----:R-:W2:Y:S01]  /*42540*/  LDL.LU R4, [R1+0x90] ;  /* 0x0000900001047983 */ /* 0x001ea20000300800 */
[----:B------:R-:W2:Y:S02]  /*42550*/  LDL.LU R5, [R1+0x94] ;  /* 0x0000940001057983 */ /* 0x000ea40000300800 */
[----:B------:R-:W2:Y:S02]  /*42560*/  LDL.LU R6, [R1+0x98] ;  /* 0x0000980001067983 */ /* 0x000ea40000300800 */
[----:B------:R-:W2:Y:S01]  /*42570*/  LDL.LU R7, [R1+0x9c] ;  /* 0x00009c0001077983 */ /* 0x000ea20000300800 */
[----:B------:R-:W3:Y:S11]  /*42580*/  LDL R8, [R1+0x1764] ;  /* 0x0017640001087983 */ /* 0x000ef60000100800 */
[----:B------:R0:W-:Y:S02]  /*42590*/  STL.64 [R1+0x680], R12 ;  /* 0x0006800c01007387 */ /* 0x0001e40000100a00 */
[----:B------:R1:W-:Y:S02]  /*425a0*/  STL.64 [R1+0x688], R14 ;  /* 0x0006880e01007387 */ /* 0x0003e40000100a00 */
[----:B0-----:R-:W-:Y:S01]  /*425b0*/  IMAD.MOV.U32 R12, RZ, RZ, R22 ;  /* 0x000000ffff0c7224 */ /* 0x001fe200078e0016 */
[----:B-1----:R-:W2:Y:S01]  /*425c0*/  LDL.LU.64 R14, [R1+0x4a10] ;  /* 0x004a1000010e7983 */ /* 0x002ea20000300a00 */
[----:B------:R-:W2:Y:S02]  /*425d0*/  LDL.LU R13, [R1+0x4a08] ;  /* 0x004a0800010d7983 */ /* 0x000ea40000300800 */
[----:B------:R-:W4:Y:S02]  /*425e0*/  LDL.LU.64 R22, [R1+0x4a00] ;  /* 0x004a000001167983 */ /* 0x000f240000300a00 */
[----:B----4-:R-:W-:Y:S01]  /*425f0*/  HMMA.16816.F32 R16, R16, R22, R24 ;  /* 0x000000161010723c */ /* 0x010fe20000001818 */
[----:B------:R-:W4:Y:S01]  /*42600*/  LDL.LU.64 R26, [R1+0x49f8] ;  /* 0x0049f800011a7983 */ /* 0x000f220000300a00 */
[----:B------:R-:W-:-:S02]  /*42610*/  IMAD.MOV.U32 R0, RZ, RZ, R22 ;  /* 0x000000ffff007224 */ /* 0x000fc400078e0016 */
[----:B------:R-:W-:Y:S11]  /*42620*/  IMAD.MOV.U32 R28, RZ, RZ, R23 ;  /* 0x000000ffff1c7224 */ /* 0x000ff600078e0017 */
[----:B------:R-:W-:Y:S08]  /*42630*/  @!UPT UIADD3 URZ, URZ, URZ, URZ ;  /* 0x0000003f3f3ff290 */ /* 0x000ff0000fffe03f */
[----:B------:R-:W-:Y:S01]  /*42640*/  STL.64 [R1+0x670], R16 ;  /* 0x0006701001007387 */ /* 0x000fe20000100a00 */
[----:B------:R0:W-:Y:S02]  /*42650*/  STL.64 [R1+0x678], R18 ;  /* 0x0006781201007387 */ /* 0x0001e40000100a00 */
[----:B------:R-:W4:Y:S02]  /*42660*/  LDL.LU.64 R22, [R1+0x49f0] ;  /* 0x0049f00001167983 */ /* 0x000f240000300a00 */
[----:B------:R-:W4:Y:S02]  /*42670*/  LDL.LU.64 R20, [R1+0x49e8] ;  /* 0x0049e80001147983 */ /* 0x000f240000300a00 */
[----:B0-----:R-:W-:Y:S02]  /*42680*/  IMAD.MOV.U32 R18, RZ, RZ, R29 ;  /* 0x000000ffff127224 */ /* 0x001fe400078e001d */
[----:B--2---:R-:W-:Y:S01]  /*42690*/  IMAD.MOV.U32 R19, RZ, RZ, R13 ;  /* 0x000000ffff137224 */ /* 0x004fe200078e000d */
[----:B------:R-:W2:Y:S01]  /*426a0*/  LDL.LU R29, [R1+0x49e4] ;  /* 0x0049e400011d7983 */ /* 0x000ea20000300800 */
[----:B------:R-:W2:Y:S03]  /*426b0*/  LDL.LU R13, [R1+0x49e0] ;  /* 0x0049e000010d7983 */ /* 0x000ea60000300800 */
[----:B------:R0:W-:Y:S01]  /*426c0*/  STL.64 [R1+0x4978], R18 ;  /* 0x0049781201007387 */ /* 0x0001e20000100a00 */
[----:B------:R-:W2:Y:S02]  /*426d0*/  LDL.LU R16, [R1+0x50] ;  /* 0x0000500001107983 */ /* 0x000ea40000300800 */
[----:B------:R-:W2:Y:S01]  /*426e0*/  LDL.LU R17, [R1+0x54] ;  /* 0x0000540001117983 */ /* 0x000ea20000300800 */
[----:B0-----:R-:W2:Y:S01]  /*426f0*/  LDL.LU R18, [R1+0x58] ;  /* 0x0000580001127983 */ /* 0x001ea20000300800 */
[----:B------:R-:W2:Y:S01]  /*42700*/  LDL.LU R19, [R1+0x5c] ;  /* 0x00005c0001137983 */ /* 0x000ea20000300800 */
        /* <DEDUP_REMOVED lines=27> */
[----:B0-----:R-:W4:Y:S01]  /*428c0*/  LDL.LU.64 R26, [R1+0x4988] ;  /* 0x00498800011a7983 */ /* 0x001f220000300a00 */
[----:B------:R-:W4:Y:S01]  /*428d0*/  LDL.LU.64 R24, [R1+0x4980] ;  /* 0x0049800001187983 */ /* 0x000f220000300a00 */
[C---:B------:R-:W-:Y:S11]  /*428e0*/  HMMA.16816.F32 R16, R20.reuse, R10, R16 ;  /* 0x0000000a1410723c */ /* 0x040ff60000001810 */
[----:B------:R-:W-:Y:S11]  /*428f0*/  @!UPT UIADD3 URZ, URZ, URZ, URZ ;  /* 0x0000003f3f3ff290 */ /* 0x000ff6000fffe03f */
[----:B------:R-:W-:Y:S01]  /*42900*/  @!UPT UIADD3 URZ, URZ, URZ, URZ ;  /* 0x0000003f3f3ff290 */ /* 0x000fe2000fffe03f */
[----:B------:R-:W-:Y:S01]  /*42910*/  STL.64 [R1+0x620], R16 ;  /* 0x0006201001007387 */ /* 0x000fe20000100a00 */
[----:B------:R4:W-:Y:S02]  /*42920*/  STL.64 [R1+0x628], R18 ;  /* 0x0006281201007387 */ /* 0x0009e40000100a00 */
[C---:B----4-:R-:W-:Y:S01]  /*42930*/  HMMA.16816.F32 R16, R20.reuse, R6, R24 ;  /* 0x000000061410723c */ /* 0x050fe20000001818 */
[----:B------:R-:W0:Y:S04]  /*42940*/  LDSM.16.MT88.4 R24, [R29+0x8000] ;  /* 0x008000001d18783b */ /* 0x000e280000004200 */
[----:B0-----:R-:W-:Y:S11]  /*42950*/  STL.64 [R1+0x4870], R26 ;  /* 0x0048701a01007387 */ /* 0x001ff60000100a00 */
[----:B------:R-:W-:Y:S07]  /*42960*/  @!UPT UIADD3 URZ, URZ, URZ, URZ ;  /* 0x0000003f3f3ff290 */ /* 0x000fee000fffe03f */
[----:B------:R-:W-:Y:S02]  /*42970*/  STL.64 [R1+0x610], R16 ;  /* 0x0006101001007387 */ /* 0x000fe40000100a00 */
[----:B------:R-:W-:Y:S02]  /*42980*/  STL.64 [R1+0x618], R18 ;  /* 0x0006181201007387 */ /* 0x000fe40000100a00 */
[----:B---3--:R-:W0:Y:S04]  /*42990*/  LDSM.16.M88.4 R16, [R8+0x10000] ;  /* 0x010000000810783b */ /* 0x008e280000000200 */
[----:B------:R1:W-:Y:S04]  /*429a0*/  STL.64 [R1+0x4868], R24 ;  /* 0x0048681801007387 */ /* 0x0003e80000100a00 */
[----:B-1----:R-:W2:Y:S01]  /*429b0*/  LDL.LU R24, [R1+0xfd0] ;  /* 0x000fd00001187983 */ /* 0x002ea20000300800 */
[----:B------:R-:W2:Y:S02]  /*429c0*/  LDL.LU R25, [R1+0xfd4] ;  /* 0x000fd40001197983 */ /* 0x000ea40000300800 */
[----:B------:R-:W2:Y:S02]  /*429d0*/  LDL.LU R26, [R1+0xfd8] ;  /* 0x000fd800011a7983 */ /* 0x000ea40000300800 */
[----:B------:R-:W2:Y:S01]  /*429e0*/  LDL.LU R27, [R1+0xfdc] ;  /* 0x000fdc00011b7983 */ /* 0x000ea20000300800 */
[----:B0-----:R-:W-:Y:S01]  /*429f0*/  STL.64 [R1+0xc0], R16 ;  /* 0x0000c01001007387 */ /* 0x001fe20000100a00 */
[----:B------:R-:W-:Y:S02]  /*42a00*/  STL.64 [R1+0xc8], R18 ;  /* 0x0000c81201007387 */ /* 0x000fe40000100a00 */
[----:B------:R-:W0:Y:S02]  /*42a10*/  LDSM.16.M88.4 R16, [R8+0x10800] ;  /* 0x010800000810783b */ /* 0x000e240000000200 */
[----:B0-----:R-:W-:Y:S02]  /*42a20*/  STL.64 [R1+0xb0], R16 ;  /* 0x0000b01001007387 */ /* 0x001fe40000100a00 */
        /* <DEDUP_REMOVED lines=12> */
[----:B------:R0:W-:Y:S02]  /*42af0*/  STL.64 [R1+0x78], R18 ;  /* 0x0000781201007387 */ /* 0x0001e40000100a00 */
[----:B0-----:R-:W2:Y:S02]  /*42b00*/  LDL.LU.64 R18, [R1+0x4978] ;  /* 0x0049780001127983 */ /* 0x001ea40000300a00 */
[----:B--2---:R-:W-:Y:S02]  /*42b10*/  HMMA.16816.F32 R24, R20, R18, R24 ;  /* 0x000000121418723c */ /* 0x004fe40000001818 */
[----:B------:R-:W0:Y:S11]  /*42b20*/  LDSM.16.M88.4 R16, [R8+0x13000] ;  /* 0x013000000810783b */ /* 0x000e360000000200 */
[----:B------:R-:W-:Y:S10]  /*42b30*/  @!UPT UIADD3 URZ, URZ, URZ, URZ ;  /* 0x0000003f3f3ff290 */ /* 0x000ff4000fffe03f */
[----:B------:R-:W-:Y:S01]  /*42b40*/  STL.64 [R1+0x600], R24 ;  /* 0x0006001801007387 */ /* 0x000fe20000100a00 */
[----:B------:R-:W-:Y:S02]  /*42b50*/  STL.64 [R1+0x608], R26 ;  /* 0x0006081a01007387 */ /* 0x000fe40000100a00 */
[----:B------:R-:W1:Y:S01]  /*42b60*/  LDSM.16.M88.4 R24, [R8+0x13800] ;  /* 0x013800000818783b */ /* 0x000e620000000200 */
[----:B0-----:R-:W-:Y:S03]  /*42b70*/  STL.64 [R1+0x60], R16 ;  /* 0x0000601001007387 */ /* 0x001fe60000100a00 */
        /* <DEDUP_REMOVED lines=14> */
[----:B-1----:R1:W-:Y:S03]  /*42c60*/  STL.64 [R1+0x10], R24 ;  /* 0x0000101801007387 */ /* 0x0023e60000100a00 */
[----:B------:R2:W-:Y:S01]  /*42c70*/  STL.64 [R1+0x18], R26 ;  /* 0x0000181a01007387 */ /* 0x0005e20000100a00 */
[----:B-1----:R-:W3:Y:S04]  /*42c80*/  LDL.LU R24, [R1+0xf10] ;  /* 0x000f100001187983 */ /* 0x002ee80000300800 */
[----:B0-----:R-:W-:Y:S01]  /*42c90*/  STL.64 [R1], R16 ;  /* 0x0000001001007387 */ /* 0x001fe20000100a00 */
[----:B------:R-:W-:Y:S02]  /*42ca0*/  STL.64 [R1+0x8], R18 ;  /* 0x0000081201007387 */ /* 0x000fe40000100a00 */
[----:B------:R-:W3:Y:S02]  /*42cb0*/  LDL.LU R25, [R1+0xf14] ;  /* 0x000f140001197983 */ /* 0x000ee40000300800 */
[----:B--2---:R-:W2:Y:S02]  /*42cc0*/  LDL.LU R26, [R1+0xf18] ;  /* 0x000f1800011a7983 */ /* 0x004ea40000300800 */
[----:B------:R-:W-:Y:S01]  /*42cd0*/  IMAD.MOV.U32 R27, RZ, RZ, R13 ;  /* 0x000000ffff1b7224 */ /* 0x000fe200078e000d */
[----:B------:R-:W0:Y:S04]  /*42ce0*/  LDSM.16.M88.4 R16, [R8+0x16800] ;  /* 0x016800000810783b */ /* 0x000e280000000200 */
[----:B--2---:R1:W-:Y:S02]  /*42cf0*/  STL.64 [R1+0x4880], R26 ;  /* 0x0048801a01007387 */ /* 0x0043e40000100a00 */
[----:B-1----:R-:W-:-:S02]  /*42d00*/  IMAD.MOV.U32 R26, RZ, RZ, R12 ;  /* 0x000000ffff1a7224 */ /* 0x002fc400078e000c */
[----:B------:R-:W1:Y:S01]  /*42d10*/  LDSM.16.M88.4 R12, [R8+0x17000] ;  /* 0x01700000080c783b */ /* 0x000e620000000200 */
[----:B------:R-:W-:-:S03]  /*42d20*/  IMAD.MOV.U32 R27, RZ, RZ, R9 ;  /* 0x000000ffff1b7224 */ /* 0x000fc600078e0009 */
[----:B---3--:R-:W-:Y:S01]  /*42d30*/  STL.64 [R1+0x4878], R24 ;  /* 0x0048781801007387 */ /* 0x008fe20000100a00 */
[----:B------:R-:W2:Y:S03]  /*42d40*/  LDSM.16.M88.4 R8, [R8+0x17800] ;  /* 0x017800000808783b */ /* 0x000ea60000000200 */
[----:B------:R3:W-:Y:S01]  /*42d50*/  STL.64 [R1+0x4898], R26 ;  /* 0x0048981a01007387 */ /* 0x0007e20000100a00 */
[----:B0-----:R-:W-:Y:S02]  /*42d60*/  STL [R1+0x3604], R18 ;  /* 0x0036041201007387 */ /* 0x001fe40000100800 */
[----:B------:R-:W-:Y:S02]  /*42d70*/  STL [R1+0x3600], R19 ;  /* 0x0036001301007387 */ /* 0x000fe40000100800 */
[----:B------:R-:W-:Y:S02]  /*42d80*/  STL.64 [R1+0x47a8], R16 ;  /* 0x0047a81001007387 */ /* 0x000fe40000100a00 */
[----:B---3--:R-:W-:-:S02]  /*42d90*/  IMAD.MOV.U32 R26, RZ, RZ, R4 ;  /* 0x000000ffff1a7224 */ /* 0x008fc400078e0004 */
[----:B------:R-:W-:Y:S01]  /*42da0*/  IMAD.MOV.U32 R27, RZ, RZ, R5 ;  /* 0x000000ffff1b7224 */ /* 0x000fe200078e0005 */
[----:B-1----:R-:W-:Y:S01]  /*42db0*/  STL [R1+0x35c4], R14 ;  /* 0x0035c40e01007387 */ /* 0x002fe20000100800 */
[----:B------:R-:W-:Y:S02]  /*42dc0*/  STL [R1+0x35c0], R15 ;  /* 0x0035c00f01007387 */ /* 0x000fe40000100800 */
[----:B------:R0:W-:Y:S02]  /*42dd0*/  STL.64 [R1+0x4858], R12 ;  /* 0x0048580c01007387 */ /* 0x0001e40000100a00 */
[----:B------:R-:W3:Y:S01]  /*42de0*/  LDL.LU R4, [R1+0x4970] ;  /* 0x0049700001047983 */ /* 0x000ee20000300800 */
[----:B------:R-:W4:Y:S01]  /*42df0*/  LDL.LU R5, [R1+0x496c] ;  /* 0x00496c0001057983 */ /* 0x000f220000300800 */
[----:B------:R1:W-:Y:S03]  /*42e00*/  STL.64 [R1+0x48b0], R26 ;  /* 0x0048b01a01007387 */ /* 0x0003e60000100a00 */
[----:B0-----:R-:W2:Y:S01]  /*42e10*/  LDL.LU R12, [R1+0xf30] ;  /* 0x000f3000010c7983 */ /* 0x001ea20000300800 */
[----:B------:R-:W2:Y:S02]  /*42e20*/  LDL.LU R13, [R1+0xf34] ;  /* 0x000f3400010d7983 */ /* 0x000ea40000300800 */
[----:B------:R-:W2:Y:S02]  /*42e30*/  LDL.LU R14, [R1+0xf38] ;  /* 0x000f3800010e7983 */ /* 0x000ea40000300800 */
[----:B------:R-:W2:Y:S02]  /*42e40*/  LDL.LU R15, [R1+0xf3c] ;  /* 0x000f3c00010f7983 */ /* 0x000ea40000300800 */
[----:B-1----:R-:W-:-:S02]  /*42e50*/  IMAD.MOV.U32 R26, RZ, RZ, R2 ;  /* 0x000000ffff1a7224 */ /* 0x002fc400078e0002 */
[----:B------:R-:W-:Y:S01]  /*42e60*/  IMAD.MOV.U32 R27, RZ, RZ, R3 ;  /* 0x000000ffff1b7224 */ /* 0x000fe200078e0003 */
[----:B------:R-:W3:Y:S01]  /*42e70*/  LDL.LU R2, [R1+0x4968] ;  /* 0x0049680001027983 */ /* 0x000ee20000300800 */
[----:B------:R-:W3:Y:S03]  /*42e80*/  LDL.LU R3, [R1+0x4964] ;  /* 0x0049640001037983 */ /* 0x000ee60000300800 */
[----:B------:R-:W-:Y:S04]  /*42e90*/  STL.64 [R1+0x48c8], R26 ;  /* 0x0048c81a01007387 */ /* 0x000fe80000100a00 */
[----:B--2---:R-:W-:Y:S01]  /*42ea0*/  STL.64 [R1+0x4890], R14 ;  /* 0x0048900e01007387 */ /* 0x004fe20000100a00 */
[----:B------:R0:W-:Y:S03]  /*42eb0*/  STL.64 [R1+0x4888], R12 ;  /* 0x0048880c01007387 */ /* 0x0001e60000100a00 */
[----:B0-----:R-:W2:Y:S01]  /*42ec0*/  LDL.LU R12, [R1+0x15c0] ;  /* 0x0015c000010c7983 */ /* 0x001ea20000300800 */
[----:B------:R-:W2:Y:S02]  /*42ed0*/  LDL.LU R13, [R1+0x15c4] ;  /* 0x0015c400010d7983 */ /* 0x000ea40000300800 */
[----:B------:R-:W2:Y:S02]  /*42ee0*/  LDL.LU R14, [R1+0x15c8] ;  /* 0x0015c800010e7983 */ /* 0x000ea40000300800 */
[----:B------:R-:W2:Y:S02]  /*42ef0*/  LDL.LU R15, [R1+0x15cc] ;  /* 0x0015cc00010f7983 */ /* 0x000ea40000300800 */
[----:B----4-:R-:W-:-:S02]  /*42f00*/  IMAD.MOV.U32 R26, RZ, RZ, R5 ;  /* 0x000000ffff1a7224 */ /* 0x010fc400078e0005 */
[----:B---3--:R-:W-:Y:S01]  /*42f10*/  IMAD.MOV.U32 R27, RZ, RZ, R4 ;  /* 0x000000ffff1b7224 */ /* 0x008fe200078e0004 */
[----:B------:R-:W3:Y:S01]  /*42f20*/  LDL.LU R5, [R1+0x4960] ;  /* 0x0049600001057983 */ /* 0x000ee20000300800 */
[----:B------:R-:W4:Y:S03]  /*42f30*/  LDL.LU R4, [R1+0x495c] ;  /* 0x00495c0001047983 */ /* 0x000f260000300800 */
        /* <DEDUP_REMOVED lines=8> */
[----:B------:R-:W-:Y:S01]  /*42fc0*/  IMAD.MOV.U32 R27, RZ, RZ, R2 ;  /* 0x000000ffff1b7224 */ /* 0x000fe200078e0002 */
[----:B------:R-:W2:Y:S01]  /*42fd0*/  LDL.LU R3, [R1+0x4958] ;  /* 0x0049580001037983 */ /* 0x000ea20000300800 */
[----:B------:R-:W2:Y:S03]  /*42fe0*/  LDL.LU R2, [R1+0x4954] ;  /* 0x0049540001027983 */ /* 0x000ea60000300800 */
[----:B------:R4:W-:Y:S02]  /*42ff0*/  STL.64 [R1+0x48f8], R26 ;  /* 0x0048f81a01007387 */ /* 0x0009e40000100a00 */
[----:B----4-:R-:W-:Y:S02]  /*43000*/  IMAD.MOV.U32 R26, RZ, RZ, R4 ;  /* 0x000000ffff1a7224 */ /* 0x010fe400078e0004 */
        /* <DEDUP_REMOVED lines=13> */
[----:B------:R-:W2:Y:S02]  /*430e0*/  LDL.LU R3, [R1+0x4944] ;  /* 0x0049440001037983 */ /* 0x000ea40000300800 */
[----:B---3--:R-:W-:Y:S02]  /*430f0*/  IMAD.MOV.U32 R19, RZ, RZ, R4 ;  /* 0x000000ffff137224 */ /* 0x008fe400078e0004 */
[----:B----4-:R-:W-:Y:S01]  /*43100*/  IMAD.MOV.U32 R18, RZ, RZ, R5 ;  /* 0x000000ffff127224 */ /* 0x010fe200078e0005 */
[----:B------:R0:W-:Y:S01]  /*43110*/  STL.64 [R1+0x4928], R26 ;  /* 0x0049281a01007387 */ /* 0x0001e20000100a00 */
[----:B------:R-:W3:Y:S02]  /*43120*/  LDL.LU R5, [R1+0x4940] ;  /* 0x0049400001057983 */ /* 0x000ee40000300800 */
[----:B------:R-:W4:Y:S02]  /*43130*/  LDL.LU R4, [R1+0x493c] ;  /* 0x00493c0001047983 */ /* 0x000f240000300800 */
[----:B------:R-:W3:Y:S01]  /*43140*/  LDL.LU R24, [R1+0x16a0] ;  /* 0x0016a00001187983 */ /* 0x000ee20000300800 */
[----:B------:R-:W3:Y:S04]  /*43150*/  LDL.LU R25, [R1+0x16a4] ;  /* 0x0016a40001197983 */ /* 0x000ee80000300800 */
[----:B0-----:R-:W3:Y:S01]  /*43160*/  LDL.LU R26, [R1+0x16a8] ;  /* 0x0016a800011a7983 */ /* 0x001ee20000300800 */
[----:B------:R-:W3:Y:S03]  /*43170*/  LDL.LU R27, [R1+0x16ac] ;  /* 0x0016ac00011b7983 */ /* 0x000ee60000300800 */
        /* <DEDUP_REMOVED lines=10> */
[----:B----4-:R-:W-:-:S02]  /*43220*/  IMAD.MOV.U32 R14, RZ, RZ, R4 ;  /* 0x000000ffff0e7224 */ /* 0x010fc400078e0004 */
[----:B---3--:R-:W-:Y:S01]  /*43230*/  IMAD.MOV.U32 R15, RZ, RZ, R5 ;  /* 0x000000ffff0f7224 */ /* 0x008fe200078e0005 */
[----:B------:R-:W3:Y:S01]  /*43240*/  LDL.LU R4, [R1+0x4938] ;  /* 0x0049380001047983 */ /* 0x000ee20000300800 */
[----:B------:R-:W4:Y:S03]  /*43250*/  LDL.LU R5, [R1+0x4934] ;  /* 0x0049340001057983 */ /* 0x000f260000300800 */
[----:B------:R-:W-:Y:S04]  /*43260*/  STL.64 [R1+0x4908], R14 ;  /* 0x0049080e01007387 */ /* 0x000fe80000100a00 */
[----:B--2---:R0:W-:Y:S04]  /*43270*/  STL.64 [R1+0x4900], R12 ;  /* 0x0049000c01007387 */ /* 0x0041e80000100a00 */
[----:B0-----:R-:W2:Y:S01]  /*43280*/  LDL.LU R12, [R1+0x1650] ;  /* 0x00165000010c7983 */ /* 0x001ea20000300800 */
[----:B------:R-:W2:Y:S02]  /*43290*/  LDL.LU R13, [R1+0x1654] ;  /* 0x00165400010d7983 */ /* 0x000ea40000300800 */
[----:B------:R-:W2:Y:S02]  /*432a0*/  LDL.LU R14, [R1+0x1658] ;  /* 0x00165800010e7983 */ /* 0x000ea40000300800 */
[----:B------:R-:W2:Y:S01]  /*432b0*/  LDL.LU R15, [R1+0x165c] ;  /* 0x00165c00010f7983 */ /* 0x000ea20000300800 */
[----:B------:R-:W-:Y:S01]  /*432c0*/  HMMA.16816.F32 R16, R20, R18, R24 ;  /* 0x000000121410723c */ /* 0x000fe20000001818 */
[----:B--2---:R4:W-:Y:S02]  /*432d0*/  STL.64 [R1+0x4920], R14 ;  /* 0x0049200e01007387 */ /* 0x0049e40000100a00 */
[----:B----4-:R-:W-:-:S02]  /*432e0*/  IMAD.MOV.U32 R14, RZ, RZ, R5 ;  /* 0x000000ffff0e7224 */ /* 0x010fc400078e0005 */
[----:B---3--:R-:W-:Y:S02]  /*432f0*/  IMAD.MOV.U32 R15, RZ, RZ, R4 ;  /* 0x000000ffff0f7224 */ /* 0x008fe400078e0004 */
[----:B------:R-:W0:Y:S04]  /*43300*/  LDSM.16.MT88.4 R4, [R29+0x8080] ;  /* 0x008080001d04783b */ /* 0x000e280000004200 */
[----:B------:R1:W-:Y:S04]  /*43310*/  STL.64 [R1+0x4918], R12 ;  /* 0x0049180c01007387 */ /* 0x0003e80000100a00 */
[----:B-1----:R-:W2:Y:S01]  /*43320*/  LDL.LU R12, [R1+0x1670] ;  /* 0x00167000010c7983 */ /* 0x002ea20000300800 */
[----:B------:R-:W2:Y:S02]  /*43330*/  LDL.LU R13, [R1+0x1674] ;  /* 0x00167400010d7983 */ /* 0x000ea40000300800 */
[----:B------:R-:W-:Y:S02]  /*43340*/  STL [R1+0x36cc], R10 ;  /* 0x0036cc0a01007387 */ /* 0x000fe40000100800 */
[----:B------:R-:W-:Y:S01]  /*43350*/  STL [R1+0x36c8], R11 ;  /* 0x0036c80b01007387 */ /* 0x000fe20000100800 */
[----:B------:R1:W-:Y:S04]  /*43360*/  STL.64 [R1+0x4860], R8 ;  /* 0x0048600801007387 */ /* 0x0003e80000100a00 */
[----:B-1----:R-:W3:Y:S04]  /*43370*/  LDL.64 R8, [R1+0xc0] ;  /* 0x0000c00001087983 */ /* 0x002ee80000100a00 */
[----:B0-----:R0:W-:Y:S01]  /*43380*/  STL.64 [R1+0x4778], R6 ;  /* 0x0047780601007387 */ /* 0x0011e20000100a00 */
[----:B------:R-:W-:Y:S02]  /*43390*/  STL.64 [R1+0x4770], R4 ;  /* 0x0047700401007387 */ /* 0x000fe40000100a00 */
[----:B0-----:R-:W-:-:S02]  /*433a0*/  IMAD.MOV.U32 R6, RZ, RZ, R0 ;  /* 0x000000ffff067224 */ /* 0x001fc400078e0000 */
[----:B------:R-:W4:Y:S01]  /*433b0*/  LDL.LU R0, [R1+0x4930] ;  /* 0x0049300001007983 */ /* 0x000f220000300800 */
[----:B------:R-:W2:Y:S02]  /*433c0*/  LDL.LU.64 R26, [R1+0x4928] ;  /* 0x00492800011a7983 */ /* 0x000ea40000300a00 */
[----:B------:R0:W-:Y:S02]  /*433d0*/  STL.64 [R1+0x5f0], R16 ;  /* 0x0005f01001007387 */ /* 0x0001e40000100a00 */
[----:B------:R-:W-:Y:S01]  /*433e0*/  STL.64 [R1+0x5f8], R18 ;  /* 0x0005f81201007387 */ /* 0x000fe20000100a00 */
[----:B0-----:R-:W3:Y:S01]  /*433f0*/  LDL.64 R16, [R1+0xa0] ;  /* 0x0000a00001107983 */ /* 0x001ee20000100a00 */
[C---:B--2---:R-:W-:Y:S03]  /*43400*/  HMMA.16816.F32 R24, R20.reuse, R26, R12 ;  /* 0x0000001a1418723c */ /* 0x044fe6000000180c */
[----:B---3--:R0:W-:Y:S04]  /*43410*/  STL.64 [R1+0x4840], R16 ;  /* 0x0048401001007387 */ /* 0x0081e80000100a00 */
[----:B0-----:R-:W2:Y:S01]  /*43420*/  LDL.LU R16, [R1+0xf70] ;  /* 0x000f700001107983 */ /* 0x001ea20000300800 */
[----:B------:R-:W2:Y:S02]  /*43430*/  LDL.LU R17, [R1+0xf74] ;  /* 0x000f740001117983 */ /* 0x000ea40000300800 */
[----:B------:R-:W2:Y:S02]  /*43440*/  LDL.LU R18, [R1+0xf78] ;  /* 0x000f780001127983 */ /* 0x000ea40000300800 */
[----:B------:R-:W3:Y:S01]  /*43450*/  LDL.LU.64 R14, [R1+0x4920] ;  /* 0x00492000010e7983 */ /* 0x000ee20000300a00 */
[----:B------:R-:W3:Y:S10]  /*43460*/  LDL.LU.64 R12, [R1+0x4918] ;  /* 0x00491800010c7983 */ /* 0x000ef40000300a00 */
        /* <DEDUP_REMOVED lines=38> */
[----:B---3--:R-:W-:Y:S02]  /*436d0*/  HMMA.16816.F32 R24, R20, R26, R12 ;  /* 0x0000001a1418723c */ /* 0x008fe4000000180c */
[----:B------:R-:W3:Y:S01]  /*436e0*/  LDL.LU.64 R14, [R1+0x4890] ;  /* 0x00489000010e7983 */ /* 0x000ee20000300a00 */
[----:B------:R-:W3:Y:S11]  /*436f0*/  LDL.LU.64 R12, [R1+0x4888] ;  /* 0x00488800010c7983 */ /* 0x000ef60000300a00 */
[----:B------:R-:W-:Y:S09]  /*43700*/  @!UPT UIADD3 URZ, URZ, URZ, URZ ;  /* 0x0000003f3f3ff290 */ /* 0x000ff2000fffe03f */
[----:B------:R-:W-:Y:S01]  /*43710*/  STL.64 [R1+0x580], R24 ;  /* 0x0005801801007387 */ /* 0x000fe20000100a00 */
[----:B------:R0:W-:Y:S03]  /*43720*/  STL.64 [R1+0x588], R26 ;  /* 0x0005881a01007387 */ /* 0x0001e60000100a00 */
[----:B0-----:R-:W2:Y:S01]  /*43730*/  LDL.LU.64 R26, [R1+0x4880] ;  /* 0x00488000011a7983 */ /* 0x001ea20000300a00 */
[----:B------:R-:W2:Y:S02]  /*43740*/  LDL.LU.64 R24, [R1+0x4878] ;  /* 0x0048780001187983 */ /* 0x000ea40000300a00 */
[----:B------:R-:W-:-:S07]  /*43750*/  IMAD.MOV.U32 R7, RZ, RZ, R28 ;  /* 0x000000ffff077224 */ /* 0x000fce00078e001c */
[----:B--2---:R-:W-:Y:S01]  /*43760*/  HMMA.16816.F32 R4, R20, R6, R24 ;  /* 0x000000061404723c */ /* 0x004fe20000001818 */
[----:B------:R-:W3:Y:S01]  /*43770*/  LDL.LU.64 R26, [R1+0x4870] ;  /* 0x00487000011a7983 */ /* 0x000ee20000300a00 */
[----:B------:R-:W3:Y:S11]  /*43780*/  LDL.LU.64 R24, [R1+0x4868] ;  /* 0x0048680001187983 */ /* 0x000ef60000300a00 */
[----:B------:R-:W-:Y:S10]  /*43790*/  @!UPT UIADD3 URZ, URZ, URZ, URZ ;  /* 0x0000003f3f3ff290 */ /* 0x000ff4000fffe03f */
[----:B------:R-:W-:Y:S01]  /*437a0*/  STL.64 [R1+0x2f0], R4 ;  /* 0x0002f00401007387 */ /* 0x000fe20000100a00 */
[----:B------:R0:W-:Y:S02]  /*437b0*/  STL [R1+0x2f8], R6 ;  /* 0x0002f80601007387 */ /* 0x0001e40000100800 */
[----:B------:R-:W2:Y:S02]  /*437c0*/  LDL.LU R20, [R1+0xfa0] ;  /* 0x000fa00001147983 */ /* 0x000ea40000300800 */
[----:B------:R-:W2:Y:S02]  /*437d0*/  LDL.LU R21, [R1+0xfa4] ;  /* 0x000fa40001157983 */ /* 0x000ea40000300800 */
[----:B------:R-:W-:Y:S02]  /*437e0*/  IMAD.MOV.U32 R22, RZ, RZ, R3 ;  /* 0x000000ffff167224 */ /* 0x000fe400078e0003 */
[----:B------:R-:W-:-:S05]  /*437f0*/  IMAD.MOV.U32 R23, RZ, RZ, R2 ;  /* 0x000000ffff177224 */ /* 0x000fca00078e0002 */
[----:B------:R-:W-:Y:S01]  /*43800*/  STL.64 [R1+0x4850], R22 ;  /* 0x0048501601007387 */ /* 0x000fe20000100a00 */
[----:B----4-:R-:W-:Y:S02]  /*43810*/  IMAD.MOV.U32 R19, RZ, RZ, R0 ;  /* 0x000000ffff137224 */ /* 0x010fe400078e0000 */
[----:B------:R-:W-:Y:S02]  /*43820*/  IMAD.MOV.U32 R0, RZ, RZ, R7 ;  /* 0x000000ffff007224 */ /* 0x000fe400078e0007 */
[----:B------:R-:W-:Y:S02]  /*43830*/  IMAD.MOV.U32 R7, RZ, RZ, R8 ;  /* 0x000000ffff077224 */ /* 0x000fe400078e0008 */
[----:B0-----:R-:W-:Y:S01]  /*43840*/  IMAD.MOV.U32 R6, RZ, RZ, R9 ;  /* 0x000000ffff067224 */ /* 0x001fe200078e0009 */
[----:B--2---:R0:W-:Y:S04]  /*43850*/  STL.64 [R1+0x4848], R20 ;  /* 0x0048481401007387 */ /* 0x0041e80000100a00 */
[----:B0-----:R-:W2:Y:S01]  /*43860*/  LDL.64 R20, [R1+0xb0] ;  /* 0x0000b00001147983 */ /* 0x001ea20000100a00 */
[----:B------:R-:W-:Y:S01]  /*43870*/  STL [R1+0x3800], R0 ;  /* 0x0038000001007387 */ /* 0x000fe20000100800 */
[C---:B---3--:R-:W-:Y:S01]  /*43880*/  HMMA.16816.F32 R12, R24.reuse, R8, R12 ;  /* 0x00000008180c723c */ /* 0x048fe2000000180c */
[----:B------:R-:W3:Y:S11]  /*43890*/  LDL.LU.64 R8, [R1+0x4860] ;  /* 0x0048600001087983 */ /* 0x000ef60000300a00 */
[----:B------:R-:W-:Y:S11]  /*438a0*/  @!UPT UIADD3 URZ, URZ, URZ, URZ ;  /* 0x0000003f3f3ff290 */ /* 0x000ff6000fffe03f */
[----:B------:R-:W-:Y:S01]  /*438b0*/  @!UPT UIADD3 URZ, URZ, URZ, URZ ;  /* 0x0000003f3f3ff290 */ /* 0x000fe2000fffe03f */
[----:B------:R-:W-:Y:S02]  /*438c0*/  IMAD.MOV.U32 R2, RZ, RZ, R15 ;  /* 0x000000ffff027224 */ /* 0x000fe400078e000f */
[----:B------:R-:W-:Y:S02]  /*438d0*/  IMAD.MOV.U32 R3, RZ, RZ, R14 ;  /* 0x000000ffff037224 */ /* 0x000fe400078e000e */
[----:B------:R-:W-:Y:S01]  /*438e0*/  IMAD.MOV.U32 R11, RZ, RZ, R12 ;  /* 0x000000ffff0b7224 */ /* 0x000fe200078e000c */
[----:B------:R0:W-:Y:S04]  /*438f0*/  STL [R1+0x2e4], R13 ;  /* 0x0002e40d01007387 */ /* 0x0001e80000100800 */
[----:B0-----:R-:W4:Y:S01]  /*43900*/  LDL.LU.64 R12, [R1+0x4858] ;  /* 0x00485800010c7983 */ /* 0x001f220000300a00 */
[----:B------:R-:W-:Y:S02]  /*43910*/  STL [R1+0x36d8], R2 ;  /* 0x0036d80201007387 */ /* 0x000fe40000100800 */
[----:B------:R-:W-:Y:S02]  /*43920*/  STL [R1+0x36d4], R3 ;  /* 0x0036d40301007387 */ /* 0x000fe40000100800 */
[----:B------:R-:W-:Y:S01]  /*43930*/  STL [R1+0x36d0], R11 ;  /* 0x0036d00b01007387 */ /* 0x000fe20000100800 */
[----:B------:R-:W4:Y:S01]  /*43940*/  LDL.LU.64 R22, [R1+0x4850] ;  /* 0x0048500001167983 */ /* 0x000f220000300a00 */
[----:B--2---:R-:W-:Y:S01]  /*43950*/  HMMA.16816.F32 R16, R24, R20, R16 ;  /* 0x000000141810723c */ /* 0x004fe20000001810 */
[----:B------:R-:W-:-:S02]  /*43960*/  IMAD.MOV.U32 R14, RZ, RZ, R20 ;  /* 0x000000ffff0e7224 */ /* 0x000fc400078e0014 */
[----:B------:R-:W-:Y:S02]  /*43970*/  IMAD.MOV.U32 R0, RZ, RZ, R21 ;  /* 0x000000ffff007224 */ /* 0x000fe400078e0015 */
[----:B------:R-:W4:Y:S11]  /*43980*/  LDL.LU.64 R20, [R1+0x4848] ;  /* 0x0048480001147983 */ /* 0x000f360000300a00 */
[----:B------:R-:W-:Y:S07]  /*43990*/  @!UPT UIADD3 URZ, URZ, URZ, URZ ;  /* 0x0000003f3f3ff290 */ /* 0x000fee000fffe03f */
[----:B------:R0:W-:Y:S01]  /*439a0*/  STL.64 [R1+0x2d0], R16 ;  /* 0x0002d01001007387 */ /* 0x0001e20000100a00 */
[----:B------:R-:W-:Y:S03]  /*439b0*/  STL [R1+0x2d8], R18 ;  /* 0x0002d81201007387 */ /* 0x000fe60000100800 */
[----:B0-----:R-:W4:Y:S01]  /*439c0*/  LDL.LU.64 R16, [R1+0x4840] ;  /* 0x0048400001107983 */ /* 0x001f220000300a00 */
[----:B------:R-:W-:Y:S02]  /*439d0*/  IMAD.MOV.U32 R10, RZ, RZ, R19 ;  /* 0x000000ffff0a7224 */ /* 0x000fe400078e0013 */
[----:B------:R-:W-:Y:S02]  /*439e0*/  STL [R1+0x4744], R0 ;  /* 0x0047440001007387 */ /* 0x000fe40000100800 */
[----:B------:R-:W-:Y:S01]  /*439f0*/  STL [R1+0x4740], R14 ;  /* 0x0047400e01007387 */ /* 0x000fe20000100800 */
[----:B------:R-:W-:Y:S01]  /*43a00*/  STL [R1+0x36dc], R10 ;  /* 0x0036dc0a01007387 */ /* 0x000fe20000100800 */
[----:B---3--:R0:W-:Y:S03]  /*43a10*/  STL.64 [R1+0x4820], R8 ;  /* 0x0048200801007387 */ /* 0x0081e60000100a00 */
[----:B0-----:R-:W2:Y:S01]  /*43a20*/  LDL.64 R8, [R1+0x80] ;  /* 0x0000800001087983 */ /* 0x001ea20000100a00 */
[----:B----4-:R-:W-:Y:S03]  /*43a30*/  HMMA.16816.F32 R20, R24, R16, R20 ;  /* 0x000000101814723c */ /* 0x010fe60000001814 */
[----:B--2---:R0:W-:Y:S04]  /*43a40*/  STL.64 [R1+0x4828], R8 ;  /* 0x0048280801007387 */ /* 0x0041e80000100a00 */
[----:B0-----:R-:W2:Y:S11]  /*43a50*/  LDL.64 R8, [R1+0x90] ;  /* 0x0000900001087983 */ /* 0x001eb60000100a00 */
[----:B------:R-:W-:Y:S05]  /*43a60*/  @!UPT UIADD3 URZ, URZ, URZ, URZ ;  /* 0x0000003f3f3ff290 */ /* 0x000fea000fffe03f */
[----:B------:R0:W-:Y:S02]  /*43a70*/  STL.64 [R1+0x2c0], R20 ;  /* 0x0002c01401007387 */ /* 0x0001e40000100a00 */
[----:B------:R-:W-:Y:S02]  /*43a80*/  STL.64 [R1+0x2c8], R22 ;  /* 0x0002c81601007387 */ /* 0x000fe40000100a00 */
[----:B------:R-:W3:Y:S01]  /*43a90*/  LDL R4, [R1+0x50] ;  /* 0x0000500001047983 */ /* 0x000ee20000100800 */
[----:B------:R-:W3:Y:S01]  /*43aa0*/  LDL R5, [R1+0x54] ;  /* 0x0000540001057983 */ /* 0x000ee20000100800 */
[----:B------:R-:W-:Y:S03]  /*43ab0*/  STL.64 [R1+0x4810], R6 ;  /* 0x0048100601007387 */ /* 0x000fe60000100a00 */
[----:B---3--:R-:W-:Y:S01]  /*43ac0*/  STL.64 [R1+0x4808], R4 ;  /* 0x0048080401007387 */ /* 0x008fe20000100a00 */
[----:B0-----:R-:W3:Y:S02]  /*43ad0*/  LDL R20, [R1+0x70] ;  /* 0x0000700001147983 */ /* 0x001ee40000100800 */
[----:B------:R-:W3:Y:S02]  /*43ae0*/  LDL R21, [R1+0x74] ;  /* 0x0000740001157983 */ /* 0x000ee40000100800 */
[----:B---3--:R0:W-:Y:S04]  /*43af0*/  STL.64 [R1+0x4818], R20 ;  /* 0x0048181401007387 */ /* 0x0081e80000100a00 */
[----:B0-----:R-:W3:Y:S01]  /*43b00*/  LDL.LU R20, [R1+0xfc0] ;  /* 0x000fc00001147983 */ /* 0x001ee20000300800 */
[----:B------:R-:W3:Y:S02]  /*43b10*/  LDL.LU R21, [R1+0xfc4] ;  /* 0x000fc40001157983 */ /* 0x000ee40000300800 */
[----:B------:R-:W4:Y:S02]  /*43b20*/  LDL.LU R22, [R1+0xfc8] ;  /* 0x000fc80001167983 */ /* 0x000f240000300800 */
[----:B------:R-:W4:Y:S02]  /*43b30*/  LDL.LU R23, [R1+0xfcc] ;  /* 0x000fcc0001177983 */ /* 0x000f240000300800 */
[----:B----4-:R-:W-:Y:S01]  /*43b40*/  STL.64 [R1+0x4838], R22 ;  /* 0x0048381601007387 */ /* 0x010fe20000100a00 */
[----:B---3--:R0:W-:Y:S03]  /*43b50*/  STL.64 [R1+0x4830], R20 ;  /* 0x0048301401007387 */ /* 0x0081e60000100a00 */
[----:B0-----:R-:W3:Y:S01]  /*43b60*/  LDL.LU R20, [R1+0xfb0] ;  /* 0x000fb00001147983 */ /* 0x001ee20000300800 */
[----:B------:R-:W3:Y:S02]  /*43b70*/  LDL.LU R21, [R1+0xfb4] ;  /* 0x000fb40001157983 */ /* 0x000ee40000300800 */
[----:B------:R-:W3:Y:S02]  /*43b80*/  LDL.LU R22, [R1+0xfb8] ;  /* 0x000fb80001167983 */ /* 0x000ee40000300800 */
[----:B------:R-:W3:Y:S02]  /*43b90*/  LDL.LU R23, [R1+0xfbc] ;  /* 0x000fbc0001177983 */ /* 0x000ee40000300800 */
[----:B------:R-:W-:Y:S01]  /*43ba0*/  IMAD.MOV.U32 R15, RZ, RZ, R17 ;  /* 0x000000ffff0f7224 */ /* 0x000fe200078e0011 */
[----:B------:R-:W4:Y:S01]  /*43bb0*/  LDL.LU R4, [R1+0xfe0] ;  /* 0x000fe00001047983 */ /* 0x000f220000300800 */
[----:B------:R-:W-:-:S02]  /*43bc0*/  IMAD.MOV.U32 R28, RZ, RZ, R16 ;  /* 0x000000ffff1c7224 */ /* 0x000fc400078e0010 */
[----:B------:R-:W4:Y:S02]  /*43bd0*/  LDL.LU R5, [R1+0xfe4] ;  /* 0x000fe40001057983 */ /* 0x000f240000300800 */
[----:B------:R-:W4:Y:S01]  /*43be0*/  LDL.LU R6, [R1+0xfe8] ;  /* 0x000fe80001067983 */ /* 0x000f220000300800 */
[----:B------:R-:W4:Y:S01]  /*43bf0*/  LDL.LU R7, [R1+0xfec] ;  /* 0x000fec0001077983 */ /* 0x000f220000300800 */
[----:B------:R-:W4:Y:S02]  /*43c00*/  LDL R16, [R1+0x60] ;  /* 0x0000600001107983 */ /* 0x000f240000100800 */
[----:B------:R-:W4:Y:S02]  /*43c10*/  LDL R17, [R1+0x64] ;  /* 0x0000640001117983 */ /* 0x000f240000100800 */
[----:B------:R-:W-:Y:S01]  /*43c20*/  STL [R1+0x474c], R15 ;  /* 0x00474c0f01007387 */ /* 0x000fe20000100800 */
[----:B------:R-:W-:Y:S01]  /*43c30*/  STL [R1+0x4748], R28 ;  /* 0x0047481c01007387 */ /* 0x000fe20000100800 */
        /* <DEDUP_REMOVED lines=11> */
[----:B------:R-:W-:Y:S01]  /*43cf0*/  STL [R1+0x4750], R0 ;  /* 0x0047500001007387 */ /* 0x000fe20000100800 */
[----:B--2---:R-:W-:Y:S01]  /*43d00*/  HMMA.16816.F32 R20, R24, R8, R20 ;  /* 0x000000081814723c */ /* 0x004fe20000001814 */
[----:B------:R-:W-:-:S02]  /*43d10*/  IMAD.MOV.U32 R15, RZ, RZ, R8 ;  /* 0x000000ffff0f7224 */ /* 0x000fc400078e0008 */
[----:B------:R-:W-:Y:S02]  /*43d20*/  IMAD.MOV.U32 R28, RZ, RZ, R9 ;  /* 0x000000ffff1c7224 */ /* 0x000fe400078e0009 */
[----:B------:R-:W2:Y:S11]  /*43d30*/  LDL.LU.64 R8, [R1+0x4820] ;  /* 0x0048200001087983 */ /* 0x000eb60000300a00 */
[----:B------:R-:W-:Y:S08]  /*43d40*/  @!UPT UIADD3 URZ, URZ, URZ, URZ ;  /* 0x0000003f3f3ff290 */ /* 0x000ff0000fffe03f */
[----:B------:R-:W-:Y:S02]  /*43d50*/  IMAD.MOV.U32 R10, RZ, RZ, R20 ;  /* 0x000000ffff0a7224 */ /* 0x000fe400078e0014 */
[----:B------:R-:W-:Y:S02]  /*43d60*/  IMAD.MOV.U32 R2, RZ, RZ, R21 ;  /* 0x000000ffff027224 */ /* 0x000fe400078e0015 */
[----:B------:R-:W4:Y:S01]  /*43d70*/  LDL.LU.64 R20, [R1+0x4818] ;  /* 0x0048180001147983 */ /* 0x000f220000300a00 */
[----:B------:R-:W-:-:S05]  /*43d80*/  IMAD.MOV.U32 R11, RZ, RZ, R23 ;  /* 0x000000ffff0b7224 */ /* 0x000fca00078e0017 */
[----:B------:R-:W-:Y:S01]  /*43d90*/  STL.64 [R1+0x4788], R10 ;  /* 0x0047880a01007387 */ /* 0x000fe20000100a00 */
[----:B------:R-:W-:-:S03]  /*43da0*/  IMAD.MOV.U32 R3, RZ, RZ, R22 ;  /* 0x000000ffff037224 */ /* 0x000fc600078e0016 */
[----:B--2---:R0:W-:Y:S04]  /*43db0*/  STL.64 [R1+0x4780], R8 ;  /* 0x0047800801007387 */ /* 0x0041e80000100a00 */
[----:B0-----:R-:W2:Y:S01]  /*43dc0*/  LDL.LU R8, [R1+0x1580] ;  /* 0x0015800001087983 */ /* 0x001ea20000300800 */
[----:B------:R-:W2:Y:S02]  /*43dd0*/  LDL.LU R9, [R1+0x1584] ;  /* 0x0015840001097983 */ /* 0x000ea40000300800 */
[----:B------:R-:W2:Y:S02]  /*43de0*/  LDL.LU R10, [R1+0x1588] ;  /* 0x00158800010a7983 */ /* 0x000ea40000300800 */
[----:B------:R-:W2:Y:S01]  /*43df0*/  LDL.LU R11, [R1+0x158c] ;  /* 0x00158c00010b7983 */ /* 0x000ea20000300800 */
[----:B------:R-:W-:Y:S01]  /*43e00*/  STL [R1+0x475c], R28 ;  /* 0x00475c1c01007387 */ /* 0x000fe20000100800 */
[----:B------:R-:W-:Y:S02]  /*43e10*/  STL [R1+0x4758], R15 ;  /* 0x0047580f01007387 */ /* 0x000fe40000100800 */
[----:B------:R0:W-:Y:S02]  /*43e20*/  STL.64 [R1+0x47e8], R12 ;  /* 0x0047e80c01007387 */ /* 0x0001e40000100a00 */
[----:B0-----:R-:W3:Y:S01]  /*43e30*/  LDL.LU R12, [R1+0x1590] ;  /* 0x00159000010c7983 */ /* 0x001ee20000300800 */
[----:B------:R-:W3:Y:S02]  /*43e40*/  LDL.LU R13, [R1+0x1594] ;  /* 0x00159400010d7983 */ /* 0x000ee40000300800 */
[----:B------:R-:W3:Y:S02]  /*43e50*/  LDL.LU R14, [R1+0x1598] ;  /* 0x00159800010e7983 */ /* 0x000ee40000300800 */
[----:B------:R-:W3:Y:S01]  /*43e60*/  LDL.LU R15, [R1+0x159c] ;  /* 0x00159c00010f7983 */ /* 0x000ee20000300800 */
[C---:B----4-:R-:W-:Y:S01]  /*43e70*/  HMMA.16816.F32 R20, R24.reuse, R20, R4 ;  /* 0x000000141814723c */ /* 0x050fe20000001804 */
[----:B------:R-:W-:Y:S01]  /*43e80*/  STL [R1+0x382c], R3 ;  /* 0x00382c0301007387 */ /* 0x000fe20000100800 */
[----:B------:R-:W-:Y:S02]  /*43e90*/  STL [R1+0x3828], R2 ;  /* 0x0038280201007387 */ /* 0x000fe40000100800 */
[----:B------:R-:W4:Y:S02]  /*43ea0*/  LDL.LU.64 R6, [R1+0x4810] ;  /* 0x0048100001067983 */ /* 0x000f240000300a00 */
[----:B------:R-:W2:Y:S11]  /*43eb0*/  LDL.LU.64 R4, [R1+0x4808] ;  /* 0x0048080001047983 */ /* 0x000eb60000300a00 */
[----:B------:R-:W-:Y:S06]  /*43ec0*/  @!UPT UIADD3 URZ, URZ, URZ, URZ ;  /* 0x0000003f3f3ff290 */ /* 0x000fec000fffe03f */
[----:B------:R-:W-:Y:S01]  /*43ed0*/  STL.64 [R1+0x290], R20 ;  /* 0x0002901401007387 */ /* 0x000fe20000100a00 */
[----:B------:R-:W-:Y:S02]  /*43ee0*/  STL.64 [R1+0x298], R22 ;  /* 0x0002981601007387 */ /* 0x000fe40000100a00 */
[----:B------:R-:W0:Y:S04]  /*43ef0*/  LDSM.16.MT88.4 R20, [R29+0x8100] ;  /* 0x008100001d14783b */ /* 0x000e280000004200 */
[----:B------:R-:W-:Y:S01]  /*43f00*/  STL [R1+0x4760], R29 ;  /* 0x0047601d01007387 */ /* 0x000fe20000100800 */
[----:B0-----:R-:W-:Y:S01]  /*43f10*/  STL.64 [R1+0x4638], R22 ;  /* 0x0046381601007387 */ /* 0x001fe20000100a00 */
[----:B------:R4:W-:Y:S01]  /*43f20*/  STL.64 [R1+0x4630], R20 ;  /* 0x0046301401007387 */ /* 0x0009e20000100a00 */
[C---:B---3--:R-:W-:Y:S11]  /*43f30*/  HMMA.16816.F32 R12, R24.reuse, R16, R12 ;  /* 0x00000010180c723c */ /* 0x048ff6000000180c */
[----:B------:R-:W-:Y:S11]  /*43f40*/  @!UPT UIADD3 URZ, URZ, URZ, URZ ;  /* 0x0000003f3f3ff290 */ /* 0x000ff6000fffe03f */
[----:B------:R-:W-:Y:S01]  /*43f50*/  @!UPT UIADD3 URZ, URZ, URZ, URZ ;  /* 0x0000003f3f3ff290 */ /* 0x000fe2000fffe03f */
[----:B------:R-:W-:Y:S01]  /*43f60*/  STL.64 [R1+0x570], R12 ;  /* 0x0005700c01007387 */ /* 0x000fe20000100a00 */
[----:B------:R-:W-:Y:S02]  /*43f70*/  STL.64 [R1+0x578], R14 ;  /* 0x0005780e01007387 */ /* 0x000fe40000100a00 */
[----:B------:R-:W3:Y:S02]  /*43f80*/  LDL.64 R16, [R1] ;  /* 0x0000000001107983 */ /* 0x000ee40000100a00 */
[----:B----4-:R-:W-:Y:S02]  /*43f90*/  IMAD.MOV.U32 R20, RZ, RZ, R7 ;  /* 0x000000ffff147224 */ /* 0x010fe400078e0007 */
[----:B------:R-:W-:Y:S02]  /*43fa0*/  IMAD.MOV.U32 R21, RZ, RZ, R6 ;  /* 0x000000ffff157224 */ /* 0x000fe400078e0006 */
[C---:B--2---:R-:W-:Y:S01]  /*43fb0*/  HMMA.16816.F32 R4, R24.reuse, R4, R8 ;  /* 0x000000041804723c */ /* 0x044fe20000001808 */
[----:B---3--:R0:W-:Y:S02]  /*43fc0*/  STL.64 [R1+0x47b0], R16 ;  /* 0x0047b01001007387 */ /* 0x0081e40000100a00 */
[----:B------:R-:W-:Y:S02]  /*43fd0*/  STL.64 [R1+0x4790], R20 ;  /* 0x0047901401007387 */ /* 0x000fe40000100a00 */
[----:B0-----:R-:W2:Y:S04]  /*43fe0*/  LDL.64 R16, [R1+0x10] ;  /* 0x0000100001107983 */ /* 0x001ea80000100a00 */
[----:B--2---:R0:W-:Y:S11]  /*43ff0*/  STL.64 [R1+0x47c8], R16 ;  /* 0x0047c81001007387 */ /* 0x0041f60000100a00 */
[----:B------:R-:W-:Y:S03]  /*44000*/  @!UPT UIADD3 URZ, URZ, URZ, URZ ;  /* 0x0000003f3f3ff290 */ /* 0x000fe6000fffe03f */
[----:B------:R-:W-:Y:S02]  /*44010*/  STL.64 [R1+0x560], R4 ;  /* 0x0005600401007387 */ /* 0x000fe40000100a00 */
[----:B------:R-:W-:Y:S01]  /*44020*/  STL.64 [R1+0x568], R6 ;  /* 0x0005680601007387 */ /* 0x000fe20000100a00 */
[----:B0-----:R-:W2:Y:S04]  /*44030*/  LDL.64 R16, [R1+0x20] ;  /* 0x0000200001107983 */ /* 0x001ea80000100a00 */
[----:B--2---:R0:W-:Y:S01]  /*44040*/  STL.64 [R1+0x47e0], R16 ;  /* 0x0047e01001007387 */ /* 0x0041e20000100a00 */
[----:B------:R-:W2:Y:S02]  /*44050*/  LDL.LU R20, [R1+0x1510] ;  /* 0x0015100001147983 */ /* 0x000ea40000300800 */
[----:B------:R-:W2:Y:S02]  /*44060*/  LDL.LU R21, [R1+0x1514] ;  /* 0x0015140001157983 */ /* 0x000ea40000300800 */
[----:B------:R-:W3:Y:S01]  /*44070*/  LDL.LU R22, [R1+0x1518] ;  /* 0x0015180001167983 */ /* 0x000ee20000300800 */
[----:B------:R-:W3:Y:S01]  /*44080*/  LDL.LU R23, [R1+0x151c] ;  /* 0x00151c0001177983 */ /* 0x000ee20000300800 */
[----:B------:R-:W4:Y:S02]  /*44090*/  LDL.LU R12, [R1+0x1550] ;  /* 0x00155000010c7983 */ /* 0x000f240000300800 */
[----:B------:R-:W4:Y:S02]  /*440a0*/  LDL.LU R13, [R1+0x1554] ;  /* 0x00155400010d7983 */ /* 0x000f240000300800 */
[----:B------:R-:W2:Y:S01]  /*440b0*/  LDL.LU R14, [R1+0x1558] ;  /* 0x00155800010e7983 */ /* 0x000ea20000300800 */
[----:B------:R-:W2:Y:S04]  /*440c0*/  LDL.LU R15, [R1+0x155c] ;  /* 0x00155c00010f7983 */ /* 0x000ea80000300800 */
[----:B--2---:R-:W-:Y:S01]  /*440d0*/  STL.64 [R1+0x47f8], R14 ;  /* 0x0047f80e01007387 */ /* 0x004fe20000100a00 */
[----:B----4-:R1:W-:Y:S02]  /*440e0*/  STL.64 [R1+0x47f0], R12 ;  /* 0x0047f00c01007387 */ /* 0x0103e40000100a00 */
[----:B0-----:R-:W2:Y:S01]  /*440f0*/  LDL.64 R16, [R1+0x30] ;  /* 0x0000300001107983 */ /* 0x001ea20000100a00 */
[----:B-1----:R-:W4:Y:S04]  /*44100*/  LDL.64 R12, [R1+0x40] ;  /* 0x00004000010c7983 */ /* 0x002f280000100a00 */
[----:B--2---:R0:W-:Y:S04]  /*44110*/  STL.64 [R1+0x4800], R16 ;  /* 0x0048001001007387 */ /* 0x0041e80000100a00 */
[----:B0-----:R-:W4:Y:S01]  /*44120*/  LDL.LU R16, [R1+0x1560] ;  /* 0x0015600001107983 */ /* 0x001f220000300800 */
[----:B------:R-:W4:Y:S02]  /*44130*/  LDL.LU R17, [R1+0x1564] ;  /* 0x0015640001117983 */ /* 0x000f240000300800 */
[----:B------:R-:W4:Y:S02]  /*44140*/  LDL.LU R18, [R1+0x1568] ;  /* 0x0015680001127983 */ /* 0x000f240000300800 */
[----:B------:R-:W4:Y:S01]  /*44150*/  LDL.LU R19, [R1+0x156c] ;  /* 0x00156c0001137983 */ /* 0x000f220000300800 */
[----:B---3--:R-:W-:Y:S01]  /*44160*/  STL.64 [R1+0x47a0], R22 ;  /* 0x0047a01601007387 */ /* 0x008fe20000100a00 */
[----:B------:R0:W-:Y:S03]  /*44170*/  STL.64 [R1+0x4798], R20 ;  /* 0x0047981401007387 */ /* 0x0001e60000100a00 */
        /* <DEDUP_REMOVED lines=9> */
[----:B------:R-:W3:Y:S01]  /*44210*/  LDL.LU R23, [R1+0x153c] ;  /* 0x00153c0001177983 */ /* 0x000ee20000300800 */
[----:B----4-:R-:W-:Y:S01]  /*44220*/  HMMA.16816.F32 R16, R24, R12, R16 ;  /* 0x0000000c1810723c */ /* 0x010fe20000001810 */
        /* <DEDUP_REMOVED lines=12> */
[----:B------:R-:W4:Y:S01]  /*442f0*/  LDL.LU R4, [R1+0x1260] ;  /* 0x0012600001047983 */ /* 0x000f220000300800 */
[----:B------:R-:W4:Y:S02]  /*44300*/  LDL.LU R5, [R1+0x1264] ;  /* 0x0012640001057983 */ /* 0x000f240000300800 */
[----:B------:R-:W4:Y:S02]  /*44310*/  LDL.LU R6, [R1+0x1268] ;  /* 0x0012680001067983 */ /* 0x000f240000300800 */
[----:B------:R-:W4:Y:S01]  /*44320*/  LDL.LU R7, [R1+0x126c] ;  /* 0x00126c0001077983 */ /* 0x000f220000300800 */
[----:B------:R0:W-:Y:S01]  /*44330*/  STL.64 [R1+0x550], R16 ;  /* 0x0005501001007387 */ /* 0x0001e20000100a00 */
[----:B------:R-:W-:Y:S03]  /*44340*/  STL.64 [R1+0x558], R18 ;  /* 0x0005581201007387 */ /* 0x000fe60000100a00 */
[----:B0-----:R-:W2:Y:S01]  /*44350*/  LDL.LU.64 R16, [R1+0x4800] ;  /* 0x0048000001107983 */ /* 0x001ea20000300a00 */
[----:B------:R-:W2:Y:S02]  /*44360*/  LDL.LU.64 R14, [R1+0x47f8] ;  /* 0x0047f800010e7983 */ /* 0x000ea40000300a00 */
[----:B------:R-:W2:Y:S02]  /*44370*/  LDL.LU.64 R12, [R1+0x47f0] ;  /* 0x0047f000010c7983 */ /* 0x000ea40000300a00 */
[----:B------:R-:W-:Y:S01]  /*44380*/  STL [R1+0x4768], R2 ;  /* 0x0047680201007387 */ /* 0x000fe20000100800 */
[----:B------:R-:W-:Y:S01]  /*44390*/  STL [R1+0x4764], R3 ;  /* 0x0047640301007387 */ /* 0x000fe20000100800 */
[C---:B--2---:R-:W-:Y:S01]  /*443a0*/  HMMA.16816.F32 R12, R24.reuse, R16, R12 ;  /* 0x00000010180c723c */ /* 0x044fe2000000180c */
[----:B------:R-:W-:Y:S11]  /*443b0*/  IMAD.MOV.U32 R0, RZ, RZ, R17 ;  /* 0x000000ffff007224 */ /* 0x000ff600078e0011 */
[----:B------:R-:W-:Y:S11]  /*443c0*/  @!UPT UIADD3 URZ, URZ, URZ, URZ ;  /* 0x0000003f3f3ff290 */ /* 0x000ff6000fffe03f */
[----:B------:R0:W-:Y:S01]  /*443d0*/  STL.64 [R1+0x540], R12 ;  /* 0x0005400c01007387 */ /* 0x0001e20000100a00 */
[----:B------:R1:W-:Y:S03]  /*443e0*/  STL.64 [R1+0x548], R14 ;  /* 0x0005480e01007387 */ /* 0x0003e60000100a00 */
[----:B0-----:R-:W3:Y:S01]  /*443f0*/  LDL.LU.64 R12, [R1+0x47e8] ;  /* 0x0047e800010c7983 */ /* 0x001ee20000300a00 */
[----:B-1----:R-:W-:Y:S02]  /*44400*/  IMAD.MOV.U32 R14, RZ, RZ, R16 ;  /* 0x000000ffff0e7224 */ /* 0x002fe400078e0010 */
[----:B------:R-:W2:Y:S03]  /*44410*/  LDL.LU.64 R16, [R1+0x47e0] ;  /* 0x0047e00001107983 */ /* 0x000ea60000300a00 */
[----:B------:R-:W-:Y:S01]  /*44420*/  STL [R1+0x476c], R14 ;  /* 0x00476c0e01007387 */ /* 0x000fe20000100800 */
        /* <DEDUP_REMOVED lines=20> */
[----:B------:R-:W-:Y:S02]  /*44570*/  IMAD.MOV.U32 R2, RZ, RZ, R17 ;  /* 0x000000ffff027224 */ /* 0x000fe400078e0011 */
[----:B------:R-:W2:Y:S11]  /*44580*/  LDL.LU.64 R16, [R1+0x47a8] ;  /* 0x0047a80001107983 */ /* 0x000eb60000300a00 */
[----:B------:R-:W-:Y:S07]  /*44590*/  @!UPT UIADD3 URZ, URZ, URZ, URZ ;  /* 0x0000003f3f3ff290 */ /* 0x000fee000fffe03f */
[----:B------:R0:W-:Y:S01]  /*445a0*/  STL.64 [R1+0x510], R20 ;  /* 0x0005101401007387 */ /* 0x0001e20000100a00 */
[----:B------:R-:W-:Y:S02]  /*445b0*/  IMAD.MOV.U32 R18, RZ, RZ, R22 ;  /* 0x000000ffff127224 */ /* 0x000fe400078e0016 */
[----:B------:R-:W-:Y:S02]  /*445c0*/  IMAD.MOV.U32 R19, RZ, RZ, R23 ;  /* 0x000000ffff137224 */ /* 0x000fe400078e0017 */
[----:B------:R-:W2:Y:S04]  /*445d0*/  LDL.LU.64 R22, [R1+0x47a0] ;  /* 0x0047a00001167983 */ /* 0x000ea80000300a00 */
[----:B0-----:R-:W2:Y:S01]  /*445e0*/  LDL.LU.64 R20, [R1+0x4798] ;  /* 0x0047980001147983 */ /* 0x001ea20000300a00 */
[C---:B---3--:R-:W-:Y:S01]  /*445f0*/  HMMA.16816.F32 R8, R24.reuse, R12, R8 ;  /* 0x0000000c1808723c */ /* 0x048fe20000001808 */
[----:B------:R-:W-:Y:S02]  /*44600*/  STL [R1+0x361c], R19 ;  /* 0x00361c1301007387 */ /* 0x000fe40000100800 */
[----:B------:R-:W-:Y:S05]  /*44610*/  STL [R1+0x3618], R18 ;  /* 0x0036181201007387 */ /* 0x000fea0000100800 */
[C---:B--2---:R-:W-:Y:S11]  /*44620*/  HMMA.16816.F32 R20, R24.reuse, R16, R20 ;  /* 0x000000101814723c */ /* 0x044ff60000001814 */
[----:B------:R-:W-:Y:S11]  /*44630*/  @!UPT UIADD3 URZ, URZ, URZ, URZ ;  /* 0x0000003f3f3ff290 */ /* 0x000ff6000fffe03f */
[----:B------:R-:W-:Y:S01]  /*44640*/  @!UPT UIADD3 URZ, URZ, URZ, URZ ;  /* 0x0000003f3f3ff290 */ /* 0x000fe2000fffe03f */
[----:B------:R0:W-:Y:S01]  /*44650*/  STL.64 [R1+0x500], R20 ;  /* 0x0005001401007387 */ /* 0x0001e20000100a00 */
[----:B------:R-:W-:Y:S03]  /*44660*/  STL.64 [R1+0x508], R22 ;  /* 0x0005081601007387 */ /* 0x000fe60000100a00 */
[----:B0-----:R-:W2:Y:S01]  /*44670*/  LDL.LU.64 R20, [R1+0x4790] ;  /* 0x0047900001147983 */ /* 0x001ea20000300a00 */
[----:B------:R0:W-:Y:S03]  /*44680*/  STL.64 [R1+0x4640], R16 ;  /* 0x0046401001007387 */ /* 0x0001e60000100a00 */
[----:B0-----:R-:W2:Y:S01]  /*44690*/  LDL.LU R16, [R1+0x1250] ;  /* 0x0012500001107983 */ /* 0x001ea20000300800 */
[----:B------:R-:W2:Y:S02]  /*446a0*/  LDL.LU R17, [R1+0x1254] ;  /* 0x0012540001117983 */ /* 0x000ea40000300800 */
[----:B------:R-:W2:Y:S02]  /*446b0*/  LDL.LU R18, [R1+0x1258] ;  /* 0x0012580001127983 */ /* 0x000ea40000300800 */
[----:B------:R-:W2:Y:S01]  /*446c0*/  LDL.LU R19, [R1+0x125c] ;  /* 0x00125c0001137983 */ /* 0x000ea20000300800 */
[----:B------:R-:W-:Y:S01]  /*446d0*/  STL.64 [R1+0x4f0], R8 ;  /* 0x0004f00801007387 */ /* 0x000fe20000100a00 */
[----:B------:R0:W-:Y:S03]  /*446e0*/  STL.64 [R1+0x4f8], R10 ;  /* 0x0004f80a01007387 */ /* 0x0001e60000100a00 */
[----:B0-----:R-:W3:Y:S01]  /*446f0*/  LDL.LU.64 R10, [R1+0x4788] ;  /* 0x00478800010a7983 */ /* 0x001ee20000300a00 */
[----:B------:R-:W4:Y:S02]  /*44700*/  LDL.LU.64 R8, [R1+0x4780] ;  /* 0x0047800001087983 */ /* 0x000f240000300a00 */
[----:B------:R-:W-:Y:S01]  /*44710*/  STL.64 [R1+0x4738], R12 ;  /* 0x0047380c01007387 */ /* 0x000fe20000100a00 */
[----:B----4-:R-:W-:Y:S01]  /*44720*/  HMMA.16816.F32 R24, R24, R8, R4 ;  /* 0x000000081818723c */ /* 0x010fe20000001804 */
[----:B------:R-:W2:Y:S01]  /*44730*/  LDL.LU.64 R6, [R1+0x4778] ;  /* 0x0047780001067983 */ /* 0x000ea20000300a00 */
[----:B------:R-:W2:Y:S02]  /*44740*/  LDL.LU.64 R4, [R1+0x4770] ;  /* 0x0047700001047983 */ /* 0x000ea40000300a00 */
[----:B---3--:R-:W-:Y:S02]  /*44750*/  STL.64 [R1+0x4650], R10 ;  /* 0x0046500a01007387 */ /* 0x008fe40000100a00 */
[----:B------:R2:W-:Y:S11]  /*44760*/  STL.64 [R1+0x4648], R8 ;  /* 0x0046480801007387 */ /* 0x0005f60000100a00 */
[----:B------:R-:W-:Y:S06]  /*44770*/  @!UPT UIADD3 URZ, URZ, URZ, URZ ;  /* 0x0000003f3f3ff290 */ /* 0x000fec000fffe03f */
[----:B------:R-:W-:Y:S01]  /*44780*/  STL.64 [R1+0x280], R24 ;  /* 0x0002801801007387 */ /* 0x000fe20000100a00 */
[----:B------:R-:W-:Y:S01]  /*44790*/  STL.64 [R1+0x288], R26 ;  /* 0x0002881a01007387 */ /* 0x000fe20000100a00 */
[----:B--2---:R-:W-:Y:S02]  /*447a0*/  HMMA.16816.F32 R8, R4, R20, R16 ;  /* 0x000000140408723c */ /* 0x004fe40000001810 */
[----:B------:R-:W2:Y:S11]  /*447b0*/  LDL.LU R20, [R1+0x13e0] ;  /* 0x0013e00001147983 */ /* 0x000eb60000300800 */
[----:B------:R-:W-:Y:S10]  /*447c0*/  @!UPT UIADD3 URZ, URZ, URZ, URZ ;  /* 0x0000003f3f3ff290 */ /* 0x000ff4000fffe03f */
[----:B------:R0:W-:Y:S01]  /*447d0*/  STL.64 [R1+0x270], R8 ;  /* 0x0002700801007387 */ /* 0x0001e20000100a00 */
[----:B------:R1:W-:Y:S02]  /*447e0*/  STL.64 [R1+0x278], R10 ;  /* 0x0002780a01007387 */ /* 0x0003e40000100a00 */
[----:B------:R-:W2:Y:S02]  /*447f0*/  LDL.LU R21, [R1+0x13e4] ;  /* 0x0013e40001157983 */ /* 0x000ea40000300800 */
[----:B------:R-:W3:Y:S01]  /*44800*/  LDL.LU R22, [R1+0x13e8] ;  /* 0x0013e80001167983 */ /* 0x000ee20000300800 */
[----:B------:R-:W3:Y:S01]  /*44810*/  LDL.LU R23, [R1+0x13ec] ;  /* 0x0013ec0001177983 */ /* 0x000ee20000300800 */
[----:B------:R-:W-:Y:S02]  /*44820*/  IMAD.MOV.U32 R16, RZ, RZ, R14 ;  /* 0x000000ffff107224 */ /* 0x000fe400078e000e */
[----:B------:R-:W-:Y:S01]  /*44830*/  IMAD.MOV.U32 R17, RZ, RZ, R2 ;  /* 0x000000ffff117224 */ /* 0x000fe200078e0002 */
[----:B---3--:R-:W-:Y:S01]  /*44840*/  STL.64 [R1+0x4660], R22 ;  /* 0x0046601601007387 */ /* 0x008fe20000100a00 */
[----:B--2---:R2:W-:Y:S02]  /*44850*/  STL.64 [R1+0x4658], R20 ;  /* 0x0046581401007387 */ /* 0x0045e40000100a00 */
[----:B------:R-:W3:Y:S02]  /*44860*/  LDL.LU R14, [R1+0x476c] ;  /* 0x00476c00010e7983 */ /* 0x000ee40000300800 */
[----:B------:R-:W4:Y:S01]  /*44870*/  LDL.LU R2, [R1+0x4768] ;  /* 0x0047680001027983 */ /* 0x000f220000300800 */
[----:B------:R3:W-:Y:S01]  /*44880*/  STL.64 [R1+0x4668], R16 ;  /* 0x0046681001007387 */ /* 0x0007e20000100a00 */
[----:B0-----:R-:W3:Y:S02]  /*44890*/  LDL.LU R8, [R1+0x1400] ;  /* 0x0014000001087983 */ /* 0x001ee40000300800 */
[----:B------:R-:W3:Y:S02]  /*448a0*/  LDL.LU R9, [R1+0x1404] ;  /* 0x0014040001097983 */ /* 0x000ee40000300800 */
[----:B-1----:R-:W3:Y:S01]  /*448b0*/  LDL.LU R10, [R1+0x1408] ;  /* 0x00140800010a7983 */ /* 0x002ee20000300800 */
[----:B------:R-:W3:Y:S01]  /*448c0*/  LDL.LU R11, [R1+0x140c] ;  /* 0x00140c00010b7983 */ /* 0x000ee20000300800 */
[----:B--2---:R-:W-:-:S02]  /*448d0*/  IMAD.MOV.U32 R20, RZ, RZ, R3 ;  /* 0x000000ffff147224 */ /* 0x004fc400078e0003 */
[----:B------:R-:W-:Y:S01]  /*448e0*/  IMAD.MOV.U32 R21, RZ, RZ, R29 ;  /* 0x000000ffff157224 */ /* 0x000fe200078e001d */
[----:B---3--:R-:W-:Y:S01]  /*448f0*/  STL.64 [R1+0x4678], R10 ;  /* 0x0046780a01007387 */ /* 0x008fe20000100a00 */
[----:B------:R0:W-:Y:S02]  /*44900*/  STL.64 [R1+0x4670], R8 ;  /* 0x0046700801007387 */ /* 0x0001e40000100a00 */
[----:B------:R-:W2:Y:S02]  /*44910*/  LDL.LU R3, [R1+0x4764] ;  /* 0x0047640001037983 */ /* 0x000ea40000300800 */
[----:B------:R-:W3:Y:S01]  /*44920*/  LDL.LU R29, [R1+0x4760] ;  /* 0x00476000011d7983 */ /* 0x000ee20000300800 */
[----:B------:R-:W-:Y:S01]  /*44930*/  STL.64 [R1+0x4680], R20 ;  /* 0x0046801401007387 */ /* 0x000fe20000100a00 */
[----:B------:R-:W2:Y:S02]  /*44940*/  LDL.LU R16, [R1+0x1410] ;  /* 0x0014100001107983 */ /* 0x000ea40000300800 */
[----:B------:R-:W2:Y:S02]  /*44950*/  LDL.LU R17, [R1+0x1414] ;  /* 0x0014140001117983 */ /* 0x000ea40000300800 */
[----:B------:R-:W2:Y:S01]  /*44960*/  LDL.LU R18, [R1+0x1418] ;  /* 0x0014180001127983 */ /* 0x000ea20000300800 */
[----:B------:R-:W2:Y:S01]  /*44970*/  LDL.LU R19, [R1+0x141c] ;  /* 0x00141c0001137983 */ /* 0x000ea20000300800 */
[----:B0-----:R-:W-:-:S02]  /*44980*/  IMAD.MOV.U32 R8, RZ, RZ, R28 ;  /* 0x000000ffff087224 */ /* 0x001fc400078e001c */
[----:B------:R-:W-:Y:S01]  /*44990*/  IMAD.MOV.U32 R9, RZ, RZ, R15 ;  /* 0x000000ffff097224 */ /* 0x000fe200078e000f */
[----:B--2---:R-:W-:Y:S01]  /*449a0*/  STL.64 [R1+0x4690], R18 ;  /* 0x0046901201007387 */ /* 0x004fe20000100a00 */
[----:B------:R0:W-:Y:S02]  /*449b0*/  STL.64 [R1+0x4688], R16 ;  /* 0x0046881001007387 */ /* 0x0001e40000100a00 */
[----:B------:R-:W2:Y:S02]  /*449c0*/  LDL.LU R28, [R1+0x475c] ;  /* 0x00475c00011c7983 */ /* 0x000ea40000300800 */
[----:B------:R-:W2:Y:S01]  /*449d0*/  LDL.LU R15, [R1+0x4758] ;  /* 0x00475800010f7983 */ /* 0x000ea20000300800 */
[----:B------:R1:W-:Y:S01]  /*449e0*/  STL.64 [R1+0x4698], R8 ;  /* 0x0046980801007387 */ /* 0x0003e20000100a00 */
[----:B0-----:R-:W-:Y:S02]  /*449f0*/  IMAD.MOV.U32 R16, RZ, RZ, R14 ;  /* 0x000000ffff107224 */ /* 0x001fe400078e000e */
[----:B------:R-:W-:Y:S01]  /*44a00*/  IMAD.MOV.U32 R17, RZ, RZ, R0 ;  /* 0x000000ffff117224 */ /* 0x000fe200078e0000 */
[----:B------:R-:W2:Y:S01]  /*44a10*/  LDL.LU R14, [R1+0x4754] ;  /* 0x00475400010e7983 */ /* 0x000ea20000300800 */
[----:B------:R-:W2:Y:S03]  /*44a20*/  LDL.LU R0, [R1+0x4750] ;  /* 0x0047500001007983 */ /* 0x000ea60000300800 */
[----:B------:R0:W-:Y:S01]  /*44a30*/  STL.64 [R1+0x46a0], R16 ;  /* 0x0046a01001007387 */ /* 0x0001e20000100a00 */
[----:B-1----:R-:W2:Y:S02]  /*44a40*/  LDL.LU R8, [R1+0x1430] ;  /* 0x0014300001087983 */ /* 0x002ea40000300800 */
[----:B------:R-:W2:Y:S02]  /*44a50*/  LDL.LU R9, [R1+0x1434] ;  /* 0x0014340001097983 */ /* 0x000ea40000300800 */
[----:B------:R-:W2:Y:S01]  /*44a60*/  LDL.LU R10, [R1+0x1438] ;  /* 0x00143800010a7983 */ /* 0x000ea20000300800 */
[----:B------:R-:W2:Y:S04]  /*44a70*/  LDL.LU R11, [R1+0x143c] ;  /* 0x00143c00010b7983 */ /* 0x000ea80000300800 */
[----:B--2---:R-:W-:Y:S01]  /*44a80*/  STL.64 [R1+0x46b0], R10 ;  /* 0x0046b00a01007387 */ /* 0x004fe20000100a00 */
[----:B------:R-:W-:Y:S02]  /*44a90*/  STL.64 [R1+0x46a8], R8 ;  /* 0x0046a80801007387 */ /* 0x000fe40000100a00 */
[----:B------:R-:W2:Y:S02]  /*44aa0*/  LDL.64 R24, [R1+0x70] ;  /* 0x0000700001187983 */ /* 0x000ea40000100a00 */
[----:B0-----:R-:W-:-:S02]  /*44ab0*/  IMAD.MOV.U32 R16, RZ, RZ, R3 ;  /* 0x000000ffff107224 */ /* 0x001fc400078e0003 */
[----:B----4-:R-:W-:Y:S01]  /*44ac0*/  IMAD.MOV.U32 R17, RZ, RZ, R2 ;  /* 0x000000ffff117224 */ /* 0x010fe200078e0002 */
[----:B--2---:R-:W-:Y:S04]  /*44ad0*/  STL.64 [R1+0x46e8], R24 ;  /* 0x0046e81801007387 */ /* 0x004fe80000100a00 */
[----:B------:R0:W-:Y:S02]  /*44ae0*/  STL.64 [R1+0x46b8], R16 ;  /* 0x0046b81001007387 */ /* 0x0001e40000100a00 */
[----:B0-----:R-:W2:Y:S01]  /*44af0*/  LDL.LU R16, [R1+0x1450] ;  /* 0x0014500001107983 */ /* 0x001ea20000300800 */
[----:B------:R-:W2:Y:S02]  /*44b00*/  LDL.LU R17, [R1+0x1454] ;  /* 0x0014540001117983 */ /* 0x000ea40000300800 */
[----:B------:R-:W4:Y:S02]  /*44b10*/  LDL.LU R18, [R1+0x1458] ;  /* 0x0014580001127983 */ /* 0x000f240000300800 */
        /* <DEDUP_REMOVED lines=13> */
[----:B0-----:R-:W2:Y:S01]  /*44bf0*/  LDL.64 R16, [R1+0x60] ;  /* 0x0000600001107983 */ /* 0x001ea20000100a00 */
[----:B---3--:R-:W-:-:S02]  /*44c00*/  IMAD.MOV.U32 R24, RZ, RZ, R28 ;  /* 0x000000ffff187224 */ /* 0x008fc400078e001c */
[----:B------:R-:W-:Y:S01]  /*44c10*/  IMAD.MOV.U32 R25, RZ, RZ, R15 ;  /* 0x000000ffff197224 */ /* 0x000fe200078e000f */
[----:B--2---:R0:W-:Y:S04]  /*44c20*/  STL.64 [R1+0x46e0], R16 ;  /* 0x0046e01001007387 */ /* 0x0041e80000100a00 */
[----:B0-----:R-:W2:Y:S01]  /*44c30*/  LDL.LU R16, [R1+0x1200] ;  /* 0x0012000001107983 */ /* 0x001ea20000300800 */
[----:B------:R-:W2:Y:S02]  /*44c40*/  LDL.LU R17, [R1+0x1204] ;  /* 0x0012040001117983 */ /* 0x000ea40000300800 */
[----:B------:R-:W3:Y:S02]  /*44c50*/  LDL.LU R18, [R1+0x1208] ;  /* 0x0012080001127983 */ /* 0x000ee40000300800 */
[----:B------:R-:W3:Y:S01]  /*44c60*/  LDL.LU R19, [R1+0x120c] ;  /* 0x00120c0001137983 */ /* 0x000ee20000300800 */
[----:B------:R0:W-:Y:S01]  /*44c70*/  STL.64 [R1+0x4730], R24 ;  /* 0x0047301801007387 */ /* 0x0001e20000100a00 */
[----:B------:R-:W4:Y:S02]  /*44c80*/  LDL.LU R12, [R1+0x1240] ;  /* 0x00124000010c7983 */ /* 0x000f240000300800 */
[----:B------:R-:W4:Y:S02]  /*44c90*/  LDL.LU R13, [R1+0x1244] ;  /* 0x00124400010d7983 */ /* 0x000f240000300800 */
[----:B0-----:R-:W-:-:S02]  /*44ca0*/  IMAD.MOV.U32 R24, RZ, RZ, R14 ;  /* 0x000000ffff187224 */ /* 0x001fc400078e000e */
[----:B------:R-:W4:Y:S01]  /*44cb0*/  LDL.LU R14, [R1+0x1248] ;  /* 0x00124800010e7983 */ /* 0x000f220000300800 */
[----:B------:R-:W4:Y:S03]  /*44cc0*/  LDL.LU R15, [R1+0x124c] ;  /* 0x00124c00010f7983 */ /* 0x000f260000300800 */
        /* <DEDUP_REMOVED lines=24> */
[----:B--2---:R-:W-:Y:S01]  /*44e50*/  STL.64 [R1+0x46d8], R10 ;  /* 0x0046d80a01007387 */ /* 0x004fe20000100a00 */
[----:B---3--:R0:W-:Y:S03]  /*44e60*/  STL.64 [R1+0x46d0], R8 ;  /* 0x0046d00801007387 */ /* 0x0081e60000100a00 */
        /* <DEDUP_REMOVED lines=8> */
[----:B------:R-:W4:Y:S06]  /*44ef0*/  LDL.LU.64 R12, [R1+0x4738] ;  /* 0x00473800010c7983 */ /* 0x000f2c0000300a00 */
[----:B------:R0:W-:Y:S02]  /*44f00*/  STL.64 [R1+0x260], R24 ;  /* 0x0002601801007387 */ /* 0x0001e40000100a00 */
[----:B0-----:R-:W2:Y:S01]  /*44f10*/  LDL.LU.64 R24, [R1+0x4730] ;  /* 0x0047300001187983 */ /* 0x001ea20000300a00 */
[----:B------:R-:W-:-:S02]  /*44f20*/  IMAD.MOV.U32 R14, RZ, RZ, R26 ;  /* 0x000000ffff0e7224 */ /* 0x000fc400078e001a */
[----:B------:R-:W-:-:S05]  /*44f30*/  IMAD.MOV.U32 R15, RZ, RZ, R27 ;  /* 0x000000ffff0f7224 */ /* 0x000fca00078e001b */
[----:B------:R-:W-:Y:S01]  /*44f40*/  STL [R1+0x35cc], R15 ;  /* 0x0035cc0f01007387 */ /* 0x000fe20000100800 */
[----:B------:R-:W-:Y:S01]  /*44f50*/  STL [R1+0x35c8], R14 ;  /* 0x0035c80e01007387 */ /* 0x000fe20000100800 */
[C---:B--2---:R-:W-:Y:S02]  /*44f60*/  HMMA.16816.F32 R24, R4.reuse, R24, R16 ;  /* 0x000000180418723c */ /* 0x044fe40000001810 */
[----:B------:R-:W2:Y:S01]  /*44f70*/  LDL.LU.64 R18, [R1+0x4728] ;  /* 0x0047280001127983 */ /* 0x000ea20000300a00 */
[----:B------:R-:W2:Y:S11]  /*44f80*/  LDL.LU.64 R16, [R1+0x4720] ;  /* 0x0047200001107983 */ /* 0x000eb60000300a00 */
[----:B------:R-:W-:Y:S09]  /*44f90*/  @!UPT UIADD3 URZ, URZ, URZ, URZ ;  /* 0x0000003f3f3ff290 */ /* 0x000ff2000fffe03f */
[----:B------:R0:W-:Y:S01]  /*44fa0*/  STL.64 [R1+0x250], R24 ;  /* 0x0002501801007387 */ /* 0x0001e20000100a00 */
[----:B------:R2:W-:Y:S03]  /*44fb0*/  STL.64 [R1+0x258], R26 ;  /* 0x0002581a01007387 */ /* 0x0005e60000100a00 */
[----:B0-----:R-:W2:Y:S02]  /*44fc0*/  LDL.LU.64 R24, [R1+0x4718] ;  /* 0x0047180001187983 */ /* 0x001ea40000300a00 */
[----:B--2---:R-:W-:Y:S02]  /*44fd0*/  HMMA.16816.F32 R24, R4, R24, R16 ;  /* 0x000000180418723c */ /* 0x004fe40000001810 */
[----:B------:R-:W2:Y:S01]  /*44fe0*/  LDL.LU.64 R18, [R1+0x4710] ;  /* 0x0047100001127983 */ /* 0x000ea20000300a00 */
[----:B------:R-:W2:Y:S11]  /*44ff0*/  LDL.LU.64 R16, [R1+0x4708] ;  /* 0x0047080001107983 */ /* 0x000eb60000300a00 */
[----:B------:R-:W-:Y:S09]  /*45000*/  @!UPT UIADD3 URZ, URZ, URZ, URZ ;  /* 0x0000003f3f3ff290 */ /* 0x000ff2000fffe03f */
[----:B------:R0:W-:Y:S04]  /*45010*/  STL.64 [R1+0x240], R24 ;  /* 0x0002401801007387 */ /* 0x0001e80000100a00 */
[----:B0-----:R-:W2:Y:S01]  /*45020*/  LDL.LU.64 R24, [R1+0x4700] ;  /* 0x0047000001187983 */ /* 0x001ea20000300a00 */
[----:B------:R-:W-:Y:S02]  /*45030*/  IMAD.MOV.U32 R15, RZ, RZ, R26 ;  /* 0x000000ffff0f7224 */ /* 0x000fe400078e001a */
        /* <DEDUP_REMOVED lines=8> */
[----:B------:R-:W-:Y:S03]  /*450c0*/  STL.64 [R1+0x238], R26 ;  /* 0x0002381a01007387 */ /* 0x000fe60000100a00 */
[----:B0-----:R-:W2:Y:S02]  /*450d0*/  LDL.LU.64 R24, [R1+0x46e8] ;  /* 0x0046e80001187983 */ /* 0x001ea40000300a00 */
        /* <DEDUP_REMOVED lines=8> */
[----:B------:R-:W0:Y:S04]  /*45160*/  LDSM.16.MT88.4 R24, [R29+0x8180] ;  /* 0x008180001d18783b */ /* 0x000e280000004200 */
[----:B0-----:R-:W-:Y:S01]  /*45170*/  STL.64 [R1+0x4550], R26 ;  /* 0x0045501a01007387 */ /* 0x001fe20000100a00 */
[----:B------:R0:W-:Y:S03]  /*45180*/  STL.64 [R1+0x4548], R24 ;  /* 0x0045481801007387 */ /* 0x0001e60000100a00 */
[----:B0-----:R-:W3:Y:S01]  /*45190*/  LDL.64 R24, [R1+0x50] ;  /* 0x0000500001187983 */ /* 0x001ee20000100a00 */
        /* <DEDUP_REMOVED lines=13> */
[----:B------:R0:W-:Y:S01]  /*45270*/  STL.64 [R1+0x4d0], R16 ;  /* 0x0004d01001007387 */ /* 0x0001e20000100a00 */
[----:B------:R-:W-:Y:S03]  /*45280*/  STL.64 [R1+0x4d8], R18 ;  /* 0x0004d81201007387 */ /* 0x000fe60000100a00 */
[----:B0-----:R-:W2:Y:S01]  /*45290*/  LDL.LU.64 R16, [R1+0x46b8] ;  /* 0x0046b80001107983 */ /* 0x001ea20000300a00 */
[----:B------:R0:W-:Y:S03]  /*452a0*/  STL.64 [R1+0x45e0], R24 ;  /* 0x0045e01801007387 */ /* 0x0001e60000100a00 */
        /* <DEDUP_REMOVED lines=17> */
[----:B------:R-:W3:Y:S01]  /*453c0*/  LDL.LU.64 R16, [R1+0x4688] ;  /* 0x0046880001107983 */ /* 0x000ee20000300a00 */
[C---:B--2---:R-:W-:Y:S02]  /*453d0*/  HMMA.16816.F32 R8, R4.reuse, R8, R20 ;  /* 0x000000080408723c */ /* 0x044fe40000001814 */
[----:B------:R-:W3:Y:S11]  /*453e0*/  LDL.LU.64 R20, [R1+0x4680] ;  /* 0x0046800001147983 */ /* 0x000ef60000300a00 */
[----:B------:R-:W-:Y:S10]  /*453f0*/  @!UPT UIADD3 URZ, URZ, URZ, URZ ;  /* 0x0000003f3f3ff290 */ /* 0x000ff4000fffe03f */
[----:B------:R-:W-:Y:S01]  /*45400*/  STL.64 [R1+0x4a0], R8 ;  /* 0x0004a00801007387 */ /* 0x000fe20000100a00 */
[----:B------:R0:W-:Y:S03]  /*45410*/  STL.64 [R1+0x4a8], R10 ;  /* 0x0004a80a01007387 */ /* 0x0001e60000100a00 */
[----:B0-----:R-:W2:Y:S01]  /*45420*/  LDL.LU.64 R10, [R1+0x4678] ;  /* 0x00467800010a7983 */ /* 0x001ea20000300a00 */
[----:B------:R-:W2:Y:S01]  /*45430*/  LDL.LU.64 R8, [R1+0x4670] ;  /* 0x0046700001087983 */ /* 0x000ea20000300a00 */
[C---:B---3--:R-:W-:Y:S02]  /*45440*/  HMMA.16816.F32 R20, R4.reuse, R20, R16 ;  /* 0x000000140414723c */ /* 0x048fe40000001810 */
[----:B------:R-:W2:Y:S11]  /*45450*/  LDL.LU.64 R16, [R1+0x4668] ;  /* 0x0046680001107983 */ /* 0x000eb60000300a00 */
[----:B------:R-:W-:Y:S10]  /*45460*/  @!UPT UIADD3 URZ, URZ, URZ, URZ ;  /* 0x0000003f3f3ff290 */ /* 0x000ff4000fffe03f */
[----:B------:R-:W-:Y:S01]  /*45470*/  STL.64 [R1+0x490], R20 ;  /* 0x0004901401007387 */ /* 0x000fe20000100a00 */
[----:B------:R0:W-:Y:S03]  /*45480*/  STL.64 [R1+0x498], R22 ;  /* 0x0004981601007387 */ /* 0x0001e60000100a00 */
[----:B0-----:R-:W4:Y:S01]  /*45490*/  LDL.LU.64 R22, [R1+0x4660] ;  /* 0x0046600001167983 */ /* 0x001f220000300a00 */
[----:B------:R-:W4:Y:S01]  /*454a0*/  LDL.LU.64 R20, [R1+0x4658] ;  /* 0x0046580001147983 */ /* 0x000f220000300a00 */
[C---:B--2---:R-:W-:Y:S02]  /*454b0*/  HMMA.16816.F32 R16, R4.reuse, R16, R8 ;  /* 0x000000100410723c */ /* 0x044fe40000001808 */
[----:B------:R-:W2:Y:S01]  /*454c0*/  LDL.LU.64 R10, [R1+0x4650] ;  /* 0x00465000010a7983 */ /* 0x000ea20000300a00 */
[----:B------:R-:W3:Y:S11]  /*454d0*/  LDL.LU.64 R8, [R1+0x4648] ;  /* 0x0046480001087983 */ /* 0x000ef60000300a00 */
[----:B------:R-:W-:Y:S09]  /*454e0*/  @!UPT UIADD3 URZ, URZ, URZ, URZ ;  /* 0x0000003f3f3ff290 */ /* 0x000ff2000fffe03f */
[----:B------:R0:W-:Y:S01]  /*454f0*/  STL.64 [R1+0x480], R16 ;  /* 0x0004801001007387 */ /* 0x0001e20000100a00 */
[----:B------:R-:W-:Y:S03]  /*45500*/  STL.64 [R1+0x488], R18 ;  /* 0x0004881201007387 */ /* 0x000fe60000100a00 */
[----:B0-----:R-:W2:Y:S02]  /*45510*/  LDL.LU.64 R16, [R1+0x4640] ;  /* 0x0046400001107983 */ /* 0x001ea40000300a00 */
[C---:B--2---:R-:W-:Y:S02]  /*45520*/  HMMA.16816.F32 R24, R4.reuse, R16, R24 ;  /* 0x000000100418723c */ /* 0x044fe40000001818 */
[----:B------:R4:W-:Y:S06]  /*45530*/  STL.64 [R1+0x4578], R16 ;  /* 0x0045781001007387 */ /* 0x0009ec0000100a00 */
[C---:B----4-:R-:W-:Y:S11]  /*45540*/  HMMA.16816.F32 R16, R4.reuse, R12, R20 ;  /* 0x0000000c0410723c */ /* 0x050ff60000001814 */
[----:B------:R-:W-:Y:S04]  /*45550*/  @!UPT UIADD3 URZ, URZ, URZ, URZ ;  /* 0x0000003f3f3ff290 */ /* 0x000fe8000fffe03f */
[----:B------:R0:W-:Y:S01]  /*45560*/  STL.64 [R1+0x470], R24 ;  /* 0x0004701801007387 */ /* 0x0001e20000100a00 */
[----:B------:R1:W-:Y:S02]  /*45570*/  STL.64 [R1+0x478], R26 ;  /* 0x0004781a01007387 */ /* 0x0003e40000100a00 */
[----:B------:R-:W3:Y:S05]  /*45580*/  LDL.LU R20, [R1+0x11f0] ;  /* 0x0011f00001147983 */ /* 0x000eea0000300800 */
[----:B------:R2:W-:Y:S01]  /*45590*/  STL.64 [R1+0x460], R16 ;  /* 0x0004601001007387 */ /* 0x0005e20000100a00 */
[----:B------:R4:W-:Y:S02]  /*455a0*/  STL.64 [R1+0x468], R18 ;  /* 0x0004681201007387 */ /* 0x0009e40000100a00 */
[----:B------:R-:W3:Y:S02]  /*455b0*/  LDL.LU R21, [R1+0x11f4] ;  /* 0x0011f40001157983 */ /* 0x000ee40000300800 */
[----:B------:R-:W3:Y:S01]  /*455c0*/  LDL.LU R22, [R1+0x11f8] ;  /* 0x0011f80001167983 */ /* 0x000ee20000300800 */
[----:B------:R-:W3:Y:S01]  /*455d0*/  LDL.LU R23, [R1+0x11fc] ;  /* 0x0011fc0001177983 */ /* 0x000ee20000300800 */
[----:B0-----:R-:W3:Y:S02]  /*455e0*/  LDL.LU R24, [R1+0x1190] ;  /* 0x0011900001187983 */ /* 0x001ee40000300800 */
[----:B------:R-:W3:Y:S02]  /*455f0*/  LDL.LU R25, [R1+0x1194] ;  /* 0x0011940001197983 */ /* 0x000ee40000300800 */
[----:B-1----:R-:W3:Y:S01]  /*45600*/  LDL.LU R26, [R1+0x1198] ;  /* 0x00119800011a7983 */ /* 0x002ee20000300800 */
[----:B------:R-:W3:Y:S04]  /*45610*/  LDL.LU R27, [R1+0x119c] ;  /* 0x00119c00011b7983 */ /* 0x000ee80000300800 */
[----:B--2---:R-:W2:Y:S01]  /*45620*/  LDL.LU R16, [R1+0x11c0] ;  /* 0x0011c00001107983 */ /* 0x004ea20000300800 */
[----:B------:R-:W2:Y:S02]  /*45630*/  LDL.LU R17, [R1+0x11c4] ;  /* 0x0011c40001117983 */ /* 0x000ea40000300800 */
[----:B----4-:R-:W4:Y:S02]  /*45640*/  LDL.LU R18, [R1+0x11c8] ;  /* 0x0011c80001127983 */ /* 0x010f240000300800 */
[----:B------:R-:W4:Y:S02]  /*45650*/  LDL.LU R19, [R1+0x11cc] ;  /* 0x0011cc0001137983 */ /* 0x000f240000300800 */
[----:B----4-:R-:W-:Y:S01]  /*45660*/  STL.64 [R1+0x4618], R18 ;  /* 0x0046181201007387 */ /* 0x010fe20000100a00 */
[----:B--2---:R0:W-:Y:S03]  /*45670*/  STL.64 [R1+0x4610], R16 ;  /* 0x0046101001007387 */ /* 0x0041e60000100a00 */
[----:B0-----:R-:W2:Y:S04]  /*45680*/  LDL.64 R16, [R1+0xb0] ;  /* 0x0000b00001107983 */ /* 0x001ea80000100a00 */
[----:B--2---:R0:W-:Y:S04]  /*45690*/  STL.64 [R1+0x4628], R16 ;  /* 0x0046281001007387 */ /* 0x0041e80000100a00 */
[----:B0-----:R-:W2:Y:S01]  /*456a0*/  LDL.64 R16, [R1+0xc0] ;  /* 0x0000c00001107983 */ /* 0x001ea20000100a00 */
[----:B---3--:R-:W-:Y:S02]  /*456b0*/  STL.64 [R1+0x45f0], R26 ;  /* 0x0045f01a01007387 */ /* 0x008fe40000100a00 */
[----:B------:R0:W-:Y:S02]  /*456c0*/  STL.64 [R1+0x45e8], R24 ;  /* 0x0045e81801007387 */ /* 0x0001e40000100a00 */
[----:B0-----:R-:W3:Y:S04]  /*456d0*/  LDL.64 R24, [R1+0x80] ;  /* 0x0000800001187983 */ /* 0x001ee80000100a00 */
[----:B---3--:R0:W-:Y:S04]  /*456e0*/  STL.64 [R1+0x45f8], R24 ;  /* 0x0045f81801007387 */ /* 0x0081e80000100a00 */
[----:B0-----:R-:W3:Y:S01]  /*456f0*/  LDL.64 R24, [R1+0x90] ;  /* 0x0000900001187983 */ /* 0x001ee20000100a00 */
[----:B------:R-:W-:Y:S03]  /*45700*/  HMMA.16816.F32 R4, R4, R8, R20 ;  /* 0x000000080404723c */ /* 0x000fe60000001814 */
[----:B---3--:R0:W-:Y:S04]  /*45710*/  STL.64 [R1+0x4608], R24 ;  /* 0x0046081801007387 */ /* 0x0081e80000100a00 */
[----:B0-----:R-:W3:Y:S04]  /*45720*/  LDL.64 R24, [R1+0xa0] ;  /* 0x0000a00001187983 */ /* 0x001ee80000100a00 */
[----:B---3--:R0:W-:Y:S04]  /*45730*/  STL.64 [R1+0x4620], R24 ;  /* 0x0046201801007387 */ /* 0x0081e80000100a00 */
[----:B0-----:R-:W3:Y:S01]  /*45740*/  LDL.LU R24, [R1+0x11d0] ;  /* 0x0011d00001187983 */ /* 0x001ee20000300800 */
[----:B------:R-:W3:Y:S02]  /*45750*/  LDL.LU R25, [R1+0x11d4] ;  /* 0x0011d40001197983 */ /* 0x000ee40000300800 */
[----:B------:R-:W3:Y:S02]  /*45760*/  LDL.LU R26, [R1+0x11d8] ;  /* 0x0011d800011a7983 */ /* 0x000ee40000300800 */
[----:B------:R-:W3:Y:S01]  /*45770*/  LDL.LU R27, [R1+0x11dc] ;  /* 0x0011dc00011b7983 */ /* 0x000ee20000300800 */
[----:B------:R0:W-:Y:S02]  /*45780*/  STL.64 [R1+0x4590], R12 ;  /* 0x0045900c01007387 */ /* 0x0001e40000100a00 */
[----:B0-----:R-:W-:-:S02]  /*45790*/  IMAD.MOV.U32 R12, RZ, RZ, R14 ;  /* 0x000000ffff0c7224 */ /* 0x001fc400078e000e */
[----:B------:R-:W-:-:S05]  /*457a0*/  IMAD.MOV.U32 R13, RZ, RZ, R3 ;  /* 0x000000ffff0d7224 */ /* 0x000fca00078e0003 */
[----:B------:R0:W-:Y:S04]  /*457b0*/  STL.64 [R1+0x4600], R12 ;  /* 0x0046000c01007387 */ /* 0x0001e80000100a00 */
[----:B0-----:R-:W4:Y:S01]  /*457c0*/  LDL.LU R12, [R1+0x11b0] ;  /* 0x0011b000010c7983 */ /* 0x001f220000300800 */
[----:B------:R-:W4:Y:S02]  /*457d0*/  LDL.LU R13, [R1+0x11b4] ;  /* 0x0011b400010d7983 */ /* 0x000f240000300800 */
[----:B------:R-:W4:Y:S02]  /*457e0*/  LDL.LU R14, [R1+0x11b8] ;  /* 0x0011b800010e7983 */ /* 0x000f240000300800 */
[----:B------:R-:W4:Y:S01]  /*457f0*/  LDL.LU R15, [R1+0x11bc] ;  /* 0x0011bc00010f7983 */ /* 0x000f220000300800 */
[----:B------:R-:W3:Y:S01]  /*45800*/  LDL.LU.64 R22, [R1+0x4638] ;  /* 0x0046380001167983 */ /* 0x000ee20000300a00 */
[----:B------:R-:W3:Y:S02]  /*45810*/  LDL.LU.64 R20, [R1+0x4630] ;  /* 0x0046300001147983 */ /* 0x000ee40000300a00 */
[----:B------:R-:W-:Y:S02]  /*45820*/  STL.64 [R1+0x210], R4 ;  /* 0x0002100401007387 */ /* 0x000fe40000100a00 */
[----:B------:R-:W-:Y:S01]  /*45830*/  STL.64 [R1+0x218], R6 ;  /* 0x0002180601007387 */ /* 0x000fe20000100a00 */
[----:B------:R-:W-:Y:S01]  /*45840*/  STL.64 [R1+0x4560], R10 ;  /* 0x0045600a01007387 */ /* 0x000fe20000100a00 */
[----:B------:R0:W-:Y:S03]  /*45850*/  STL.64 [R1+0x4558], R8 ;  /* 0x0045580801007387 */ /* 0x0001e60000100a00 */
[----:B0-----:R-:W3:Y:S01]  /*45860*/  LDL.LU R8, [R1+0x11e0] ;  /* 0x0011e00001087983 */ /* 0x001ee20000300800 */
[----:B------:R-:W3:Y:S02]  /*45870*/  LDL.LU R9, [R1+0x11e4] ;  /* 0x0011e40001097983 */ /* 0x000ee40000300800 */
[----:B------:R-:W3:Y:S02]  /*45880*/  LDL.LU R10, [R1+0x11e8] ;  /* 0x0011e800010a7983 */ /* 0x000ee40000300800 */
[----:B------:R-:W3:Y:S02]  /*45890*/  LDL.LU R11, [R1+0x11ec] ;  /* 0x0011ec00010b7983 */ /* 0x000ee40000300800 */
[----:B--2---:R-:W-:Y:S01]  /*458a0*/  IMAD.MOV.U32 R3, RZ, RZ, R17 ;  /* 0x000000ffff037224 */ /* 0x004fe200078e0011 */
[C---:B---3--:R-:W-:Y:S11]  /*458b0*/  HMMA.16816.F32 R8, R20.reuse, R16, R8 ;  /* 0x000000101408723c */ /* 0x048ff60000001808 */
[----:B------:R-:W-:Y:S11]  /*458c0*/  @!UPT UIADD3 URZ, URZ, URZ, URZ ;  /* 0x0000003f3f3ff290 */ /* 0x000ff6000fffe03f */
[----:B------:R-:W-:Y:S01]  /*458d0*/  @!UPT UIADD3 URZ, URZ, URZ, URZ ;  /* 0x0000003f3f3ff290 */ /* 0x000fe2000fffe03f */
[----:B------:R0:W-:Y:S01]  /*458e0*/  STL.64 [R1+0x200], R8 ;  /* 0x0002000801007387 */ /* 0x0001e20000100a00 */
[----:B------:R1:W-:Y:S02]  /*458f0*/  STL.64 [R1+0x208], R10 ;  /* 0x0002080a01007387 */ /* 0x0003e40000100a00 */
[----:B0-----:R-:W-:Y:S02]  /*45900*/  IMAD.MOV.U32 R8, RZ, RZ, R16 ;  /* 0x000000ffff087224 */ /* 0x001fe400078e0010 */
[----:B------:R-:W2:Y:S01]  /*45910*/  LDL.LU.64 R16, [R1+0x4628] ;  /* 0x0046280001107983 */ /* 0x000ea20000300a00 */
[----:B------:R-:W-:Y:S01]  /*45920*/  STL [R1+0x4598], R3 ;  /* 0x0045980301007387 */ /* 0x000fe20000100800 */
[C---:B--2---:R-:W-:Y:S01]  /*45930*/  HMMA.16816.F32 R24, R20.reuse, R16, R24 ;  /* 0x000000101418723c */ /* 0x044fe20000001818 */
[----:B-1----:R-:W-:Y:S02]  /*45940*/  IMAD.MOV.U32 R10, RZ, RZ, R16 ;  /* 0x000000ffff0a7224 */ /* 0x002fe400078e0010 */
[----:B------:R-:W-:Y:S11]  /*45950*/  IMAD.MOV.U32 R9, RZ, RZ, R17 ;  /* 0x000000ffff097224 */ /* 0x000ff600078e0011 */
[----:B------:R-:W-:Y:S09]  /*45960*/  @!UPT UIADD3 URZ, URZ, URZ, URZ ;  /* 0x0000003f3f3ff290 */ /* 0x000ff2000fffe03f */
[----:B------:R0:W-:Y:S01]  /*45970*/  STL.64 [R1+0x1f0], R24 ;  /* 0x0001f01801007387 */ /* 0x0001e20000100a00 */
[----:B------:R-:W-:Y:S03]  /*45980*/  STL.64 [R1+0x1f8], R26 ;  /* 0x0001f81a01007387 */ /* 0x000fe60000100a00 */
[----:B0-----:R-:W2:Y:S01]  /*45990*/  LDL.LU.64 R24, [R1+0x4620] ;  /* 0x0046200001187983 */ /* 0x001ea20000300a00 */
[----:B------:R-:W2:Y:S02]  /*459a0*/  LDL.LU.64 R18, [R1+0x4618] ;  /* 0x0046180001127983 */ /* 0x000ea40000300a00 */
[----:B------:R-:W2:Y:S02]  /*459b0*/  LDL.LU.64 R16, [R1+0x4610] ;  /* 0x0046100001107983 */ /* 0x000ea40000300a00 */
[----:B------:R-:W-:Y:S01]  /*459c0*/  STL [R1+0x4570], R10 ;  /* 0x0045700a01007387 */ /* 0x000fe20000100800 */
[----:B------:R0:W-:Y:S04]  /*459d0*/  STL.64 [R1+0x4568], R8 ;  /* 0x0045680801007387 */ /* 0x0001e80000100a00 */
        /* <DEDUP_REMOVED lines=8> */
[----:B------:R0:W-:Y:S02]  /*45a60*/  STL.64 [R1+0x1e8], R18 ;  /* 0x0001e81201007387 */ /* 0x0001e40000100a00 */
[----:B0-----:R-:W-:Y:S02]  /*45a70*/  IMAD.MOV.U32 R19, RZ, RZ, R24 ;  /* 0x000000ffff137224 */ /* 0x001fe400078e0018 */
[----:B------:R-:W-:Y:S02]  /*45a80*/  IMAD.MOV.U32 R18, RZ, RZ, R25 ;  /* 0x000000ffff127224 */ /* 0x000fe400078e0019 */
[----:B------:R-:W4:Y:S03]  /*45a90*/  LDL.LU.64 R24, [R1+0x4608] ;  /* 0x0046080001187983 */ /* 0x000f260000300a00 */
[----:B------:R0:W-:Y:S02]  /*45aa0*/  STL [R1+0x45a0], R18 ;  /* 0x0045a01201007387 */ /* 0x0001e40000100800 */
[----:B------:R1:W-:Y:S02]  /*45ab0*/  STL [R1+0x459c], R19 ;  /* 0x00459c1301007387 */ /* 0x0003e40000100800 */
[----:B------:R-:W2:Y:S01]  /*45ac0*/  LDL.LU R16, [R1+0x11a0] ;  /* 0x0011a00001107983 */ /* 0x000ea20000300800 */
[----:B------:R-:W2:Y:S04]  /*45ad0*/  LDL.LU R17, [R1+0x11a4] ;  /* 0x0011a40001117983 */ /* 0x000ea80000300800 */
[----:B0-----:R-:W2:Y:S01]  /*45ae0*/  LDL.LU R18, [R1+0x11a8] ;  /* 0x0011a80001127983 */ /* 0x001ea20000300800 */
[----:B-1----:R-:W2:Y:S01]  /*45af0*/  LDL.LU R19, [R1+0x11ac] ;  /* 0x0011ac0001137983 */ /* 0x002ea20000300800 */
[----:B----4-:R-:W-:Y:S01]  /*45b00*/  HMMA.16816.F32 R12, R20, R24, R12 ;  /* 0x00000018140c723c */ /* 0x010fe2000000180c */
[----:B------:R-:W-:-:S02]  /*45b10*/  IMAD.MOV.U32 R3, RZ, RZ, R24 ;  /* 0x000000ffff037224 */ /* 0x000fc400078e0018 */
[----:B------:R-:W-:Y:S11]  /*45b20*/  IMAD.MOV.U32 R28, RZ, RZ, R25 ;  /* 0x000000ffff1c7224 */ /* 0x000ff600078e0019 */
[----:B------:R-:W-:Y:S09]  /*45b30*/  @!UPT UIADD3 URZ, URZ, URZ, URZ ;  /* 0x0000003f3f3ff290 */ /* 0x000ff2000fffe03f */
[----:B------:R0:W-:Y:S01]  /*45b40*/  STL.64 [R1+0x1d0], R12 ;  /* 0x0001d00c01007387 */ /* 0x0001e20000100a00 */
[----:B------:R-:W-:Y:S03]  /*45b50*/  STL.64 [R1+0x1d8], R14 ;  /* 0x0001d80e01007387 */ /* 0x000fe60000100a00 */
[----:B0-----:R-:W3:Y:S01]  /*45b60*/  LDL.LU.64 R12, [R1+0x4600] ;  /* 0x00460000010c7983 */ /* 0x001ee20000300a00 */
[----:B------:R-:W2:Y:S02]  /*45b70*/  LDL.LU.64 R24, [R1+0x45f8] ;  /* 0x0045f80001187983 */ /* 0x000ea40000300a00 */
[----:B--2---:R-:W-:Y:S11]  /*45b80*/  HMMA.16816.F32 R16, R20, R24, R16 ;  /* 0x000000181410723c */ /* 0x004ff60000001810 */
[----:B------:R-:W-:Y:S11]  /*45b90*/  @!UPT UIADD3 URZ, URZ, URZ, URZ ;  /* 0x0000003f3f3ff290 */ /* 0x000ff6000fffe03f */
[----:B------:R-:W-:Y:S01]  /*45ba0*/  @!UPT UIADD3 URZ, URZ, URZ, URZ ;  /* 0x0000003f3f3ff290 */ /* 0x000fe2000fffe03f */
[----:B------:R-:W-:Y:S01]  /*45bb0*/  STL.64 [R1+0x1c0], R16 ;  /* 0x0001c01001007387 */ /* 0x000fe20000100a00 */
[----:B------:R0:W-:Y:S02]  /*45bc0*/  STL.64 [R1+0x1c8], R18 ;  /* 0x0001c81201007387 */ /* 0x0001e40000100a00 */
[----:B------:R-:W2:Y:S02]  /*45bd0*/  LDL.LU.64 R26, [R1+0x45f0] ;  /* 0x0045f000011a7983 */ /* 0x000ea40000300a00 */
[----:B0-----:R-:W-:Y:S02]  /*45be0*/  IMAD.MOV.U32 R18, RZ, RZ, R24 ;  /* 0x000000ffff127224 */ /* 0x001fe400078e0018 */
[----:B------:R-:W-:Y:S02]  /*45bf0*/  IMAD.MOV.U32 R19, RZ, RZ, R25 ;  /* 0x000000ffff137224 */ /* 0x000fe400078e0019 */
[----:B------:R-:W2:Y:S01]  /*45c00*/  LDL.LU.64 R24, [R1+0x45e8] ;  /* 0x0045e80001187983 */ /* 0x000ea20000300a00 */
[----:B------:R-:W-:-:S02]  /*45c10*/  IMAD.MOV.U32 R4, RZ, RZ, R2 ;  /* 0x000000ffff047224 */ /* 0x000fc400078e0002 */
[----:B------:R-:W-:-:S07]  /*45c20*/  IMAD.MOV.U32 R5, RZ, RZ, R0 ;  /* 0x000000ffff057224 */ /* 0x000fce00078e0000 */
[C---:B--2---:R-:W-:Y:S01]  /*45c30*/  HMMA.16816.F32 R4, R20.reuse, R4, R24 ;  /* 0x000000041404723c */ /* 0x044fe20000001818 */
[----:B------:R-:W2:Y:S11]  /*45c40*/  LDL.LU.64 R24, [R1+0x45e0] ;  /* 0x0045e00001187983 */ /* 0x000eb60000300a00 */
[----:B------:R-:W-:Y:S11]  /*45c50*/  @!UPT UIADD3 URZ, URZ, URZ, URZ ;  /* 0x0000003f3f3ff290 */ /* 0x000ff6000fffe03f */
[----:B------:R-:W-:Y:S01]  /*45c60*/  STL.64 [R1+0x1b0], R4 ;  /* 0x0001b00401007387 */ /* 0x000fe20000100a00 */
[----:B------:R-:W-:Y:S02]  /*45c70*/  STL.64 [R1+0x1b8], R6 ;  /* 0x0001b80601007387 */ /* 0x000fe40000100a00 */
[----:B------:R-:W0:Y:S04]  /*45c80*/  LDSM.16.MT88.4 R4, [R29+0x8200] ;  /* 0x008200001d04783b */ /* 0x000e280000004200 */
[----:B------:R-:W-:Y:S01]  /*45c90*/  STL [R1+0x44c0], R29 ;  /* 0x0044c01d01007387 */ /* 0x000fe20000100800 */
[----:B0-----:R-:W-:Y:S01]  /*45ca0*/  STL.64 [R1+0x43f8], R6 ;  /* 0x0043f80601007387 */ /* 0x001fe20000100a00 */
[----:B------:R3:W-:Y:S02]  /*45cb0*/  STL.64 [R1+0x43f0], R4 ;  /* 0x0043f00401007387 */ /* 0x0007e40000100a00 */
[C---:B---3--:R-:W-:Y:S01]  /*45cc0*/  HMMA.16816.F32 R4, R20.reuse, R12, R8 ;  /* 0x0000000c1404723c */ /* 0x048fe20000001808 */
[----:B------:R-:W3:Y:S11]  /*45cd0*/  LDL.LU R12, [R1+0x1390] ;  /* 0x00139000010c7983 */ /* 0x000ef60000300800 */
[----:B------:R-:W-:Y:S11]  /*45ce0*/  @!UPT UIADD3 URZ, URZ, URZ, URZ ;  /* 0x0000003f3f3ff290 */ /* 0x000ff6000fffe03f */
[----:B------:R0:W-:Y:S01]  /*45cf0*/  STL.64 [R1+0x450], R4 ;  /* 0x0004500401007387 */ /* 0x0001e20000100a00 */
[----:B------:R1:W-:Y:S02]  /*45d00*/  STL.64 [R1+0x458], R6 ;  /* 0x0004580601007387 */ /* 0x0003e40000100a00 */
[----:B------:R-:W3:Y:S02]  /*45d10*/  LDL.LU R13, [R1+0x1394] ;  /* 0x00139400010d7983 */ /* 0x000ee40000300800 */
[----:B------:R-:W4:Y:S01]  /*45d20*/  LDL.LU R14, [R1+0x1398] ;  /* 0x00139800010e7983 */ /* 0x000f220000300800 */
[----:B------:R-:W4:Y:S04]  /*45d30*/  LDL.LU R15, [R1+0x139c] ;  /* 0x00139c00010f7983 */ /* 0x000f280000300800 */
[----:B0-----:R-:W2:Y:S01]  /*45d40*/  LDL.LU R4, [R1+0x13b0] ;  /* 0x0013b00001047983 */ /* 0x001ea20000300800 */
[----:B------:R-:W2:Y:S02]  /*45d50*/  LDL.LU R5, [R1+0x13b4] ;  /* 0x0013b40001057983 */ /* 0x000ea40000300800 */
[----:B-1----:R-:W2:Y:S02]  /*45d60*/  LDL.LU R6, [R1+0x13b8] ;  /* 0x0013b80001067983 */ /* 0x002ea40000300800 */
[----:B------:R-:W2:Y:S02]  /*45d70*/  LDL.LU R7, [R1+0x13bc] ;  /* 0x0013bc0001077983 */ /* 0x000ea40000300800 */
[----:B--2---:R-:W-:Y:S01]  /*45d80*/  STL.64 [R1+0x45d8], R6 ;  /* 0x0045d80601007387 */ /* 0x004fe20000100a00 */
[----:B------:R0:W-:Y:S03]  /*45d90*/  STL.64 [R1+0x45d0], R4 ;  /* 0x0045d00401007387 */ /* 0x0001e60000100a00 */
[----:B0-----:R-:W2:Y:S01]  /*45da0*/  LDL.LU R4, [R1+0x13c0] ;  /* 0x0013c00001047983 */ /* 0x001ea20000300800 */
[----:B------:R-:W2:Y:S02]  /*45db0*/  LDL.LU R5, [R1+0x13c4] ;  /* 0x0013c40001057983 */ /* 0x000ea40000300800 */
[----:B------:R-:W2:Y:S02]  /*45dc0*/  LDL.LU R6, [R1+0x13c8] ;  /* 0x0013c80001067983 */ /* 0x000ea40000300800 */
[----:B------:R-:W2:Y:S01]  /*45dd0*/  LDL.LU R7, [R1+0x13cc] ;  /* 0x0013cc0001077983 */ /* 0x000ea20000300800 */
[----:B----4-:R-:W-:Y:S01]  /*45de0*/  STL.64 [R1+0x45b0], R14 ;  /* 0x0045b00e01007387 */ /* 0x010fe20000100a00 */
[----:B---3--:R0:W-:Y:S03]  /*45df0*/  STL.64 [R1+0x45a8], R12 ;  /* 0x0045a80c01007387 */ /* 0x0081e60000100a00 */
[----:B0-----:R-:W3:Y:S04]  /*45e00*/  LDL.64 R12, [R1+0x30] ;  /* 0x00003000010c7983 */ /* 0x001ee80000100a00 */
[----:B---3--:R0:W-:Y:S01]  /*45e10*/  STL.64 [R1+0x45c8], R12 ;  /* 0x0045c80c01007387 */ /* 0x0081e20000100a00 */
[----:B------:R-:W3:Y:S03]  /*45e20*/  LDL.64 R16, [R1+0x10] ;  /* 0x0000100001107983 */ /* 0x000ee60000100a00 */
[----:B0-----:R-:W4:Y:S01]  /*45e30*/  LDL.64 R12, [R1+0x40] ;  /* 0x00004000010c7983 */ /* 0x001f220000100a00 */
[----:B------:R-:W-:Y:S03]  /*45e40*/  STL.64 [R1+0x45c0], R18 ;  /* 0x0045c01201007387 */ /* 0x000fe60000100a00 */
[----:B---3--:R0:W-:Y:S04]  /*45e50*/  STL.64 [R1+0x45b8], R16 ;  /* 0x0045b81001007387 */ /* 0x0081e80000100a00 */
        /* <DEDUP_REMOVED lines=19> */
[----:B------:R-:W4:Y:S02]  /*45f90*/  LDL.LU.64 R4, [R1+0x45d0] ;  /* 0x0045d00001047983 */ /* 0x000f240000300a00 */
[----:B------:R-:W-:Y:S02]  /*45fa0*/  IMAD.MOV.U32 R2, RZ, RZ, R24 ;  /* 0x000000ffff027224 */ /* 0x000fe400078e0018 */
[----:B------:R-:W-:Y:S01]  /*45fb0*/  IMAD.MOV.U32 R0, RZ, RZ, R25 ;  /* 0x000000ffff007224 */ /* 0x000fe200078e0019 */
[----:B------:R-:W3:Y:S01]  /*45fc0*/  LDL.LU R24, [R1+0x1360] ;  /* 0x0013600001187983 */ /* 0x000ee20000300800 */
[----:B------:R-:W3:Y:S02]  /*45fd0*/  LDL.LU R25, [R1+0x1364] ;  /* 0x0013640001197983 */ /* 0x000ee40000300800 */
[----:B------:R-:W3:Y:S02]  /*45fe0*/  LDL.LU R26, [R1+0x1368] ;  /* 0x00136800011a7983 */ /* 0x000ee40000300800 */
[----:B------:R-:W3:Y:S01]  /*45ff0*/  LDL.LU R27, [R1+0x136c] ;  /* 0x00136c00011b7983 */ /* 0x000ee20000300800 */
[----:B------:R-:W-:Y:S01]  /*46000*/  STL [R1+0x44c4], R2 ;  /* 0x0044c40201007387 */ /* 0x000fe20000100800 */
[C---:B----4-:R-:W-:Y:S11]  /*46010*/  HMMA.16816.F32 R4, R20.reuse, R12, R4 ;  /* 0x0000000c1404723c */ /* 0x050ff60000001804 */
[----:B------:R-:W-:Y:S11]  /*46020*/  @!UPT UIADD3 URZ, URZ, URZ, URZ ;  /* 0x0000003f3f3ff290 */ /* 0x000ff6000fffe03f */
[----:B------:R-:W-:Y:S01]  /*46030*/  @!UPT UIADD3 URZ, URZ, URZ, URZ ;  /* 0x0000003f3f3ff290 */ /* 0x000fe2000fffe03f */
[----:B------:R0:W-:Y:S01]  /*46040*/  STL.64 [R1+0x430], R4 ;  /* 0x0004300401007387 */ /* 0x0001e20000100a00 */
[----:B------:R-:W-:Y:S02]  /*46050*/  STL.64 [R1+0x438], R6 ;  /* 0x0004380601007387 */ /* 0x000fe40000100a00 */
[----:B0-----:R-:W-:Y:S02]  /*46060*/  IMAD.MOV.U32 R5, RZ, RZ, R12 ;  /* 0x000000ffff057224 */ /* 0x001fe400078e000c */
[----:B------:R-:W-:Y:S02]  /*46070*/  IMAD.MOV.U32 R4, RZ, RZ, R13 ;  /* 0x000000ffff047224 */ /* 0x000fe400078e000d */
[----:B------:R-:W4:Y:S02]  /*46080*/  LDL.LU.64 R12, [R1+0x45c8] ;  /* 0x0045c800010c7983 */ /* 0x000f240000300a00 */
[----:B----4-:R-:W-:Y:S11]  /*46090*/  HMMA.16816.F32 R16, R20, R12, R16 ;  /* 0x0000000c1410723c */ /* 0x010ff60000001810 */
        /* <DEDUP_REMOVED lines=8> */
[----:B------:R-:W2:Y:S01]  /*46120*/  LDL.LU.64 R14, [R1+0x45b0] ;  /* 0x0045b000010e7983 */ /* 0x000ea20000300a00 */
[----:B------:R-:W2:Y:S02]  /*46130*/  LDL.LU.64 R12, [R1+0x45a8] ;  /* 0x0045a800010c7983 */ /* 0x000ea40000300a00 */
[----:B------:R-:W-:Y:S02]  /*46140*/  STL.64 [R1+0x44d0], R6 ;  /* 0x0044d00601007387 */ /* 0x000fe40000100a00 */
[----:B------:R4:W-:Y:S02]  /*46150*/  STL.64 [R1+0x44c8], R4 ;  /* 0x0044c80401007387 */ /* 0x0009e40000100a00 */
[----:B----4-:R-:W-:-:S02]  /*46160*/  IMAD.MOV.U32 R4, RZ, RZ, R18 ;  /* 0x000000ffff047224 */ /* 0x010fc400078e0012 */
[----:B------:R-:W-:Y:S01]  /*46170*/  IMAD.MOV.U32 R5, RZ, RZ, R19 ;  /* 0x000000ffff057224 */ /* 0x000fe200078e0013 */
[----:B------:R-:W4:Y:S01]  /*46180*/  LDL.LU R18, [R1+0x45a0] ;  /* 0x0045a00001127983 */ /* 0x000f220000300800 */
[----:B------:R-:W3:Y:S03]  /*46190*/  LDL.LU R19, [R1+0x459c] ;  /* 0x00459c0001137983 */ /* 0x000ee60000300800 */
[----:B------:R0:W-:Y:S02]  /*461a0*/  STL.64 [R1+0x44e8], R4 ;  /* 0x0044e80401007387 */ /* 0x0001e40000100a00 */
[----:B0-----:R-:W-:Y:S02]  /*461b0*/  IMAD.MOV.U32 R4, RZ, RZ, R3 ;  /* 0x000000ffff047224 */ /* 0x001fe400078e0003 */
[----:B------:R-:W-:Y:S01]  /*461c0*/  IMAD.MOV.U32 R5, RZ, RZ, R28 ;  /* 0x000000ffff057224 */ /* 0x000fe200078e001c */
[----:B------:R-:W3:Y:S04]  /*461d0*/  LDL.LU R3, [R1+0x4598] ;  /* 0x0045980001037983 */ /* 0x000ee80000300800 */
[----:B------:R0:W-:Y:S04]  /*461e0*/  STL.64 [R1+0x4500], R4 ;  /* 0x0045000401007387 */ /* 0x0001e80000100a00 */
[----:B0-----:R-:W3:Y:S01]  /*461f0*/  LDL.64 R4, [R1+0x20] ;  /* 0x0000200001047983 */ /* 0x001ee20000100a00 */
[C---:B--2---:R-:W-:Y:S08]  /*46200*/  HMMA.16816.F32 R8, R20.reuse, R16, R8 ;  /* 0x000000101408723c */ /* 0x044ff00000001808 */
[----:B---3--:R-:W-:Y:S11]  /*46210*/  HMMA.16816.F32 R12, R20, R4, R12 ;  /* 0x00000004140c723c */ /* 0x008ff6000000180c */
[----:B------:R-:W-:Y:S11]  /*46220*/  @!UPT UIADD3 URZ, URZ, URZ, URZ ;  /* 0x0000003f3f3ff290 */ /* 0x000ff6000fffe03f */
[----:B------:R-:W-:Y:S01]  /*46230*/  @!UPT UIADD3 URZ, URZ, URZ, URZ ;  /* 0x0000003f3f3ff290 */ /* 0x000fe2000fffe03f */
[----:B------:R0:W-:Y:S01]  /*46240*/  STL.64 [R1+0x410], R12 ;  /* 0x0004100c01007387 */ /* 0x0001e20000100a00 */
[----:B------:R1:W-:Y:S03]  /*46250*/  STL.64 [R1+0x418], R14 ;  /* 0x0004180e01007387 */ /* 0x0003e60000100a00 */
[----:B0-----:R-:W2:Y:S01]  /*46260*/  LDL.LU.64 R12, [R1+0x4590] ;  /* 0x00459000010c7983 */ /* 0x001ea20000300a00 */
[----:B-1----:R-:W-:Y:S02]  /*46270*/  IMAD.MOV.U32 R15, RZ, RZ, R4 ;  /* 0x000000ffff0f7224 */ /* 0x002fe400078e0004 */
[----:B------:R-:W-:Y:S02]  /*46280*/  IMAD.MOV.U32 R14, RZ, RZ, R5 ;  /* 0x000000ffff0e7224 */ /* 0x000fe400078e0005 */
[----:B------:R-:W-:Y:S02]  /*46290*/  IMAD.MOV.U32 R4, RZ, RZ, R19 ;  /* 0x000000ffff047224 */ /* 0x000fe400078e0013 */
[----:B----4-:R-:W-:-:S05]  /*462a0*/  IMAD.MOV.U32 R5, RZ, RZ, R18 ;  /* 0x000000ffff057224 */ /* 0x010fca00078e0012 */
[----:B------:R0:W-:Y:S04]  /*462b0*/  STL.64 [R1+0x4518], R4 ;  /* 0x0045180401007387 */ /* 0x0001e80000100a00 */
[----:B0-----:R-:W3:Y:S01]  /*462c0*/  LDL.64 R4, [R1] ;  /* 0x0000000001047983 */ /* 0x001ee20000100a00 */
[----:B------:R-:W-:Y:S02]  /*462d0*/  STL.64 [R1+0x400], R8 ;  /* 0x0004000801007387 */ /* 0x000fe40000100a00 */
[----:B------:R0:W-:Y:S02]  /*462e0*/  STL.64 [R1+0x408], R10 ;  /* 0x0004080a01007387 */ /* 0x0001e40000100a00 */
[----:B0-----:R-:W3:Y:S01]  /*462f0*/  LDL.LU.64 R10, [R1+0x4588] ;  /* 0x00458800010a7983 */ /* 0x001ee20000300a00 */
[----:B------:R-:W3:Y:S02]  /*46300*/  LDL.LU.64 R8, [R1+0x4580] ;  /* 0x0045800001087983 */ /* 0x000ee40000300a00 */
[----:B------:R-:W-:-:S02]  /*46310*/  IMAD.MOV.U32 R28, RZ, RZ, R16 ;  /* 0x000000ffff1c7224 */ /* 0x000fc400078e0010 */
[----:B------:R-:W-:Y:S02]  /*46320*/  IMAD.MOV.U32 R19, RZ, RZ, R17 ;  /* 0x000000ffff137224 */ /* 0x000fe400078e0011 */
[----:B------:R-:W4:Y:S01]  /*46330*/  LDL.LU.64 R16, [R1+0x4578] ;  /* 0x0045780001107983 */ /* 0x000f220000300a00 */
[C---:B---3--:R-:W-:Y:S11]  /*46340*/  HMMA.16816.F32 R8, R20.reuse, R4, R8 ;  /* 0x000000041408723c */ /* 0x048ff60000001808 */
[----:B------:R-:W-:Y:S11]  /*46350*/  @!UPT UIADD3 URZ, URZ, URZ, URZ ;  /* 0x0000003f3f3ff290 */ /* 0x000ff6000fffe03f */
[----:B------:R-:W-:Y:S01]  /*46360*/  @!UPT UIADD3 URZ, URZ, URZ, URZ ;  /* 0x0000003f3f3ff290 */ /* 0x000fe2000fffe03f */
[----:B------:R-:W-:Y:S01]  /*46370*/  STL.64 [R1+0x3f0], R8 ;  /* 0x0003f00801007387 */ /* 0x000fe20000100a00 */
[----:B------:R0:W-:Y:S03]  /*46380*/  STL.64 [R1+0x3f8], R10 ;  /* 0x0003f80a01007387 */ /* 0x0001e60000100a00 */
[----:B0-----:R-:W3:Y:S01]  /*46390*/  LDL.LU R10, [R1+0x4570] ;  /* 0x00457000010a7983 */ /* 0x001ee20000300800 */
[----:B------:R-:W2:Y:S01]  /*463a0*/  LDL.LU.64 R8, [R1+0x4568] ;  /* 0x0045680001087983 */ /* 0x000ea20000300a00 */
[----:B----4-:R-:W-:Y:S01]  /*463b0*/  HMMA.16816.F32 R24, R20, R16, R24 ;  /* 0x000000101418723c */ /* 0x010fe20000001818 */
[----:B------:R-:W-:Y:S02]  /*463c0*/  IMAD.MOV.U32 R2, RZ, RZ, R4 ;  /* 0x000000ffff027224 */ /* 0x000fe400078e0004 */
[----:B------:R-:W-:Y:S02]  /*463d0*/  IMAD.MOV.U32 R29, RZ, RZ, R5 ;  /* 0x000000ffff1d7224 */ /* 0x000fe400078e0005 */
[----:B---3--:R-:W-:-:S02]  /*463e0*/  IMAD.MOV.U32 R4, RZ, RZ, R10 ;  /* 0x000000ffff047224 */ /* 0x008fc400078e000a */
[----:B--2---:R-:W-:-:S05]  /*463f0*/  IMAD.MOV.U32 R5, RZ, RZ, R9 ;  /* 0x000000ffff057224 */ /* 0x004fca00078e0009 */
[----:B------:R-:W-:Y:S11]  /*46400*/  STL.64 [R1+0x4530], R4 ;  /* 0x0045300401007387 */ /* 0x000ff60000100a00 */
[----:B------:R0:W-:Y:S02]  /*46410*/  STL.64 [R1+0x3e0], R24 ;  /* 0x0003e01801007387 */ /* 0x0001e40000100a00 */
[----:B------:R1:W-:Y:S01]  /*46420*/  STL.64 [R1+0x3e8], R26 ;  /* 0x0003e81a01007387 */ /* 0x0003e20000100a00 */
[----:B0-----:R-:W2:Y:S01]  /*46430*/  LDL.LU R24, [R1+0x1180] ;  /* 0x0011800001187983 */ /* 0x001ea20000300800 */
[----:B------:R-:W2:Y:S02]  /*46440*/  LDL.LU R25, [R1+0x1184] ;  /* 0x0011840001197983 */ /* 0x000ea40000300800 */
[----:B-1----:R-:W2:Y:S02]  /*46450*/  LDL.LU R26, [R1+0x1188] ;  /* 0x00118800011a7983 */ /* 0x002ea40000300800 */
[----:B------:R-:W-:Y:S01]  /*46460*/  IMAD.MOV.U32 R4, RZ, RZ, R8 ;  /* 0x000000ffff047224 */ /* 0x000fe200078e0008 */
[----:B------:R-:W2:Y:S01]  /*46470*/  LDL.LU R27, [R1+0x118c] ;  /* 0x00118c00011b7983 */ /* 0x000ea20000300800 */
[----:B------:R-:W3:Y:S02]  /*46480*/  LDL.LU R8, [R1+0x1350] ;  /* 0x0013500001087983 */ /* 0x000ee40000300800 */
[----:B------:R-:W3:Y:S02]  /*46490*/  LDL.LU R9, [R1+0x1354] ;  /* 0x0013540001097983 */ /* 0x000ee40000300800 */
[----:B------:R-:W3:Y:S01]  /*464a0*/  LDL.LU R10, [R1+0x1358] ;  /* 0x00135800010a7983 */ /* 0x000ee20000300800 */
[----:B------:R-:W3:Y:S01]  /*464b0*/  LDL.LU R11, [R1+0x135c] ;  /* 0x00135c00010b7983 */ /* 0x000ee20000300800 */
[----:B------:R-:W-:Y:S02]  /*464c0*/  STL [R1+0x44e0], R19 ;  /* 0x0044e01301007387 */ /* 0x000fe40000100800 */
[----:B------:R0:W-:Y:S02]  /*464d0*/  STL.64 [R1+0x44d8], R16 ;  /* 0x0044d81001007387 */ /* 0x0001e40000100a00 */
[----:B0-----:R-:W4:Y:S01]  /*464e0*/  LDL.LU R16, [R1+0x1130] ;  /* 0x0011300001107983 */ /* 0x001f220000300800 */
[----:B------:R-:W4:Y:S02]  /*464f0*/  LDL.LU R17, [R1+0x1134] ;  /* 0x0011340001117983 */ /* 0x000f240000300800 */
[----:B------:R-:W2:Y:S02]  /*46500*/  LDL.LU R18, [R1+0x1138] ;  /* 0x0011380001127983 */ /* 0x000ea40000300800 */
        /* <DEDUP_REMOVED lines=13> */
[C---:B---3--:R-:W-:Y:S01]  /*465e0*/  HMMA.16816.F32 R8, R20.reuse, R12, R8 ;  /* 0x0000000c1408723c */ /* 0x048fe20000001808 */
        /* <DEDUP_REMOVED lines=16> */
[----:B------:R-:W-:Y:S02]  /*466f0*/  STL.64 [R1+0x4410], R12 ;  /* 0x0044100c01007387 */ /* 0x000fe40000100a00 */
[----:B------:R-:W-:Y:S01]  /*46700*/  IMAD.MOV.U32 R5, RZ, RZ, R3 ;  /* 0x000000ffff057224 */ /* 0x000fe200078e0003 */
[----:B----4-:R-:W-:Y:S01]  /*46710*/  HMMA.16816.F32 R20, R20, R8, R24 ;  /* 0x000000081414723c */ /* 0x010fe20000001818 */
[----:B------:R-:W2:Y:S01]  /*46720*/  LDL.LU.64 R26, [R1+0x4550] ;  /* 0x00455000011a7983 */ /* 0x000ea20000300a00 */
[----:B------:R-:W2:Y:S11]  /*46730*/  LDL.LU.64 R24, [R1+0x4548] ;  /* 0x0045480001187983 */ /* 0x000eb60000300a00 */
[----:B------:R-:W-:Y:S10]  /*46740*/  @!UPT UIADD3 URZ, URZ, URZ, URZ ;  /* 0x0000003f3f3ff290 */ /* 0x000ff4000fffe03f */
[----:B------:R0:W-:Y:S01]  /*46750*/  STL.64 [R1+0x1a0], R20 ;  /* 0x0001a01401007387 */ /* 0x0001e20000100a00 */
[----:B------:R-:W-:Y:S03]  /*46760*/  STL.64 [R1+0x1a8], R22 ;  /* 0x0001a81601007387 */ /* 0x000fe60000100a00 */
[----:B0-----:R-:W4:Y:S01]  /*46770*/  LDL.64 R20, [R1+0x70] ;  /* 0x0000700001147983 */ /* 0x001f220000100a00 */
[----:B---3--:R-:W-:Y:S02]  /*46780*/  STL.64 [R1+0x4408], R10 ;  /* 0x0044080a01007387 */ /* 0x008fe40000100a00 */
[----:B------:R0:W-:Y:S02]  /*46790*/  STL.64 [R1+0x4400], R8 ;  /* 0x0044000801007387 */ /* 0x0001e40000100a00 */
        /* <DEDUP_REMOVED lines=31> */
[----:B0-----:R-:W2:Y:S01]  /*46990*/  LDL.LU.64 R4, [R1+0x44e8] ;  /* 0x0044e80001047983 */ /* 0x001ea20000300a00 */
[C---:B----4-:R-:W-:Y:S08]  /*469a0*/  HMMA.16816.F32 R8, R24.reuse, R20, R8 ;  /* 0x000000141808723c */ /* 0x050ff00000001808 */
[----:B--2---:R-:W-:Y:S01]  /*469b0*/  HMMA.16816.F32 R4, R24, R4, R16 ;  /* 0x000000041804723c */ /* 0x004fe20000001810 */
[----:B------:R-:W2:Y:S01]  /*469c0*/  LDL.LU R19, [R1+0x44e0] ;  /* 0x0044e00001137983 */ /* 0x000ea20000300800 */
[----:B------:R-:W3:Y:S05]  /*469d0*/  LDL.LU.64 R16, [R1+0x44d8] ;  /* 0x0044d80001107983 */ /* 0x000eea0000300a00 */
[----:B------:R-:W-:Y:S11]  /*469e0*/  IMAD.MOV.U32 R18, RZ, RZ, R20 ;  /* 0x000000ffff127224 */ /* 0x000ff600078e0014 */
[----:B------:R-:W-:Y:S05]  /*469f0*/  @!UPT UIADD3 URZ, URZ, URZ, URZ ;  /* 0x0000003f3f3ff290 */ /* 0x000fea000fffe03f */
[----:B------:R-:W-:Y:S01]  /*46a00*/  STL.64 [R1+0x150], R4 ;  /* 0x0001500401007387 */ /* 0x000fe20000100a00 */
[----:B------:R0:W-:Y:S03]  /*46a10*/  STL.64 [R1+0x158], R6 ;  /* 0x0001580601007387 */ /* 0x0001e60000100a00 */
[----:B0-----:R-:W4:Y:S01]  /*46a20*/  LDL.LU.64 R6, [R1+0x44d0] ;  /* 0x0044d00001067983 */ /* 0x001f220000300a00 */
[----:B------:R-:W2:Y:S02]  /*46a30*/  LDL.LU.64 R4, [R1+0x44c8] ;  /* 0x0044c80001047983 */ /* 0x000ea40000300a00 */
[----:B------:R0:W-:Y:S02]  /*46a40*/  STL.64 [R1+0x140], R8 ;  /* 0x0001400801007387 */ /* 0x0001e40000100a00 */
[----:B------:R1:W-:Y:S01]  /*46a50*/  STL.64 [R1+0x148], R10 ;  /* 0x0001480a01007387 */ /* 0x0003e20000100a00 */
[----:B------:R-:W-:Y:S04]  /*46a60*/  STL [R1+0x4420], R18 ;  /* 0x0044201201007387 */ /* 0x000fe80000100800 */
[----:B---3--:R3:W-:Y:S01]  /*46a70*/  STL.64 [R1+0x4418], R16 ;  /* 0x0044181001007387 */ /* 0x0087e20000100a00 */
[----:B0-----:R-:W2:Y:S02]  /*46a80*/  LDL.LU R8, [R1+0x12c0] ;  /* 0x0012c00001087983 */ /* 0x001ea40000300800 */
[----:B------:R-:W2:Y:S02]  /*46a90*/  LDL.LU R9, [R1+0x12c4] ;  /* 0x0012c40001097983 */ /* 0x000ea40000300800 */
[----:B-1----:R-:W2:Y:S01]  /*46aa0*/  LDL.LU R10, [R1+0x12c8] ;  /* 0x0012c800010a7983 */ /* 0x002ea20000300800 */
[----:B------:R-:W2:Y:S01]  /*46ab0*/  LDL.LU R11, [R1+0x12cc] ;  /* 0x0012cc00010b7983 */ /* 0x000ea20000300800 */
[----:B---3--:R-:W-:-:S02]  /*46ac0*/  IMAD.MOV.U32 R16, RZ, RZ, R2 ;  /* 0x000000ffff107224 */ /* 0x008fc400078e0002 */
[----:B------:R-:W-:Y:S01]  /*46ad0*/  IMAD.MOV.U32 R17, RZ, RZ, R29 ;  /* 0x000000ffff117224 */ /* 0x000fe200078e001d */
[----:B--2---:R-:W-:Y:S01]  /*46ae0*/  STL.64 [R1+0x4430], R10 ;  /* 0x0044300a01007387 */ /* 0x004fe20000100a00 */
[----:B------:R0:W-:Y:S02]  /*46af0*/  STL.64 [R1+0x4428], R8 ;  /* 0x0044280801007387 */ /* 0x0001e40000100a00 */
[----:B------:R-:W2:Y:S02]  /*46b00*/  LDL.LU R2, [R1+0x44c4] ;  /* 0x0044c40001027983 */ /* 0x000ea40000300800 */
[----:B------:R-:W3:Y:S01]  /*46b10*/  LDL.LU R29, [R1+0x44c0] ;  /* 0x0044c000011d7983 */ /* 0x000ee20000300800 */
[----:B------:R1:W-:Y:S04]  /*46b20*/  STL.64 [R1+0x4438], R16 ;  /* 0x0044381001007387 */ /* 0x0003e80000100a00 */
[----:B0-----:R-:W2:Y:S01]  /*46b30*/  LDL.LU R8, [R1+0x12e0] ;  /* 0x0012e00001087983 */ /* 0x001ea20000300800 */
[----:B------:R-:W2:Y:S02]  /*46b40*/  LDL.LU R9, [R1+0x12e4] ;  /* 0x0012e40001097983 */ /* 0x000ea40000300800 */
[----:B------:R-:W2:Y:S02]  /*46b50*/  LDL.LU R10, [R1+0x12e8] ;  /* 0x0012e800010a7983 */ /* 0x000ea40000300800 */
[----:B------:R-:W2:Y:S02]  /*46b60*/  LDL.LU R11, [R1+0x12ec] ;  /* 0x0012ec00010b7983 */ /* 0x000ea40000300800 */
[----:B-1----:R-:W-:-:S02]  /*46b70*/  IMAD.MOV.U32 R16, RZ, RZ, R28 ;  /* 0x000000ffff107224 */ /* 0x002fc400078e001c */
[----:B------:R-:W-:Y:S01]  /*46b80*/  IMAD.MOV.U32 R17, RZ, RZ, R19 ;  /* 0x000000ffff117224 */ /* 0x000fe200078e0013 */
[----:B--2---:R-:W-:Y:S01]  /*46b90*/  STL.64 [R1+0x4448], R10 ;  /* 0x0044480a01007387 */ /* 0x004fe20000100a00 */
[----:B------:R0:W-:Y:S03]  /*46ba0*/  STL.64 [R1+0x4440], R8 ;  /* 0x0044400801007387 */ /* 0x0001e60000100a00 */
[----:B------:R1:W-:Y:S01]  /*46bb0*/  STL.64 [R1+0x4450], R16 ;  /* 0x0044501001007387 */ /* 0x0003e20000100a00 */
        /* <DEDUP_REMOVED lines=13> */
[----:B----4-:R-:W-:-:S02]  /*46c90*/  IMAD.MOV.U32 R16, RZ, RZ, R7 ;  /* 0x000000ffff107224 */ /* 0x010fc400078e0007 */
[----:B------:R-:W-:Y:S01]  /*46ca0*/  IMAD.MOV.U32 R17, RZ, RZ, R6 ;  /* 0x000000ffff117224 */ /* 0x000fe200078e0006 */
[----:B--2---:R-:W-:Y:S01]  /*46cb0*/  STL.64 [R1+0x4478], R10 ;  /* 0x0044780a01007387 */ /* 0x004fe20000100a00 */
[----:B------:R-:W-:Y:S03]  /*46cc0*/  STL.64 [R1+0x4470], R8 ;  /* 0x0044700801007387 */ /* 0x000fe60000100a00 */
[----:B------:R0:W-:Y:S02]  /*46cd0*/  STL.64 [R1+0x4480], R16 ;  /* 0x0044801001007387 */ /* 0x0001e40000100a00 */
[----:B0-----:R-:W-:Y:S02]  /*46ce0*/  IMAD.MOV.U32 R16, RZ, RZ, R5 ;  /* 0x000000ffff107224 */ /* 0x001fe400078e0005 */
[----:B------:R-:W-:-:S05]  /*46cf0*/  IMAD.MOV.U32 R17, RZ, RZ, R4 ;  /* 0x000000ffff117224 */ /* 0x000fca00078e0004 */
[----:B------:R0:W-:Y:S04]  /*46d00*/  STL.64 [R1+0x4498], R16 ;  /* 0x0044981001007387 */ /* 0x0001e80000100a00 */
[----:B0-----:R-:W2:Y:S01]  /*46d10*/  LDL.LU R16, [R1+0x1330] ;  /* 0x0013300001107983 */ /* 0x001ea20000300800 */
[----:B------:R-:W2:Y:S02]  /*46d20*/  LDL.LU R17, [R1+0x1334] ;  /* 0x0013340001117983 */ /* 0x000ea40000300800 */
[----:B------:R-:W4:Y:S02]  /*46d30*/  LDL.LU R18, [R1+0x1338] ;  /* 0x0013380001127983 */ /* 0x000f240000300800 */
[----:B------:R-:W4:Y:S02]  /*46d40*/  LDL.LU R19, [R1+0x133c] ;  /* 0x00133c0001137983 */ /* 0x000f240000300800 */
[----:B----4-:R-:W-:Y:S01]  /*46d50*/  STL.64 [R1+0x44a8], R18 ;  /* 0x0044a81201007387 */ /* 0x010fe20000100a00 */
[----:B--2---:R0:W-:Y:S03]  /*46d60*/  STL.64 [R1+0x44a0], R16 ;  /* 0x0044a01001007387 */ /* 0x0041e60000100a00 */
[----:B0-----:R-:W2:Y:S01]  /*46d70*/  LDL.64 R16, [R1+0x60] ;  /* 0x0000600001107983 */ /* 0x001ea20000100a00 */
[----:B------:R-:W4:Y:S02]  /*46d80*/  LDL.LU R8, [R1+0x1310] ;  /* 0x0013100001087983 */ /* 0x000f240000300800 */
[----:B------:R-:W4:Y:S02]  /*46d90*/  LDL.LU R9, [R1+0x1314] ;  /* 0x0013140001097983 */ /* 0x000f240000300800 */
[----:B------:R-:W2:Y:S01]  /*46da0*/  LDL.LU R10, [R1+0x1318] ;  /* 0x00131800010a7983 */ /* 0x000ea20000300800 */
[----:B------:R-:W2:Y:S04]  /*46db0*/  LDL.LU R11, [R1+0x131c] ;  /* 0x00131c00010b7983 */ /* 0x000ea80000300800 */
[----:B--2---:R-:W-:Y:S01]  /*46dc0*/  STL.64 [R1+0x4490], R10 ;  /* 0x0044900a01007387 */ /* 0x004fe20000100a00 */
[----:B----4-:R0:W-:Y:S03]  /*46dd0*/  STL.64 [R1+0x4488], R8 ;  /* 0x0044880801007387 */ /* 0x0101e60000100a00 */
[----:B0-----:R-:W2:Y:S01]  /*46de0*/  LDL.LU R8, [R1+0x1320] ;  /* 0x0013200001087983 */ /* 0x001ea20000300800 */
[----:B------:R-:W2:Y:S02]  /*46df0*/  LDL.LU R9, [R1+0x1324] ;  /* 0x0013240001097983 */ /* 0x000ea40000300800 */
[----:B------:R-:W4:Y:S02]  /*46e00*/  LDL.LU R10, [R1+0x1328] ;  /* 0x00132800010a7983 */ /* 0x000f240000300800 */
[----:B------:R-:W4:Y:S02]  /*46e10*/  LDL.LU R11, [R1+0x132c] ;  /* 0x00132c00010b7983 */ /* 0x000f240000300800 */
[----:B------:R-:W-:-:S02]  /*46e20*/  IMAD.MOV.U32 R3, RZ, RZ, R21 ;  /* 0x000000ffff037224 */ /* 0x000fc400078e0015 */
[----:B---3--:R-:W0:Y:S04]  /*46e30*/  LDSM.16.MT88.4 R20, [R29+0x8280] ;  /* 0x008280001d14783b */ /* 0x008e280000004200 */
[----:B----4-:R-:W-:Y:S01]  /*46e40*/  STL.64 [R1+0x44b8], R10 ;  /* 0x0044b80a01007387 */ /* 0x010fe20000100a00 */
[----:B--2---:R1:W-:Y:S03]  /*46e50*/  STL.64 [R1+0x44b0], R8 ;  /* 0x0044b00801007387 */ /* 0x0043e60000100a00 */
[----:B-1----:R-:W2:Y:S01]  /*46e60*/  LDL.LU R8, [R1+0x1340] ;  /* 0x0013400001087983 */ /* 0x002ea20000300800 */
[----:B------:R-:W2:Y:S02]  /*46e70*/  LDL.LU R9, [R1+0x1344] ;  /* 0x0013440001097983 */ /* 0x000ea40000300800 */
[----:B------:R-:W2:Y:S02]  /*46e80*/  LDL.LU R10, [R1+0x1348] ;  /* 0x00134800010a7983 */ /* 0x000ea40000300800 */
[----:B------:R-:W2:Y:S01]  /*46e90*/  LDL.LU R11, [R1+0x134c] ;  /* 0x00134c00010b7983 */ /* 0x000ea20000300800 */
[----:B------:R-:W3:Y:S01]  /*46ea0*/  LDL.LU R12, [R1+0x12d0] ;  /* 0x0012d000010c7983 */ /* 0x000ee20000300800 */
[----:B------:R-:W3:Y:S02]  /*46eb0*/  LDL.LU R13, [R1+0x12d4] ;  /* 0x0012d400010d7983 */ /* 0x000ee40000300800 */
[----:B------:R-:W3:Y:S02]  /*46ec0*/  LDL.LU R14, [R1+0x12d8] ;  /* 0x0012d800010e7983 */ /* 0x000ee40000300800 */
[----:B------:R-:W3:Y:S01]  /*46ed0*/  LDL.LU R15, [R1+0x12dc] ;  /* 0x0012dc00010f7983 */ /* 0x000ee20000300800 */
[----:B0-----:R-:W-:Y:S01]  /*46ee0*/  STL.64 [R1+0x4320], R22 ;  /* 0x0043201601007387 */ /* 0x001fe20000100a00 */
[----:B------:R0:W-:Y:S02]  /*46ef0*/  STL.64 [R1+0x4318], R20 ;  /* 0x0043181401007387 */ /* 0x0001e40000100a00 */
[----:B------:R-:W4:Y:S02]  /*46f00*/  LDL.LU R4, [R1+0x1110] ;  /* 0x0011100001047983 */ /* 0x000f240000300800 */
[----:B------:R-:W4:Y:S01]  /*46f10*/  LDL.LU R5, [R1+0x1114] ;  /* 0x0011140001057983 */ /* 0x000f220000300800 */
[----:B------:R-:W4:Y:S01]  /*46f20*/  LDL.LU R6, [R1+0x1118] ;  /* 0x0011180001067983 */ /* 0x000f220000300800 */
[----:B------:R-:W4:Y:S02]  /*46f30*/  LDL.LU R7, [R1+0x111c] ;  /* 0x00111c0001077983 */ /* 0x000f240000300800 */
[----:B0-----:R-:W-:-:S02]  /*46f40*/  IMAD.MOV.U32 R20, RZ, RZ, R2 ;  /* 0x000000ffff147224 */ /* 0x001fc400078e0002 */
[----:B------:R-:W-:Y:S02]  /*46f50*/  IMAD.MOV.U32 R21, RZ, RZ, R0 ;  /* 0x000000ffff157224 */ /* 0x000fe400078e0000 */
[----:B------:R-:W-:Y:S02]  /*46f60*/  IMAD.MOV.U32 R2, RZ, RZ, R16 ;  /* 0x000000ffff027224 */ /* 0x000fe400078e0010 */
        /* <DEDUP_REMOVED lines=9> */
[----:B------:R-:W2:Y:S02]  /*47000*/  LDL.LU.64 R16, [R1+0x44a0] ;  /* 0x0044a00001107983 */ /* 0x000ea40000300a00 */
[C---:B--2---:R-:W-:Y:S11]  /*47010*/  HMMA.16816.F32 R16, R24.reuse, R20, R16 ;  /* 0x000000141810723c */ /* 0x044ff60000001810 */
[----:B------:R-:W-:Y:S11]  /*47020*/  @!UPT UIADD3 URZ, URZ, URZ, URZ ;  /* 0x0000003f3f3ff290 */ /* 0x000ff6000fffe03f */
[----:B------:R-:W-:Y:S01]  /*47030*/  @!UPT UIADD3 URZ, URZ, URZ, URZ ;  /* 0x0000003f3f3ff290 */ /* 0x000fe2000fffe03f */
[----:B------:R0:W-:Y:S01]  /*47040*/  STL.64 [R1+0x3b0], R16 ;  /* 0x0003b01001007387 */ /* 0x0001e20000100a00 */
[----:B------:R-:W-:Y:S03]  /*47050*/  STL.64 [R1+0x3b8], R18 ;  /* 0x0003b81201007387 */ /* 0x000fe60000100a00 */
[----:B0-----:R-:W2:Y:S01]  /*47060*/  LDL.LU.64 R16, [R1+0x4498] ;  /* 0x0044980001107983 */ /* 0x001ea20000300a00 */
[----:B------:R0:W-:Y:S03]  /*47070*/  STL.64 [R1+0x43a8], R20 ;  /* 0x0043a81401007387 */ /* 0x0001e60000100a00 */
[----:B0-----:R-:W2:Y:S04]  /*47080*/  LDL.64 R20, [R1+0x90] ;  /* 0x0000900001147983 */ /* 0x001ea80000100a00 */
[----:B--2---:R0:W-:Y:S04]  /*47090*/  STL.64 [R1+0x43d0], R20 ;  /* 0x0043d01401007387 */ /* 0x0041e80000100a00 */
[----:B0-----:R-:W2:Y:S01]  /*470a0*/  LDL.LU R20, [R1+0x10e0] ;  /* 0x0010e00001147983 */ /* 0x001ea20000300800 */
[----:B------:R-:W2:Y:S02]  /*470b0*/  LDL.LU R21, [R1+0x10e4] ;  /* 0x0010e40001157983 */ /* 0x000ea40000300800 */
[----:B------:R-:W2:Y:S02]  /*470c0*/  LDL.LU R22, [R1+0x10e8] ;  /* 0x0010e80001167983 */ /* 0x000ea40000300800 */
[----:B------:R-:W2:Y:S01]  /*470d0*/  LDL.LU R23, [R1+0x10ec] ;  /* 0x0010ec0001177983 */ /* 0x000ea20000300800 */
[C---:B------:R-:W-:Y:S01]  /*470e0*/  HMMA.16816.F32 R16, R24.reuse, R16, R8 ;  /* 0x000000101810723c */ /* 0x040fe20000001808 */
[----:B--2---:R-:W-:Y:S01]  /*470f0*/  STL.64 [R1+0x43e0], R22 ;  /* 0x0043e01601007387 */ /* 0x004fe20000100a00 */
[----:B------:R0:W-:Y:S03]  /*47100*/  STL.64 [R1+0x43d8], R20 ;  /* 0x0043d81401007387 */ /* 0x0001e60000100a00 */
[----:B0-----:R-:W2:Y:S04]  /*47110*/  LDL.64 R20, [R1+0xb0] ;  /* 0x0000b00001147983 */ /* 0x001ea80000100a00 */
[----:B--2---:R0:W-:Y:S04]  /*47120*/  STL.64 [R1+0x43e8], R20 ;  /* 0x0043e81401007387 */ /* 0x0041e80000100a00 */
[----:B0-----:R-:W2:Y:S01]  /*47130*/  LDL.64 R20, [R1+0xc0] ;  /* 0x0000c00001147983 */ /* 0x001ea20000100a00 */
[----:B------:R-:W2:Y:S02]  /*47140*/  LDL.LU.64 R10, [R1+0x4490] ;  /* 0x00449000010a7983 */ /* 0x000ea40000300a00 */
[----:B------:R-:W2:Y:S07]  /*47150*/  LDL.LU.64 R8, [R1+0x4488] ;  /* 0x0044880001087983 */ /* 0x000eae0000300a00 */
[----:B------:R0:W-:Y:S01]  /*47160*/  STL.64 [R1+0x3a0], R16 ;  /* 0x0003a01001007387 */ /* 0x0001e20000100a00 */
[----:B------:R2:W-:Y:S04]  /*47170*/  STL.64 [R1+0x3a8], R18 ;  /* 0x0003a81201007387 */ /* 0x0005e80000100a00 */
        /* <DEDUP_REMOVED lines=28> */
[----:B0-----:R-:W2:Y:S01]  /*47340*/  LDL.LU R18, [R1+0x4420] ;  /* 0x0044200001127983 */ /* 0x001ea20000300800 */
[----:B------:R-:W3:Y:S02]  /*47350*/  LDL.LU.64 R16, [R1+0x4418] ;  /* 0x0044180001107983 */ /* 0x000ee40000300a00 */
[C---:B---3--:R-:W-:Y:S11]  /*47360*/  HMMA.16816.F32 R12, R24.reuse, R16, R12 ;  /* 0x00000010180c723c */ /* 0x048ff6000000180c */
[----:B------:R-:W-:Y:S11]  /*47370*/  @!UPT UIADD3 URZ, URZ, URZ, URZ ;  /* 0x0000003f3f3ff290 */ /* 0x000ff6000fffe03f */
[----:B------:R-:W-:Y:S01]  /*47380*/  @!UPT UIADD3 URZ, URZ, URZ, URZ ;  /* 0x0000003f3f3ff290 */ /* 0x000fe2000fffe03f */
[----:B------:R0:W-:Y:S01]  /*47390*/  STL.64 [R1+0x350], R12 ;  /* 0x0003500c01007387 */ /* 0x0001e20000100a00 */
[----:B------:R-:W-:Y:S03]  /*473a0*/  STL.64 [R1+0x358], R14 ;  /* 0x0003580e01007387 */ /* 0x000fe60000100a00 */
[----:B0-----:R-:W2:Y:S01]  /*473b0*/  LDL.LU.64 R12, [R1+0x4410] ;  /* 0x00441000010c7983 */ /* 0x001ea20000300a00 */
        /* <DEDUP_REMOVED lines=8> */
[----:B------:R-:W4:Y:S02]  /*47440*/  LDL.LU.64 R8, [R1+0x4400] ;  /* 0x0044000001087983 */ /* 0x000f240000300a00 */
[----:B------:R0:W-:Y:S02]  /*47450*/  STL.64 [R1+0x4338], R12 ;  /* 0x0043380c01007387 */ /* 0x0001e40000100a00 */
[----:B0-----:R-:W3:Y:S01]  /*47460*/  LDL.LU R12, [R1+0x10d0] ;  /* 0x0010d000010c7983 */ /* 0x001ee20000300800 */
[----:B------:R-:W3:Y:S02]  /*47470*/  LDL.LU R13, [R1+0x10d4] ;  /* 0x0010d400010d7983 */ /* 0x000ee40000300800 */
[----:B------:R-:W3:Y:S02]  /*47480*/  LDL.LU R14, [R1+0x10d8] ;  /* 0x0010d800010e7983 */ /* 0x000ee40000300800 */
[----:B------:R-:W3:Y:S01]  /*47490*/  LDL.LU R15, [R1+0x10dc] ;  /* 0x0010dc00010f7983 */ /* 0x000ee20000300800 */
[----:B----4-:R-:W-:Y:S01]  /*474a0*/  HMMA.16816.F32 R24, R24, R8, R4 ;  /* 0x000000081818723c */ /* 0x010fe20000001804 */
[----:B------:R-:W4:Y:S01]  /*474b0*/  LDL.LU.64 R6, [R1+0x43f8] ;  /* 0x0043f80001067983 */ /* 0x000f220000300a00 */
[----:B------:R-:W4:Y:S11]  /*474c0*/  LDL.LU.64 R4, [R1+0x43f0] ;  /* 0x0043f00001047983 */ /* 0x000f360000300a00 */
[----:B------:R-:W-:Y:S10]  /*474d0*/  @!UPT UIADD3 URZ, URZ, URZ, URZ ;  /* 0x0000003f3f3ff290 */ /* 0x000ff4000fffe03f */
[----:B------:R0:W-:Y:S01]  /*474e0*/  STL.64 [R1+0x130], R24 ;  /* 0x0001301801007387 */ /* 0x0001e20000100a00 */
[----:B------:R-:W-:Y:S03]  /*474f0*/  STL.64 [R1+0x138], R26 ;  /* 0x0001381a01007387 */ /* 0x000fe60000100a00 */
[----:B0-----:R-:W3:Y:S01]  /*47500*/  LDL.64 R24, [R1+0xa0] ;  /* 0x0000a00001187983 */ /* 0x001ee20000100a00 */
[----:B--2---:R-:W-:Y:S02]  /*47510*/  STL.64 [R1+0x4330], R10 ;  /* 0x0043300a01007387 */ /* 0x004fe40000100a00 */
[----:B------:R0:W-:Y:S02]  /*47520*/  STL.64 [R1+0x4328], R8 ;  /* 0x0043280801007387 */ /* 0x0001e40000100a00 */
[----:B0-----:R-:W4:Y:S01]  /*47530*/  LDL.LU R8, [R1+0x1100] ;  /* 0x0011000001087983 */ /* 0x001f220000300800 */
[----:B------:R-:W4:Y:S02]  /*47540*/  LDL.LU R9, [R1+0x1104] ;  /* 0x0011040001097983 */ /* 0x000f240000300800 */
[----:B------:R-:W4:Y:S02]  /*47550*/  LDL.LU R10, [R1+0x1108] ;  /* 0x00110800010a7983 */ /* 0x000f240000300800 */
[----:B------:R-:W4:Y:S02]  /*47560*/  LDL.LU R11, [R1+0x110c] ;  /* 0x00110c00010b7983 */ /* 0x000f240000300800 */
[C---:B----4-:R-:W-:Y:S11]  /*47570*/  HMMA.16816.F32 R8, R4.reuse, R20, R8 ;  /* 0x000000140408723c */ /* 0x050ff60000001808 */
[----:B------:R-:W-:Y:S11]  /*47580*/  @!UPT UIADD3 URZ, URZ, URZ, URZ ;  /* 0x0000003f3f3ff290 */ /* 0x000ff6000fffe03f */
[----:B------:R-:W-:Y:S01]  /*47590*/  @!UPT UIADD3 URZ, URZ, URZ, URZ ;  /* 0x0000003f3f3ff290 */ /* 0x000fe2000fffe03f */
[----:B------:R0:W-:Y:S01]  /*475a0*/  STL.64 [R1+0x120], R8 ;  /* 0x0001200801007387 */ /* 0x0001e20000100a00 */
[----:B------:R-:W-:Y:S02]  /*475b0*/  STL.64 [R1+0x128], R10 ;  /* 0x0001280a01007387 */ /* 0x000fe40000100a00 */
[----:B0-----:R-:W-:Y:S02]  /*475c0*/  IMAD.MOV.U32 R8, RZ, RZ, R21 ;  /* 0x000000ffff087224 */ /* 0x001fe400078e0015 */
[----:B------:R-:W-:Y:S02]  /*475d0*/  IMAD.MOV.U32 R9, RZ, RZ, R20 ;  /* 0x000000ffff097224 */ /* 0x000fe400078e0014 */
[----:B------:R-:W2:Y:S01]  /*475e0*/  LDL.LU.64 R20, [R1+0x43e8] ;  /* 0x0043e80001147983 */ /* 0x000ea20000300a00 */
[----:B------:R0:W-:Y:S02]  /*475f0*/  STL [R1+0x434c], R8 ;  /* 0x00434c0801007387 */ /* 0x0001e40000100800 */
[----:B------:R1:W-:Y:S01]  /*47600*/  STL [R1+0x4348], R9 ;  /* 0x0043480901007387 */ /* 0x0003e20000100800 */
[----:B0-----:R-:W2:Y:S01]  /*47610*/  LDL.LU R8, [R1+0x10f0] ;  /* 0x0010f00001087983 */ /* 0x001ea20000300800 */
[----:B-1----:R-:W2:Y:S02]  /*47620*/  LDL.LU R9, [R1+0x10f4] ;  /* 0x0010f40001097983 */ /* 0x002ea40000300800 */
[----:B------:R-:W2:Y:S02]  /*47630*/  LDL.LU R10, [R1+0x10f8] ;  /* 0x0010f800010a7983 */ /* 0x000ea40000300800 */
[----:B------:R-:W2:Y:S02]  /*47640*/  LDL.LU R11, [R1+0x10fc] ;  /* 0x0010fc00010b7983 */ /* 0x000ea40000300800 */
[C---:B--2---:R-:W-:Y:S11]  /*47650*/  HMMA.16816.F32 R8, R4.reuse, R20, R8 ;  /* 0x000000140408723c */ /* 0x044ff60000001808 */
[----:B------:R-:W-:Y:S11]  /*47660*/  @!UPT UIADD3 URZ, URZ, URZ, URZ ;  /* 0x0000003f3f3ff290 */ /* 0x000ff6000fffe03f */
[----:B------:R-:W-:Y:S01]  /*47670*/  @!UPT UIADD3 URZ, URZ, URZ, URZ ;  /* 0x0000003f3f3ff290 */ /* 0x000fe2000fffe03f */
[----:B------:R-:W-:Y:S01]  /*47680*/  STL.64 [R1+0x110], R8 ;  /* 0x0001100801007387 */ /* 0x000fe20000100a00 */
[----:B------:R0:W-:Y:S02]  /*47690*/  STL.64 [R1+0x118], R10 ;  /* 0x0001180a01007387 */ /* 0x0001e40000100a00 */
[----:B------:R-:W3:Y:S02]  /*476a0*/  LDL.LU.64 R22, [R1+0x43e0] ;  /* 0x0043e00001167983 */ /* 0x000ee40000300a00 */
[----:B0-----:R-:W-:Y:S02]  /*476b0*/  IMAD.MOV.U32 R11, RZ, RZ, R20 ;  /* 0x000000ffff0b7224 */ /* 0x001fe400078e0014 */
[----:B------:R-:W-:Y:S02]  /*476c0*/  IMAD.MOV.U32 R10, RZ, RZ, R21 ;  /* 0x000000ffff0a7224 */ /* 0x000fe400078e0015 */
[----:B------:R-:W3:Y:S01]  /*476d0*/  LDL.LU.64 R20, [R1+0x43d8] ;  /* 0x0043d80001147983 */ /* 0x000ee20000300a00 */
[----:B------:R-:W-:Y:S01]  /*476e0*/  STL [R1+0x4350], R11 ;  /* 0x0043500b01007387 */ /* 0x000fe20000100800 */
[C---:B---3--:R-:W-:Y:S11]  /*476f0*/  HMMA.16816.F32 R20, R4.reuse, R24, R20 ;  /* 0x000000180414723c */ /* 0x048ff60000001814 */
[----:B------:R-:W-:Y:S11]  /*47700*/  @!UPT UIADD3 URZ, URZ, URZ, URZ ;  /* 0x0000003f3f3ff290 */ /* 0x000ff6000fffe03f */
[----:B------:R-:W-:Y:S01]  /*47710*/  @!UPT UIADD3 URZ, URZ, URZ, URZ ;  /* 0x0000003f3f3ff290 */ /* 0x000fe2000fffe03f */
[----:B------:R0:W-:Y:S01]  /*47720*/  STL.64 [R1+0x100], R20 ;  /* 0x0001001401007387 */ /* 0x0001e20000100a00 */
[----:B------:R-:W-:Y:S03]  /*47730*/  STL.64 [R1+0x108], R22 ;  /* 0x0001081601007387 */ /* 0x000fe60000100a00 */
[----:B0-----:R-:W2:Y:S02]  /*47740*/  LDL.LU.64 R20, [R1+0x43d0] ;  /* 0x0043d00001147983 */ /* 0x001ea40000300a00 */
[----:B--2---:R-:W-:Y:S01]  /*47750*/  HMMA.16816.F32 R12, R4, R20, R12 ;  /* 0x00000014040c723c */ /* 0x004fe2000000180c */
[----:B------:R-:W-:Y:S11]  /*47760*/  IMAD.MOV.U32 R9, RZ, RZ, R20 ;  /* 0x000000ffff097224 */ /* 0x000ff600078e0014 */
[----:B------:R-:W-:Y:S11]  /*47770*/  @!UPT UIADD3 URZ, URZ, URZ, URZ ;  /* 0x0000003f3f3ff290 */ /* 0x000ff6000fffe03f */
[----:B------:R-:W-:Y:S01]  /*47780*/  STL.64 [R1+0xf0], R12 ;  /* 0x0000f00c01007387 */ /* 0x000fe20000100a00 */
[----:B------:R-:W-:Y:S02]  /*47790*/  STL.64 [R1+0xf8], R14 ;  /* 0x0000f80e01007387 */ /* 0x000fe40000100a00 */
[----:B------:R-:W-:Y:S02]  /*477a0*/  STL [R1+0x43cc], R10 ;  /* 0x0043cc0a01007387 */ /* 0x000fe40000100800 */
[----:B------:R0:W-:Y:S01]  /*477b0*/  STL [R1+0x43c8], R9 ;  /* 0x0043c80901007387 */ /* 0x0001e20000100800 */
[----:B------:R-:W2:Y:S04]  /*477c0*/  LDL.LU R8, [R1+0x10c0] ;  /* 0x0010c00001087983 */ /* 0x000ea80000300800 */
[----:B0-----:R-:W2:Y:S01]  /*477d0*/  LDL.LU R9, [R1+0x10c4] ;  /* 0x0010c40001097983 */ /* 0x001ea20000300800 */
[----:B------:R-:W2:Y:S02]  /*477e0*/  LDL.LU R10, [R1+0x10c8] ;  /* 0x0010c800010a7983 */ /* 0x000ea40000300800 */
[----:B------:R-:W2:Y:S02]  /*477f0*/  LDL.LU R11, [R1+0x10cc] ;  /* 0x0010cc00010b7983 */ /* 0x000ea40000300800 */
[----:B------:R-:W3:Y:S01]  /*47800*/  LDL.LU R12, [R1+0x12a0] ;  /* 0x0012a000010c7983 */ /* 0x000ee20000300800 */
[----:B------:R-:W3:Y:S01]  /*47810*/  LDL.LU R13, [R1+0x12a4] ;  /* 0x0012a400010d7983 */ /* 0x000ee20000300800 */
[----:B------:R-:W4:Y:S02]  /*47820*/  LDL.LU R14, [R1+0x12a8] ;  /* 0x0012a800010e7983 */ /* 0x000f240000300800 */
[----:B------:R-:W4:Y:S02]  /*47830*/  LDL.LU R15, [R1+0x12ac] ;  /* 0x0012ac00010f7983 */ /* 0x000f240000300800 */
[----:B------:R-:W-:-:S02]  /*47840*/  IMAD.MOV.U32 R16, RZ, RZ, R21 ;  /* 0x000000ffff107224 */ /* 0x000fc400078e0015 */
[----:B------:R-:W-:Y:S02]  /*47850*/  IMAD.MOV.U32 R20, RZ, RZ, R2 ;  /* 0x000000ffff147224 */ /* 0x000fe400078e0002 */
[----:B------:R-:W-:Y:S02]  /*47860*/  IMAD.MOV.U32 R21, RZ, RZ, R0 ;  /* 0x000000ffff157224 */ /* 0x000fe400078e0000 */
[----:B------:R-:W-:Y:S01]  /*47870*/  IMAD.MOV.U32 R17, RZ, RZ, R24 ;  /* 0x000000ffff117224 */ /* 0x000fe200078e0018 */
[----:B----4-:R-:W-:Y:S01]  /*47880*/  STL.64 [R1+0x43b8], R14 ;  /* 0x0043b80e01007387 */ /* 0x010fe20000100a00 */
[----:B---3--:R-:W-:Y:S02]  /*47890*/  STL.64 [R1+0x43b0], R12 ;  /* 0x0043b00c01007387 */ /* 0x008fe40000100a00 */
[----:B------:R0:W-:Y:S02]  /*478a0*/  STL.64 [R1+0x43c0], R20 ;  /* 0x0043c01401007387 */ /* 0x0001e40000100a00 */
[----:B0-----:R-:W3:Y:S01]  /*478b0*/  LDL.LU R20, [R1+0x10b0] ;  /* 0x0010b00001147983 */ /* 0x001ee20000300800 */
[----:B------:R-:W3:Y:S02]  /*478c0*/  LDL.LU R21, [R1+0x10b4] ;  /* 0x0010b40001157983 */ /* 0x000ee40000300800 */
[----:B------:R-:W3:Y:S02]  /*478d0*/  LDL.LU R22, [R1+0x10b8] ;  /* 0x0010b80001167983 */ /* 0x000ee40000300800 */
[----:B------:R-:W3:Y:S01]  /*478e0*/  LDL.LU R23, [R1+0x10bc] ;  /* 0x0010bc0001177983 */ /* 0x000ee20000300800 */
[----:B------:R-:W4:Y:S01]  /*478f0*/  LDL.LU R12, [R1+0x12b0] ;  /* 0x0012b000010c7983 */ /* 0x000f220000300800 */
[----:B------:R-:W4:Y:S02]  /*47900*/  LDL.LU R13, [R1+0x12b4] ;  /* 0x0012b400010d7983 */ /* 0x000f240000300800 */
[----:B------:R-:W4:Y:S02]  /*47910*/  LDL.LU R14, [R1+0x12b8] ;  /* 0x0012b800010e7983 */ /* 0x000f240000300800 */
[----:B------:R-:W4:Y:S01]  /*47920*/  LDL.LU R15, [R1+0x12bc] ;  /* 0x0012bc00010f7983 */ /* 0x000f220000300800 */
[----:B------:R0:W-:Y:S04]  /*47930*/  STL.64 [R1+0x4388], R16 ;  /* 0x0043881001007387 */ /* 0x0001e80000100a00 */
[----:B0-----:R-:W2:Y:S01]  /*47940*/  LDL.64 R16, [R1+0x80] ;  /* 0x0000800001107983 */ /* 0x001ea20000100a00 */
[----:B------:R-:W-:Y:S01]  /*47950*/  IMAD.MOV.U32 R24, RZ, RZ, R18 ;  /* 0x000000ffff187224 */ /* 0x000fe200078e0012 */
[----:B--2---:R-:W-:Y:S11]  /*47960*/  HMMA.16816.F32 R8, R4, R16, R8 ;  /* 0x000000100408723c */ /* 0x004ff60000001808 */
[----:B------:R-:W-:Y:S11]  /*47970*/  @!UPT UIADD3 URZ, URZ, URZ, URZ ;  /* 0x0000003f3f3ff290 */ /* 0x000ff6000fffe03f */
[----:B------:R-:W-:Y:S01]  /*47980*/  @!UPT UIADD3 URZ, URZ, URZ, URZ ;  /* 0x0000003f3f3ff290 */ /* 0x000fe2000fffe03f */
[----:B------:R-:W-:Y:S01]  /*47990*/  STL.64 [R1+0xe0], R8 ;  /* 0x0000e00801007387 */ /* 0x000fe20000100a00 */
[----:B------:R0:W-:Y:S03]  /*479a0*/  STL.64 [R1+0xe8], R10 ;  /* 0x0000e80a01007387 */ /* 0x0001e60000100a00 */
[----:B0-----:R-:W2:Y:S01]  /*479b0*/  LDL.LU R10, [R1+0x43cc] ;  /* 0x0043cc00010a7983 */ /* 0x001ea20000300800 */
[----:B------:R-:W2:Y:S02]  /*479c0*/  LDL.LU R9, [R1+0x43c8] ;  /* 0x0043c80001097983 */ /* 0x000ea40000300800 */
[----:B------:R-:W-:Y:S02]  /*479d0*/  IMAD.MOV.U32 R11, RZ, RZ, R16 ;  /* 0x000000ffff0b7224 */ /* 0x000fe400078e0010 */
[----:B------:R-:W-:Y:S01]  /*479e0*/  IMAD.MOV.U32 R8, RZ, RZ, R17 ;  /* 0x000000ffff087224 */ /* 0x000fe200078e0011 */
[----:B------:R-:W2:Y:S01]  /*479f0*/  LDL.LU R16, [R1+0x1280] ;  /* 0x0012800001107983 */ /* 0x000ea20000300800 */
[----:B------:R-:W2:Y:S02]  /*47a00*/  LDL.LU R17, [R1+0x1284] ;  /* 0x0012840001117983 */ /* 0x000ea40000300800 */
[----:B------:R-:W2:Y:S02]  /*47a10*/  LDL.LU R18, [R1+0x1288] ;  /* 0x0012880001127983 */ /* 0x000ea40000300800 */
[----:B------:R-:W2:Y:S02]  /*47a20*/  LDL.LU R19, [R1+0x128c] ;  /* 0x00128c0001137983 */ /* 0x000ea40000300800 */
[----:B--2---:R-:W-:Y:S01]  /*47a30*/  STL.64 [R1+0x4398], R18 ;  /* 0x0043981201007387 */ /* 0x004fe20000100a00 */
[----:B------:R0:W-:Y:S03]  /*47a40*/  STL.64 [R1+0x4390], R16 ;  /* 0x0043901001007387 */ /* 0x0001e60000100a00 */
[----:B0-----:R-:W2:Y:S01]  /*47a50*/  LDL.64 R16, [R1+0x40] ;  /* 0x0000400001107983 */ /* 0x001ea20000100a00 */
[----:B------:R-:W-:Y:S02]  /*47a60*/  STL.64 [R1+0x4360], R10 ;  /* 0x0043600a01007387 */ /* 0x000fe40000100a00 */
[----:B------:R0:W-:Y:S02]  /*47a70*/  STL.64 [R1+0x4358], R8 ;  /* 0x0043580801007387 */ /* 0x0001e40000100a00 */
[----:B0-----:R-:W2:Y:S04]  /*47a80*/  LDL.64 R8, [R1+0x10] ;  /* 0x0000100001087983 */ /* 0x001ea80000100a00 */
[----:B--2---:R0:W-:Y:S04]  /*47a90*/  STL.64 [R1+0x4378], R8 ;  /* 0x0043780801007387 */ /* 0x0041e80000100a00 */
[----:B0-----:R-:W2:Y:S01]  /*47aa0*/  LDL.64 R8, [R1+0x20] ;  /* 0x0000200001087983 */ /* 0x001ea20000100a00 */
[----:B------:R-:W-:-:S02]  /*47ab0*/  IMAD.MOV.U32 R28, RZ, RZ, R25 ;  /* 0x000000ffff1c7224 */ /* 0x000fc400078e0019 */
[----:B------:R-:W-:Y:S01]  /*47ac0*/  IMAD.MOV.U32 R25, RZ, RZ, R3 ;  /* 0x000000ffff197224 */ /* 0x000fe200078e0003 */
[----:B--2---:R0:W-:Y:S04]  /*47ad0*/  STL.64 [R1+0x4380], R8 ;  /* 0x0043800801007387 */ /* 0x0041e80000100a00 */
[----:B0-----:R-:W2:Y:S02]  /*47ae0*/  LDL.64 R8, [R1+0x30] ;  /* 0x0000300001087983 */ /* 0x001ea40000100a00 */
[C---:B---3--:R-:W-:Y:S02]  /*47af0*/  HMMA.16816.F32 R24, R4.reuse, R24, R20 ;  /* 0x000000180418723c */ /* 0x048fe40000001814 */
[----:B--2---:R0:W-:Y:S04]  /*47b00*/  STL.64 [R1+0x43a0], R8 ;  /* 0x0043a00801007387 */ /* 0x0041e80000100a00 */
[----:B0-----:R-:W2:Y:S01]  /*47b10*/  LDL.LU R8, [R1+0x1290] ;  /* 0x0012900001087983 */ /* 0x001ea20000300800 */
[----:B------:R-:W2:Y:S02]  /*47b20*/  LDL.LU R9, [R1+0x1294] ;  /* 0x0012940001097983 */ /* 0x000ea40000300800 */
[----:B------:R-:W2:Y:S02]  /*47b30*/  LDL.LU R10, [R1+0x1298] ;  /* 0x00129800010a7983 */ /* 0x000ea40000300800 */
[----:B------:R-:W2:Y:S01]  /*47b40*/  LDL.LU R11, [R1+0x129c] ;  /* 0x00129c00010b7983 */ /* 0x000ea20000300800 */
[----:B------:R-:W4:Y:S11]  /*47b50*/  LDL.LU.64 R20, [R1+0x43c0] ;  /* 0x0043c00001147983 */ /* 0x000f360000300a00 */
[----:B------:R-:W-:Y:S02]  /*47b60*/  STL.64 [R1+0xd0], R24 ;  /* 0x0000d01801007387 */ /* 0x000fe40000100a00 */
[----:B------:R-:W-:Y:S02]  /*47b70*/  STL.64 [R1+0xd8], R26 ;  /* 0x0000d81a01007387 */ /* 0x000fe40000100a00 */
[----:B------:R-:W0:Y:S04]  /*47b80*/  LDSM.16.MT88.4 R24, [R29+0x8300] ;  /* 0x008300001d18783b */ /* 0x000e280000004200 */
[----:B------:R-:W-:Y:S04]  /*47b90*/  STL [R1+0x4298], R29 ;  /* 0x0042981d01007387 */ /* 0x000fe80000100800 */
[----:B0-----:R-:W-:Y:S01]  /*47ba0*/  STL.64 [R1+0x41c8], R26 ;  /* 0x0041c81a01007387 */ /* 0x001fe20000100a00 */
[----:B------:R0:W-:Y:S03]  /*47bb0*/  STL.64 [R1+0x41c0], R24 ;  /* 0x0041c01801007387 */ /* 0x0001e60000100a00 */
[----:B0-----:R-:W3:Y:S01]  /*47bc0*/  LDL.LU R24, [R1+0x1270] ;  /* 0x0012700001187983 */ /* 0x001ee20000300800 */
[----:B------:R-:W3:Y:S02]  /*47bd0*/  LDL.LU R25, [R1+0x1274] ;  /* 0x0012740001197983 */ /* 0x000ee40000300800 */
[----:B------:R-:W3:Y:S02]  /*47be0*/  LDL.LU R26, [R1+0x1278] ;  /* 0x00127800011a7983 */ /* 0x000ee40000300800 */
[----:B------:R-:W3:Y:S01]  /*47bf0*/  LDL.LU R27, [R1+0x127c] ;  /* 0x00127c00011b7983 */ /* 0x000ee20000300800 */
[C---:B----4-:R-:W-:Y:S01]  /*47c00*/  HMMA.16816.F32 R20, R4.reuse, R20, R12 ;  /* 0x000000140414723c */ /* 0x050fe2000000180c */
[----:B------:R-:W4:Y:S01]  /*47c10*/  LDL.LU.64 R14, [R1+0x43b8] ;  /* 0x0043b800010e7983 */ /* 0x000f220000300a00 */
[----:B------:R-:W4:Y:S11]  /*47c20*/  LDL.LU.64 R12, [R1+0x43b0] ;  /* 0x0043b000010c7983 */ /* 0x000f360000300a00 */
[----:B------:R-:W-:Y:S10]  /*47c30*/  @!UPT UIADD3 URZ, URZ, URZ, URZ ;  /* 0x0000003f3f3ff290 */ /* 0x000ff4000fffe03f */
[----:B------:R0:W-:Y:S01]  /*47c40*/  STL.64 [R1+0x330], R20 ;  /* 0x0003301401007387 */ /* 0x0001e20000100a00 */
[----:B------:R4:W-:Y:S03]  /*47c50*/  STL.64 [R1+0x338], R22 ;  /* 0x0003381601007387 */ /* 0x0009e60000100a00 */
[----:B0-----:R-:W4:Y:S02]  /*47c60*/  LDL.LU.64 R20, [R1+0x43a8] ;  /* 0x0043a80001147983 */ /* 0x001f240000300a00 */
[C---:B----4-:R-:W-:Y:S02]  /*47c70*/  HMMA.16816.F32 R20, R4.reuse, R20, R12 ;  /* 0x000000140414723c */ /* 0x050fe4000000180c */
[----:B------:R-:W4:Y:S11]  /*47c80*/  LDL.LU R12, [R1+0x1090] ;  /* 0x00109000010c7983 */ /* 0x000f360000300800 */
[----:B------:R-:W-:Y:S10]  /*47c90*/  @!UPT UIADD3 URZ, URZ, URZ, URZ ;  /* 0x0000003f3f3ff290 */ /* 0x000ff4000fffe03f */
[----:B------:R-:W-:Y:S01]  /*47ca0*/  STL.64 [R1+0x320], R20 ;  /* 0x0003201401007387 */ /* 0x000fe20000100a00 */
[----:B------:R-:W-:Y:S02]  /*47cb0*/  STL.64 [R1+0x328], R22 ;  /* 0x0003281601007387 */ /* 0x000fe40000100a00 */
[----:B------:R-:W4:Y:S02]  /*47cc0*/  LDL.LU R13, [R1+0x1094] ;  /* 0x00109400010d7983 */ /* 0x000f240000300800 */
[----:B------:R-:W3:Y:S01]  /*47cd0*/  LDL.LU R14, [R1+0x1098] ;  /* 0x00109800010e7983 */ /* 0x000ee20000300800 */
[----:B------:R-:W3:Y:S01]  /*47ce0*/  LDL.LU R15, [R1+0x109c] ;  /* 0x00109c00010f7983 */ /* 0x000ee20000300800 */
[C---:B--2---:R-:W-:Y:S01]  /*47cf0*/  HMMA.16816.F32 R8, R4.reuse, R16, R8 ;  /* 0x000000100408723c */ /* 0x044fe20000001808 */
[----:B------:R-:W-:Y:S02]  /*47d00*/  IMAD.MOV.U32 R2, RZ, RZ, R16 ;  /* 0x000000ffff027224 */ /* 0x000fe400078e0010 */
[----:B------:R-:W-:Y:S01]  /*47d10*/  IMAD.MOV.U32 R0, RZ, RZ, R17 ;  /* 0x000000ffff007224 */ /* 0x000fe200078e0011 */
[----:B---3--:R-:W-:Y:S01]  /*47d20*/  STL.64 [R1+0x4370], R14 ;  /* 0x0043700e01007387 */ /* 0x008fe20000100a00 */
[----:B----4-:R0:W-:Y:S03]  /*47d30*/  STL.64 [R1+0x4368], R12 ;  /* 0x0043680c01007387 */ /* 0x0101e60000100a00 */
[----:B0-----:R-:W2:Y:S01]  /*47d40*/  LDL.LU R12, [R1+0x10a0] ;  /* 0x0010a000010c7983 */ /* 0x001ea20000300800 */
[----:B------:R-:W2:Y:S02]  /*47d50*/  LDL.LU R13, [R1+0x10a4] ;  /* 0x0010a400010d7983 */ /* 0x000ea40000300800 */
[----:B------:R-:W2:Y:S02]  /*47d60*/  LDL.LU R14, [R1+0x10a8] ;  /* 0x0010a800010e7983 */ /* 0x000ea40000300800 */
[----:B------:R-:W2:Y:S01]  /*47d70*/  LDL.LU R15, [R1+0x10ac] ;  /* 0x0010ac00010f7983 */ /* 0x000ea20000300800 */
[----:B------:R-:W3:Y:S01]  /*47d80*/  LDL.LU R20, [R1+0x1080] ;  /* 0x0010800001147983 */ /* 0x000ee20000300800 */
[----:B------:R-:W3:Y:S02]  /*47d90*/  LDL.LU R21, [R1+0x1084] ;  /* 0x0010840001157983 */ /* 0x000ee40000300800 */
[----:B------:R-:W3:Y:S02]  /*47da0*/  LDL.LU R22, [R1+0x1088] ;  /* 0x0010880001167983 */ /* 0x000ee40000300800 */
[----:B------:R-:W3:Y:S04]  /*47db0*/  LDL.LU R23, [R1+0x108c] ;  /* 0x00108c0001177983 */ /* 0x000ee80000300800 */
[----:B------:R0:W-:Y:S01]  /*47dc0*/  STL.64 [R1+0x310], R8 ;  /* 0x0003100801007387 */ /* 0x0001e20000100a00 */
[----:B------:R-:W-:Y:S03]  /*47dd0*/  STL.64 [R1+0x318], R10 ;  /* 0x0003180a01007387 */ /* 0x000fe60000100a00 */
[----:B0-----:R-:W4:Y:S01]  /*47de0*/  LDL.LU.64 R8, [R1+0x43a0] ;  /* 0x0043a00001087983 */ /* 0x001f220000300a00 */
[----:B------:R-:W4:Y:S02]  /*47df0*/  LDL.LU.64 R18, [R1+0x4398] ;  /* 0x0043980001127983 */ /* 0x000f240000300a00 */
[----:B------:R-:W4:Y:S02]  /*47e00*/  LDL.LU.64 R16, [R1+0x4390] ;  /* 0x0043900001107983 */ /* 0x000f240000300a00 */
[----:B------:R-:W2:Y:S01]  /*47e10*/  LDL R3, [R1+0x1730] ;  /* 0x0017300001037983 */ /* 0x000ea20000100800 */
[C---:B----4-:R-:W-:Y:S11]  /*47e20*/  HMMA.16816.F32 R16, R4.reuse, R8, R16 ;  /* 0x000000080410723c */ /* 0x050ff60000001810 */
[----:B------:R-:W-:Y:S11]  /*47e30*/  @!UPT UIADD3 URZ, URZ, URZ, URZ ;  /* 0x0000003f3f3ff290 */ /* 0x000ff6000fffe03f */
[----:B------:R-:W-:Y:S01]  /*47e40*/  @!UPT UIADD3 URZ, URZ, URZ, URZ ;  /* 0x0000003f3f3ff290 */ /* 0x000fe2000fffe03f */
[----:B------:R0:W-:Y:S01]  /*47e50*/  STL.64 [R1+0x300], R16 ;  /* 0x0003001001007387 */ /* 0x0001e20000100a00 */
[----:B------:R1:W-:Y:S03]  /*47e60*/  STL.64 [R1+0x308], R18 ;  /* 0x0003081201007387 */ /* 0x0003e60000100a00 */
[----:B0-----:R-:W4:Y:S01]  /*47e70*/  LDL.LU.64 R16, [R1+0x4388] ;  /* 0x0043880001107983 */ /* 0x001f220000300a00 */
        /* <DEDUP_REMOVED lines=8> */
[----:B0-----:R-:W-:Y:S02]  /*47f00*/  IMAD.MOV.U32 R25, RZ, RZ, R8 ;  /* 0x000000ffff197224 */ /* 0x001fe400078e0008 */
[----:B------:R-:W-:Y:S02]  /*47f10*/  IMAD.MOV.U32 R24, RZ, RZ, R9 ;  /* 0x000000ffff187224 */ /* 0x000fe400078e0009 */
[----:B------:R-:W2:Y:S02]  /*47f20*/  LDL.LU.64 R8, [R1+0x4378] ;  /* 0x0043780001087983 */ /* 0x000ea40000300a00 */
[----:B--2---:R-:W-:Y:S11]  /*47f30*/  HMMA.16816.F32 R12, R4, R8, R12 ;  /* 0x00000008040c723c */ /* 0x004ff6000000180c */
[----:B------:R-:W-:Y:S11]  /*47f40*/  @!UPT UIADD3 URZ, URZ, URZ, URZ ;  /* 0x0000003f3f3ff290 */ /* 0x000ff6000fffe03f */
[----:B------:R-:W-:Y:S01]  /*47f50*/  @!UPT UIADD3 URZ, URZ, URZ, URZ ;  /* 0x0000003f3f3ff290 */ /* 0x000fe2000fffe03f */
[----:B------:R-:W-:Y:S01]  /*47f60*/  STL.64 [R1+0x1420], R12 ;  /* 0x0014200c01007387 */ /* 0x000fe20000100a00 */
[----:B------:R0:W-:Y:S03]  /*47f70*/  STL.64 [R1+0x1428], R14 ;  /* 0x0014280e01007387 */ /* 0x0001e60000100a00 */
[----:B0-----:R-:W2:Y:S01]  /*47f80*/  LDL.LU.64 R14, [R1+0x4370] ;  /* 0x00437000010e7983 */ /* 0x001ea20000300a00 */
[----:B------:R-:W2:Y:S02]  /*47f90*/  LDL.LU.64 R12, [R1+0x4368] ;  /* 0x00436800010c7983 */ /* 0x000ea40000300a00 */
[----:B------:R-:W2:Y:S02]  /*47fa0*/  LDL.LU.64 R10, [R1+0x4360] ;  /* 0x00436000010a7983 */ /* 0x000ea40000300a00 */
[----:B------:R-:W-:Y:S02]  /*47fb0*/  IMAD.MOV.U32 R27, RZ, RZ, R8 ;  /* 0x000000ffff1b7224 */ /* 0x000fe400078e0008 */
[----:B------:R-:W-:-:S02]  /*47fc0*/  IMAD.MOV.U32 R26, RZ, RZ, R9 ;  /* 0x000000ffff1a7224 */ /* 0x000fc400078e0009 */
[----:B------:R-:W3:Y:S03]  /*47fd0*/  LDL.LU.64 R8, [R1+0x4358] ;  /* 0x0043580001087983 */ /* 0x000ee60000300a00 */
[----:B------:R-:W-:Y:S02]  /*47fe0*/  STL.64 [R1+0x42a8], R26 ;  /* 0x0042a81a01007387 */ /* 0x000fe40000100a00 */
[----:B------:R2:W-:Y:S02]  /*47ff0*/  STL.64 [R1+0x42a0], R24 ;  /* 0x0042a01801007387 */ /* 0x0005e40000100a00 */
[----:B--2---:R-:W-:Y:S02]  /*48000*/  IMAD.MOV.U32 R24, RZ, RZ, R11 ;  /* 0x000000ffff187224 */ /* 0x004fe400078e000b */
[----:B------:R-:W2:Y:S01]  /*48010*/  LDL.LU R11, [R1+0x4350] ;  /* 0x00435000010b7983 */ /* 0x000ea20000300800 */
[----:B---3--:R-:W-:-:S03]  /*48020*/  IMAD.MOV.U32 R25, RZ, RZ, R8 ;  /* 0x000000ffff197224 */ /* 0x008fc600078e0008 */
[----:B------:R-:W3:Y:S02]  /*48030*/  LDL.LU R8, [R1+0x434c] ;  /* 0x00434c0001087983 */ /* 0x000ee40000300800 */
[----:B------:R0:W-:Y:S02]  /*48040*/  STL.64 [R1+0x42b8], R24 ;  /* 0x0042b81801007387 */ /* 0x0001e40000100a00 */
[----:B0-----:R-:W-:Y:S02]  /*48050*/  IMAD.MOV.U32 R24, RZ, RZ, R9 ;  /* 0x000000ffff187224 */ /* 0x001fe400078e0009 */
[----:B----4-:R-:W-:Y:S01]  /*48060*/  IMAD.MOV.U32 R25, RZ, RZ, R16 ;  /* 0x000000ffff197224 */ /* 0x010fe200078e0010 */
[----:B------:R-:W4:Y:S01]  /*48070*/  LDL.LU R9, [R1+0x4348] ;  /* 0x0043480001097983 */ /* 0x000f220000300800 */
[----:B------:R-:W3:Y:S03]  /*48080*/  LDL.LU R16, [R1+0x4344] ;  /* 0x0043440001107983 */ /* 0x000ee60000300800 */
[----:B------:R0:W-:Y:S02]  /*48090*/  STL.64 [R1+0x42d0], R24 ;  /* 0x0042d01801007387 */ /* 0x0001e40000100a00 */
[----:B0-----:R-:W-:-:S02]  /*480a0*/  IMAD.MOV.U32 R24, RZ, RZ, R17 ;  /* 0x000000ffff187224 */ /* 0x001fc400078e0011 */
[----:B------:R-:W-:Y:S01]  /*480b0*/  IMAD.MOV.U32 R25, RZ, RZ, R28 ;  /* 0x000000ffff197224 */ /* 0x000fe200078e001c */
[----:B------:R-:W3:Y:S04]  /*480c0*/  LDL.LU R17, [R1+0x4340] ;  /* 0x0043400001117983 */ /* 0x000ee80000300800 */
[----:B------:R0:W-:Y:S02]  /*480d0*/  STL.64 [R1+0x42e8], R24 ;  /* 0x0042e81801007387 */ /* 0x0001e40000100a00 */
[----:B0-----:R-:W-:Y:S02]  /*480e0*/  IMAD.MOV.U32 R25, RZ, RZ, R10 ;  /* 0x000000ffff197224 */ /* 0x001fe400078e000a */
[----:B--2---:R-:W-:-:S05]  /*480f0*/  IMAD.MOV.U32 R24, RZ, RZ, R11 ;  /* 0x000000ffff187224 */ /* 0x004fca00078e000b */
[----:B------:R0:W-:Y:S04]  /*48100*/  STL.64 [R1+0x4300], R24 ;  /* 0x0043001801007387 */ /* 0x0001e80000100a00 */
[----:B0-----:R-:W2:Y:S01]  /*48110*/  LDL.64 R24, [R1] ;  /* 0x0000000001187983 */ /* 0x001ea20000100a00 */
[C---:B---3--:R-:W-:Y:S08]  /*48120*/  HMMA.16816.F32 R20, R4.reuse, R16, R20 ;  /* 0x000000100414723c */ /* 0x048ff00000001814 */
[----:B--2---:R-:W-:Y:S01]  /*48130*/  HMMA.16816.F32 R12, R4, R24, R12 ;  /* 0x00000018040c723c */ /* 0x004fe2000000180c */
[----:B------:R-:W-:-:S02]  /*48140*/  IMAD.MOV.U32 R28, RZ, RZ, R25 ;  /* 0x000000ffff1c7224 */ /* 0x000fc400078e0019 */
[----:B------:R-:W-:-:S04]  /*48150*/  IMAD.MOV.U32 R29, RZ, RZ, R24 ;  /* 0x000000ffff1d7224 */ /* 0x000fc800078e0018 */
[----:B------:R-:W-:Y:S02]  /*48160*/  IMAD.MOV.U32 R25, RZ, RZ, R8 ;  /* 0x000000ffff197224 */ /* 0x000fe400078e0008 */
[----:B----4-:R-:W-:Y:S11]  /*48170*/  IMAD.MOV.U32 R24, RZ, RZ, R9 ;  /* 0x000000ffff187224 */ /* 0x010ff600078e0009 */
[----:B------:R-:W-:Y:S03]  /*48180*/  @!UPT UIADD3 URZ, URZ, URZ, URZ ;  /* 0x0000003f3f3ff290 */ /* 0x000fe6000fffe03f */
[----:B------:R0:W-:Y:S01]  /*48190*/  STL.64 [R1+0x1410], R12 ;  /* 0x0014100c01007387 */ /* 0x0001e20000100a00 */
[----:B------:R-:W-:Y:S03]  /*481a0*/  STL.64 [R1+0x1418], R14 ;  /* 0x0014180e01007387 */ /* 0x000fe60000100a00 */
[----:B0-----:R-:W2:Y:S01]  /*481b0*/  LDL.LU.64 R12, [R1+0x4338] ;  /* 0x00433800010c7983 */ /* 0x001ea20000300a00 */
[----:B------:R0:W-:Y:S02]  /*481c0*/  STL.64 [R1+0x1400], R20 ;  /* 0x0014001401007387 */ /* 0x0001e40000100a00 */
[----:B------:R1:W-:Y:S01]  /*481d0*/  STL.64 [R1+0x1408], R22 ;  /* 0x0014081601007387 */ /* 0x0003e20000100a00 */
        /* <DEDUP_REMOVED lines=39> */
[----:B------:R-:W-:Y:S01]  /*48450*/  STL.64 [R1+0x13f0], R8 ;  /* 0x0013f00801007387 */ /* 0x000fe20000100a00 */
[----:B------:R0:W-:Y:S03]  /*48460*/  STL.64 [R1+0x13f8], R10 ;  /* 0x0013f80a01007387 */ /* 0x0001e60000100a00 */
[----:B0-----:R-:W4:Y:S01]  /*48470*/  LDL.LU.64 R10, [R1+0x4330] ;  /* 0x00433000010a7983 */ /* 0x001f220000300a00 */
[----:B------:R-:W3:Y:S02]  /*48480*/  LDL.LU.64 R8, [R1+0x4328] ;  /* 0x0043280001087983 */ /* 0x000ee40000300a00 */
[----:B---3--:R-:W-:Y:S01]  /*48490*/  HMMA.16816.F32 R4, R4, R8, R20 ;  /* 0x000000080404723c */ /* 0x008fe20000001814 */
[----:B------:R-:W2:Y:S01]  /*484a0*/  LDL.LU.64 R22, [R1+0x4320] ;  /* 0x0043200001167983 */ /* 0x000ea20000300a00 */
[----:B------:R-:W2:Y:S11]  /*484b0*/  LDL.LU.64 R20, [R1+0x4318] ;  /* 0x0043180001147983 */ /* 0x000eb60000300a00 */
[----:B------:R-:W-:Y:S10]  /*484c0*/  @!UPT UIADD3 URZ, URZ, URZ, URZ ;  /* 0x0000003f3f3ff290 */ /* 0x000ff4000fffe03f */
[----:B------:R0:W-:Y:S01]  /*484d0*/  STL.64 [R1+0x1200], R4 ;  /* 0x0012000401007387 */ /* 0x0001e20000100a00 */
[----:B------:R-:W-:Y:S03]  /*484e0*/  STL.64 [R1+0x1208], R6 ;  /* 0x0012080601007387 */ /* 0x000fe60000100a00 */
[----:B0-----:R-:W3:Y:S01]  /*484f0*/  LDL.64 R4, [R1+0x70] ;  /* 0x0000700001047983 */ /* 0x001ee20000100a00 */
[----:B----4-:R-:W-:Y:S02]  /*48500*/  STL.64 [R1+0x41d8], R10 ;  /* 0x0041d80a01007387 */ /* 0x010fe40000100a00 */
[----:B------:R0:W-:Y:S02]  /*48510*/  STL.64 [R1+0x41d0], R8 ;  /* 0x0041d00801007387 */ /* 0x0001e40000100a00 */
        /* <DEDUP_REMOVED lines=32> */
[----:B---3--:R-:W-:Y:S01]  /*48720*/  HMMA.16816.F32 R8, R20, R4, R8 ;  /* 0x000000041408723c */ /* 0x008fe20000001808 */
[----:B------:R-:W-:Y:S02]  /*48730*/  IMAD.MOV.U32 R15, RZ, RZ, R4 ;  /* 0x000000ffff0f7224 */ /* 0x000fe400078e0004 */
[----:B------:R-:W-:-:S05]  /*48740*/  IMAD.MOV.U32 R14, RZ, RZ, R5 ;  /* 0x000000ffff0e7224 */ /* 0x000fca00078e0005 */
[----:B--2---:R-:W-:Y:S01]  /*48750*/  HMMA.16816.F32 R24, R20, R24, R16 ;  /* 0x000000181418723c */ /* 0x004fe20000001810 */
[----:B------:R-:W2:Y:S11]  /*48760*/  LDL.LU.64 R18, [R1+0x42b0] ;  /* 0x0042b00001127983 */ /* 0x000eb60000300a00 */
[----:B------:R-:W-:Y:S11]  /*48770*/  @!UPT UIADD3 URZ, URZ, URZ, URZ ;  /* 0x0000003f3f3ff290 */ /* 0x000ff6000fffe03f */
[----:B------:R-:W-:Y:S01]  /*48780*/  STL.64 [R1+0x11b0], R24 ;  /* 0x0011b01801007387 */ /* 0x000fe20000100a00 */
[----:B------:R0:W-:Y:S03]  /*48790*/  STL.64 [R1+0x11b8], R26 ;  /* 0x0011b81a01007387 */ /* 0x0001e60000100a00 */
[----:B0-----:R-:W3:Y:S01]  /*487a0*/  LDL.LU.64 R26, [R1+0x42a8] ;  /* 0x0042a800011a7983 */ /* 0x001ee20000300a00 */
[----:B------:R-:W4:Y:S02]  /*487b0*/  LDL.LU.64 R24, [R1+0x42a0] ;  /* 0x0042a00001187983 */ /* 0x000f240000300a00 */
[----:B------:R-:W-:Y:S02]  /*487c0*/  STL.64 [R1+0x11a0], R8 ;  /* 0x0011a00801007387 */ /* 0x000fe40000100a00 */
[----:B------:R-:W-:Y:S01]  /*487d0*/  STL.64 [R1+0x11a8], R10 ;  /* 0x0011a80a01007387 */ /* 0x000fe20000100a00 */
[----:B------:R-:W-:Y:S01]  /*487e0*/  STL.64 [R1+0x41e8], R14 ;  /* 0x0041e80e01007387 */ /* 0x000fe20000100a00 */
[----:B------:R0:W-:Y:S03]  /*487f0*/  STL.64 [R1+0x41e0], R12 ;  /* 0x0041e00c01007387 */ /* 0x0001e60000100a00 */
[----:B0-----:R-:W2:Y:S01]  /*48800*/  LDL.LU R12, [R1+0xf00] ;  /* 0x000f0000010c7983 */ /* 0x001ea20000300800 */
[----:B------:R-:W2:Y:S02]  /*48810*/  LDL.LU R13, [R1+0xf04] ;  /* 0x000f0400010d7983 */ /* 0x000ea40000300800 */
[----:B------:R-:W2:Y:S02]  /*48820*/  LDL.LU R14, [R1+0xf08] ;  /* 0x000f0800010e7983 */ /* 0x000ea40000300800 */
[----:B------:R-:W2:Y:S02]  /*48830*/  LDL.LU R15, [R1+0xf0c] ;  /* 0x000f0c00010f7983 */ /* 0x000ea40000300800 */
[----:B--2---:R-:W-:Y:S01]  /*48840*/  STL.64 [R1+0x41f8], R14 ;  /* 0x0041f80e01007387 */ /* 0x004fe20000100a00 */
[----:B------:R0:W-:Y:S02]  /*48850*/  STL.64 [R1+0x41f0], R12 ;  /* 0x0041f00c01007387 */ /* 0x0001e40000100a00 */
[----:B0-----:R-:W-:-:S02]  /*48860*/  IMAD.MOV.U32 R12, RZ, RZ, R29 ;  /* 0x000000ffff0c7224 */ /* 0x001fc400078e001d */
[----:B------:R-:W-:Y:S01]  /*48870*/  IMAD.MOV.U32 R13, RZ, RZ, R28 ;  /* 0x000000ffff0d7224 */ /* 0x000fe200078e001c */
[----:B------:R-:W2:Y:S04]  /*48880*/  LDL.LU R29, [R1+0x4298] ;  /* 0x00429800011d7983 */ /* 0x000ea80000300800 */
[----:B------:R3:W-:Y:S01]  /*48890*/  STL.64 [R1+0x4210], R12 ;  /* 0x0042100c01007387 */ /* 0x0007e20000100a00 */
[----:B------:R-:W4:Y:S02]  /*488a0*/  LDL.LU R8, [R1+0xef0] ;  /* 0x000ef00001087983 */ /* 0x000f240000300800 */
[----:B------:R-:W4:Y:S02]  /*488b0*/  LDL.LU R9, [R1+0xef4] ;  /* 0x000ef40001097983 */ /* 0x000f240000300800 */
[----:B------:R-:W4:Y:S01]  /*488c0*/  LDL.LU R10, [R1+0xef8] ;  /* 0x000ef800010a7983 */ /* 0x000f220000300800 */
[----:B------:R-:W4:Y:S01]  /*488d0*/  LDL.LU R11, [R1+0xefc] ;  /* 0x000efc00010b7983 */ /* 0x000f220000300800 */
[----:B---3--:R-:W-:-:S02]  /*488e0*/  IMAD.MOV.U32 R12, RZ, RZ, R27 ;  /* 0x000000ffff0c7224 */ /* 0x008fc400078e001b */
[----:B------:R-:W-:-:S05]  /*488f0*/  IMAD.MOV.U32 R13, RZ, RZ, R26 ;  /* 0x000000ffff0d7224 */ /* 0x000fca00078e001a */
[----:B------:R-:W-:Y:S04]  /*48900*/  STL.64 [R1+0x4228], R12 ;  /* 0x0042280c01007387 */ /* 0x000fe80000100a00 */
[----:B--2---:R-:W0:Y:S04]  /*48910*/  LDSM.16.MT88.4 R4, [R29+0x8380] ;  /* 0x008380001d04783b */ /* 0x004e280000004200 */
[----:B----4-:R-:W-:Y:S01]  /*48920*/  STL.64 [R1+0x4208], R10 ;  /* 0x0042080a01007387 */ /* 0x010fe20000100a00 */
[----:B------:R1:W-:Y:S03]  /*48930*/  STL.64 [R1+0x4200], R8 ;  /* 0x0042000801007387 */ /* 0x0003e60000100a00 */
[----:B-1----:R-:W2:Y:S01]  /*48940*/  LDL.LU R8, [R1+0xf20] ;  /* 0x000f200001087983 */ /* 0x002ea20000300800 */
        /* <DEDUP_REMOVED lines=20> */
[----:B------:R-:W3:Y:S01]  /*48a90*/  LDL.LU R11, [R1+0xf5c] ;  /* 0x000f5c00010b7983 */ /* 0x000ee20000300800 */
[----:B------:R-:W4:Y:S01]  /*48aa0*/  LDL.LU R16, [R1+0xf90] ;  /* 0x000f900001107983 */ /* 0x000f220000300800 */
[----:B------:R-:W4:Y:S02]  /*48ab0*/  LDL.LU R17, [R1+0xf94] ;  /* 0x000f940001117983 */ /* 0x000f240000300800 */
[----:B------:R-:W2:Y:S02]  /*48ac0*/  LDL.LU R18, [R1+0xf98] ;  /* 0x000f980001127983 */ /* 0x000ea40000300800 */
[----:B------:R-:W2:Y:S02]  /*48ad0*/  LDL.LU R19, [R1+0xf9c] ;  /* 0x000f9c0001137983 */ /* 0x000ea40000300800 */
[----:B------:R-:W-:-:S02]  /*48ae0*/  IMAD.MOV.U32 R12, RZ, RZ, R2 ;  /* 0x000000ffff0c7224 */ /* 0x000fc400078e0002 */
[----:B------:R-:W-:Y:S01]  /*48af0*/  IMAD.MOV.U32 R13, RZ, RZ, R0 ;  /* 0x000000ffff0d7224 */ /* 0x000fe200078e0000 */
[----:B--2---:R-:W-:Y:S01]  /*48b00*/  STL.64 [R1+0x4288], R18 ;  /* 0x0042881201007387 */ /* 0x004fe20000100a00 */
[----:B----4-:R1:W-:Y:S03]  /*48b10*/  STL.64 [R1+0x4280], R16 ;  /* 0x0042801001007387 */ /* 0x0103e60000100a00 */
[----:B-1----:R-:W2:Y:S01]  /*48b20*/  LDL.64 R16, [R1+0x60] ;  /* 0x0000600001107983 */ /* 0x002ea20000100a00 */
[----:B------:R1:W-:Y:S03]  /*48b30*/  STL.64 [R1+0x4270], R12 ;  /* 0x0042700c01007387 */ /* 0x0003e60000100a00 */
[----:B-1----:R-:W4:Y:S04]  /*48b40*/  LDL.64 R12, [R1+0x50] ;  /* 0x00005000010c7983 */ /* 0x002f280000100a00 */
[----:B----4-:R1:W-:Y:S04]  /*48b50*/  STL.64 [R1+0x4290], R12 ;  /* 0x0042900c01007387 */ /* 0x0103e80000100a00 */
[----:B-1----:R-:W2:Y:S01]  /*48b60*/  LDL.LU R12, [R1+0xff0] ;  /* 0x000ff000010c7983 */ /* 0x002ea20000300800 */
[----:B------:R-:W2:Y:S02]  /*48b70*/  LDL.LU R13, [R1+0xff4] ;  /* 0x000ff400010d7983 */ /* 0x000ea40000300800 */
[----:B------:R-:W2:Y:S02]  /*48b80*/  LDL.LU R14, [R1+0xff8] ;  /* 0x000ff800010e7983 */ /* 0x000ea40000300800 */
[----:B------:R-:W2:Y:S01]  /*48b90*/  LDL.LU R15, [R1+0xffc] ;  /* 0x000ffc00010f7983 */ /* 0x000ea20000300800 */
[----:B---3--:R-:W-:Y:S01]  /*48ba0*/  STL.64 [R1+0x4250], R10 ;  /* 0x0042500a01007387 */ /* 0x008fe20000100a00 */
[----:B------:R1:W-:Y:S03]  /*48bb0*/  STL.64 [R1+0x4248], R8 ;  /* 0x0042480801007387 */ /* 0x0003e60000100a00 */
[----:B-1----:R-:W3:Y:S01]  /*48bc0*/  LDL.LU R8, [R1+0xf60] ;  /* 0x000f600001087983 */ /* 0x002ee20000300800 */
[----:B------:R-:W3:Y:S02]  /*48bd0*/  LDL.LU R9, [R1+0xf64] ;  /* 0x000f640001097983 */ /* 0x000ee40000300800 */
[----:B------:R-:W4:Y:S02]  /*48be0*/  LDL.LU R10, [R1+0xf68] ;  /* 0x000f6800010a7983 */ /* 0x000f240000300800 */
[----:B------:R-:W4:Y:S02]  /*48bf0*/  LDL.LU R11, [R1+0xf6c] ;  /* 0x000f6c00010b7983 */ /* 0x000f240000300800 */
[----:B----4-:R-:W-:Y:S01]  /*48c00*/  STL.64 [R1+0x4268], R10 ;  /* 0x0042680a01007387 */ /* 0x010fe20000100a00 */
[----:B---3--:R1:W-:Y:S03]  /*48c10*/  STL.64 [R1+0x4260], R8 ;  /* 0x0042600801007387 */ /* 0x0083e60000100a00 */
[----:B-1----:R-:W3:Y:S01]  /*48c20*/  LDL.LU R8, [R1+0xf80] ;  /* 0x000f800001087983 */ /* 0x002ee20000300800 */
[----:B------:R-:W3:Y:S02]  /*48c30*/  LDL.LU R9, [R1+0xf84] ;  /* 0x000f840001097983 */ /* 0x000ee40000300800 */
[----:B------:R-:W3:Y:S02]  /*48c40*/  LDL.LU R10, [R1+0xf88] ;  /* 0x000f8800010a7983 */ /* 0x000ee40000300800 */
[----:B------:R-:W3:Y:S01]  /*48c50*/  LDL.LU R11, [R1+0xf8c] ;  /* 0x000f8c00010b7983 */ /* 0x000ee20000300800 */
[----:B------:R-:W4:Y:S01]  /*48c60*/  LDL.LU R24, [R1+0xee0] ;  /* 0x000ee00001187983 */ /* 0x000f220000300800 */
[----:B------:R-:W4:Y:S02]  /*48c70*/  LDL.LU R25, [R1+0xee4] ;  /* 0x000ee40001197983 */ /* 0x000f240000300800 */
[----:B------:R-:W4:Y:S02]  /*48c80*/  LDL.LU R26, [R1+0xee8] ;  /* 0x000ee800011a7983 */ /* 0x000f240000300800 */
[----:B------:R-:W4:Y:S01]  /*48c90*/  LDL.LU R27, [R1+0xeec] ;  /* 0x000eec00011b7983 */ /* 0x000f220000300800 */
[----:B0-----:R-:W-:Y:S01]  /*48ca0*/  STL.64 [R1+0x40d0], R6 ;  /* 0x0040d00601007387 */ /* 0x001fe20000100a00 */
[----:B------:R0:W-:Y:S03]  /*48cb0*/  STL.64 [R1+0x40c8], R4 ;  /* 0x0040c80401007387 */ /* 0x0001e60000100a00 */
[----:B0-----:R-:W3:Y:S01]  /*48cc0*/  LDL.LU R4, [R1+0xec0] ;  /* 0x000ec00001047983 */ /* 0x001ee20000300800 */
[----:B------:R-:W3:Y:S02]  /*48cd0*/  LDL.LU R5, [R1+0xec4] ;  /* 0x000ec40001057983 */ /* 0x000ee40000300800 */
[----:B------:R-:W3:Y:S02]  /*48ce0*/  LDL.LU R6, [R1+0xec8] ;  /* 0x000ec80001067983 */ /* 0x000ee40000300800 */
[----:B------:R-:W3:Y:S01]  /*48cf0*/  LDL.LU R7, [R1+0xecc] ;  /* 0x000ecc0001077983 */ /* 0x000ee20000300800 */
[----:B--2---:R-:W-:Y:S01]  /*48d00*/  HMMA.16816.F32 R12, R20, R16, R12 ;  /* 0x00000010140c723c */ /* 0x004fe2000000180c */
[----:B------:R-:W-:-:S02]  /*48d10*/  IMAD.MOV.U32 R2, RZ, RZ, R16 ;  /* 0x000000ffff027224 */ /* 0x000fc400078e0010 */
[----:B------:R-:W-:Y:S01]  /*48d20*/  IMAD.MOV.U32 R0, RZ, RZ, R17 ;  /* 0x000000ffff007224 */ /* 0x000fe200078e0011 */
[----:B---3--:R-:W-:Y:S01]  /*48d30*/  STL.64 [R1+0x41b8], R6 ;  /* 0x0041b80601007387 */ /* 0x008fe20000100a00 */
[----:B------:R0:W-:Y:S03]  /*48d40*/  STL.64 [R1+0x41b0], R4 ;  /* 0x0041b00401007387 */ /* 0x0001e60000100a00 */
[----:B0-----:R-:W2:Y:S01]  /*48d50*/  LDL.LU R4, [R1+0xed0] ;  /* 0x000ed00001047983 */ /* 0x001ea20000300800 */
[----:B------:R-:W2:Y:S02]  /*48d60*/  LDL.LU R5, [R1+0xed4] ;  /* 0x000ed40001057983 */ /* 0x000ea40000300800 */
[----:B------:R-:W2:Y:S02]  /*48d70*/  LDL.LU R6, [R1+0xed8] ;  /* 0x000ed80001067983 */ /* 0x000ea40000300800 */
[----:B------:R-:W2:Y:S01]  /*48d80*/  LDL.LU R7, [R1+0xedc] ;  /* 0x000edc0001077983 */ /* 0x000ea20000300800 */
[----:B------:R-:W-:Y:S09]  /*48d90*/  STL [R1+0x39ec], R29 ;  /* 0x0039ec1d01007387 */ /* 0x000ff20000100800 */
[----:B------:R0:W-:Y:S02]  /*48da0*/  STL.64 [R1+0x13e0], R12 ;  /* 0x0013e00c01007387 */ /* 0x0001e40000100a00 */
[----:B------:R-:W-:Y:S01]  /*48db0*/  STL.64 [R1+0x13e8], R14 ;  /* 0x0013e80e01007387 */ /* 0x000fe20000100a00 */
        /* <DEDUP_REMOVED lines=11> */
[----:B------:R-:W2:Y:S02]  /*48e70*/  LDL.LU.64 R12, [R1+0x4270] ;  /* 0x00427000010c7983 */ /* 0x000ea40000300a00 */
        /* <DEDUP_REMOVED lines=43> */
[----:B------:R0:W-:Y:S02]  /*49130*/  STL.64 [R1+0x4188], R16 ;  /* 0x0041881001007387 */ /* 0x0001e40000100a00 */
[----:B------:R-:W-:Y:S01]  /*49140*/  STL.64 [R1+0x41a8], R18 ;  /* 0x0041a81201007387 */ /* 0x000fe20000100a00 */
[----:B0-----:R-:W3:Y:S01]  /*49150*/  LDL.64 R16, [R1+0xb0] ;  /* 0x0000b00001107983 */ /* 0x001ee20000100a00 */
        /* <DEDUP_REMOVED lines=17> */
[----:B0-----:R-:W4:Y:S02]  /*49270*/  LDL.64 R8, [R1+0xc0] ;  /* 0x0000c00001087983 */ /* 0x001f240000100a00 */
[----:B----4-:R-:W-:Y:S01]  /*49280*/  HMMA.16816.F32 R4, R24, R8, R4 ;  /* 0x000000081804723c */ /* 0x010fe20000001804 */
[----:B------:R-:W-:-:S02]  /*49290*/  IMAD.MOV.U32 R29, RZ, RZ, R8 ;  /* 0x000000ffff1d7224 */ /* 0x000fc400078e0008 */
[----:B------:R-:W-:Y:S11]  /*492a0*/  IMAD.MOV.U32 R28, RZ, RZ, R9 ;  /* 0x000000ffff1c7224 */ /* 0x000ff600078e0009 */
[----:B------:R-:W-:Y:S09]  /*492b0*/  @!UPT UIADD3 URZ, URZ, URZ, URZ ;  /* 0x0000003f3f3ff290 */ /* 0x000ff2000fffe03f */
[----:B------:R-:W-:Y:S01]  /*492c0*/  STL.64 [R1+0x1180], R4 ;  /* 0x0011800401007387 */ /* 0x000fe20000100a00 */
[----:B------:R0:W-:Y:S03]  /*492d0*/  STL.64 [R1+0x1188], R6 ;  /* 0x0011880601007387 */ /* 0x0001e60000100a00 */
[----:B0-----:R-:W3:Y:S01]  /*492e0*/  LDL.LU.64 R6, [R1+0x41b8] ;  /* 0x0041b80001067983 */ /* 0x001ee20000300a00 */
[----:B------:R-:W3:Y:S02]  /*492f0*/  LDL.LU.64 R4, [R1+0x41b0] ;  /* 0x0041b00001047983 */ /* 0x000ee40000300a00 */
[----:B------:R-:W2:Y:S02]  /*49300*/  LDL.64 R8, [R1+0x20] ;  /* 0x0000200001087983 */ /* 0x000ea40000100a00 */
[----:B--2---:R0:W-:Y:S04]  /*49310*/  STL.64 [R1+0x4130], R8 ;  /* 0x0041300801007387 */ /* 0x0041e80000100a00 */
[----:B0-----:R-:W2:Y:S01]  /*49320*/  LDL.64 R8, [R1+0x40] ;  /* 0x0000400001087983 */ /* 0x001ea20000100a00 */
[----:B---3--:R-:W-:Y:S03]  /*49330*/  HMMA.16816.F32 R4, R24, R16, R4 ;  /* 0x000000101804723c */ /* 0x008fe60000001804 */
[----:B--2---:R0:W-:Y:S04]  /*49340*/  STL.64 [R1+0x4148], R8 ;  /* 0x0041480801007387 */ /* 0x0041e80000100a00 */
[----:B0-----:R-:W2:Y:S01]  /*49350*/  LDL.LU R8, [R1+0xeb0] ;  /* 0x000eb00001087983 */ /* 0x001ea20000300800 */
[----:B------:R-:W2:Y:S02]  /*49360*/  LDL.LU R9, [R1+0xeb4] ;  /* 0x000eb40001097983 */ /* 0x000ea40000300800 */
[----:B------:R-:W2:Y:S02]  /*49370*/  LDL.LU R10, [R1+0xeb8] ;  /* 0x000eb800010a7983 */ /* 0x000ea40000300800 */
[----:B------:R-:W2:Y:S11]  /*49380*/  LDL.LU R11, [R1+0xebc] ;  /* 0x000ebc00010b7983 */ /* 0x000eb60000300800 */
[----:B------:R0:W-:Y:S01]  /*49390*/  STL.64 [R1+0x1170], R4 ;  /* 0x0011700401007387 */ /* 0x0001e20000100a00 */
[----:B------:R-:W-:Y:S02]  /*493a0*/  STL.64 [R1+0x1178], R6 ;  /* 0x0011780601007387 */ /* 0x000fe40000100a00 */
[----:B------:R-:W3:Y:S02]  /*493b0*/  LDL.LU.64 R18, [R1+0x41a8] ;  /* 0x0041a80001127983 */ /* 0x000ee40000300a00 */
[----:B0-----:R-:W-:-:S02]  /*493c0*/  IMAD.MOV.U32 R5, RZ, RZ, R16 ;  /* 0x000000ffff057224 */ /* 0x001fc400078e0010 */
[----:B------:R-:W-:Y:S01]  /*493d0*/  IMAD.MOV.U32 R4, RZ, RZ, R17 ;  /* 0x000000ffff047224 */ /* 0x000fe200078e0011 */
[----:B--2---:R-:W-:Y:S11]  /*493e0*/  HMMA.16816.F32 R8, R24, R20, R8 ;  /* 0x000000141808723c */ /* 0x004ff60000001808 */
[----:B------:R-:W-:Y:S11]  /*493f0*/  @!UPT UIADD3 URZ, URZ, URZ, URZ ;  /* 0x0000003f3f3ff290 */ /* 0x000ff6000fffe03f */
[----:B------:R-:W-:Y:S01]  /*49400*/  @!UPT UIADD3 URZ, URZ, URZ, URZ ;  /* 0x0000003f3f3ff290 */ /* 0x000fe2000fffe03f */
[----:B------:R3:W-:Y:S01]  /*49410*/  STL.64 [R1+0x1160], R8 ;  /* 0x0011600801007387 */ /* 0x0007e20000100a00 */
[----:B------:R-:W-:Y:S02]  /*49420*/  STL.64 [R1+0x1168], R10 ;  /* 0x0011680a01007387 */ /* 0x000fe40000100a00 */
[----:B------:R-:W2:Y:S02]  /*49430*/  LDL.LU R16, [R1+0xe90] ;  /* 0x000e900001107983 */ /* 0x000ea40000300800 */
[----:B------:R-:W2:Y:S02]  /*49440*/  LDL.LU R17, [R1+0xe94] ;  /* 0x000e940001117983 */ /* 0x000ea40000300800 */
[----:B---3--:R-:W-:Y:S02]  /*49450*/  IMAD.MOV.U32 R9, RZ, RZ, R18 ;  /* 0x000000ffff097224 */ /* 0x008fe400078e0012 */
[----:B------:R-:W-:Y:S01]  /*49460*/  IMAD.MOV.U32 R8, RZ, RZ, R19 ;  /* 0x000000ffff087224 */ /* 0x000fe200078e0013 */
[----:B------:R-:W3:Y:S01]  /*49470*/  LDL.LU R18, [R1+0xe98] ;  /* 0x000e980001127983 */ /* 0x000ee20000300800 */
[----:B------:R-:W3:Y:S02]  /*49480*/  LDL.LU R19, [R1+0xe9c] ;  /* 0x000e9c0001137983 */ /* 0x000ee40000300800 */
[----:B------:R-:W-:-:S02]  /*49490*/  IMAD.MOV.U32 R6, RZ, RZ, R21 ;  /* 0x000000ffff067224 */ /* 0x000fc400078e0015 */
[----:B------:R-:W4:Y:S02]  /*494a0*/  LDL.LU R12, [R1+0xea0] ;  /* 0x000ea000010c7983 */ /* 0x000f240000300800 */
[----:B------:R-:W-:Y:S02]  /*494b0*/  IMAD.MOV.U32 R7, RZ, RZ, R20 ;  /* 0x000000ffff077224 */ /* 0x000fe400078e0014 */
[----:B------:R-:W-:Y:S01]  /*494c0*/  IMAD.MOV.U32 R21, RZ, RZ, R14 ;  /* 0x000000ffff157224 */ /* 0x000fe200078e000e */
[----:B------:R-:W4:Y:S01]  /*494d0*/  LDL.LU R13, [R1+0xea4] ;  /* 0x000ea400010d7983 */ /* 0x000f220000300800 */
[----:B------:R-:W-:Y:S02]  /*494e0*/  IMAD.MOV.U32 R20, RZ, RZ, R15 ;  /* 0x000000ffff147224 */ /* 0x000fe400078e000f */
[----:B------:R-:W4:Y:S02]  /*494f0*/  LDL.LU R14, [R1+0xea8] ;  /* 0x000ea800010e7983 */ /* 0x000f240000300800 */
[----:B------:R-:W4:Y:S01]  /*49500*/  LDL.LU R15, [R1+0xeac] ;  /* 0x000eac00010f7983 */ /* 0x000f220000300800 */
[----:B---3--:R-:W-:Y:S01]  /*49510*/  STL.64 [R1+0x4198], R18 ;  /* 0x0041981201007387 */ /* 0x008fe20000100a00 */
[----:B--2---:R0:W-:Y:S03]  /*49520*/  STL.64 [R1+0x4190], R16 ;  /* 0x0041901001007387 */ /* 0x0041e60000100a00 */
[----:B0-----:R-:W4:Y:S01]  /*49530*/  LDL.64 R16, [R1+0x90] ;  /* 0x0000900001107983 */ /* 0x001f220000100a00 */
[----:B------:R0:W-:Y:S03]  /*49540*/  STL.64 [R1+0x4180], R20 ;  /* 0x0041801401007387 */ /* 0x0001e60000100a00 */
[----:B0-----:R-:W2:Y:S01]  /*49550*/  LDL.64 R20, [R1+0x80] ;  /* 0x0000800001147983 */ /* 0x001ea20000100a00 */
[----:B------:R-:W-:Y:S02]  /*49560*/  STL.64 [R1+0x4160], R8 ;  /* 0x0041600801007387 */ /* 0x000fe40000100a00 */
[----:B------:R-:W-:Y:S02]  /*49570*/  STL.64 [R1+0x4140], R6 ;  /* 0x0041400601007387 */ /* 0x000fe40000100a00 */
[----:B------:R0:W-:Y:S02]  /*49580*/  STL.64 [R1+0x4138], R4 ;  /* 0x0041380401007387 */ /* 0x0001e40000100a00 */
[----:B0-----:R-:W3:Y:S01]  /*49590*/  LDL.LU R4, [R1+0xe50] ;  /* 0x000e500001047983 */ /* 0x001ee20000300800 */
[----:B------:R-:W3:Y:S02]  /*495a0*/  LDL.LU R5, [R1+0xe54] ;  /* 0x000e540001057983 */ /* 0x000ee40000300800 */
[----:B------:R-:W2:Y:S02]  /*495b0*/  LDL.LU R6, [R1+0xe58] ;  /* 0x000e580001067983 */ /* 0x000ea40000300800 */
[----:B------:R-:W2:Y:S02]  /*495c0*/  LDL.LU R7, [R1+0xe5c] ;  /* 0x000e5c0001077983 */ /* 0x000ea40000300800 */
[----:B------:R-:W-:-:S02]  /*495d0*/  IMAD.MOV.U32 R8, RZ, RZ, R2 ;  /* 0x000000ffff087224 */ /* 0x000fc400078e0002 */
[----:B------:R-:W-:-:S05]  /*495e0*/  IMAD.MOV.U32 R9, RZ, RZ, R0 ;  /* 0x000000ffff097224 */ /* 0x000fca00078e0000 */
[----:B------:R0:W-:Y:S04]  /*495f0*/  STL.64 [R1+0x4178], R8 ;  /* 0x0041780801007387 */ /* 0x0001e80000100a00 */
[----:B0-----:R-:W4:Y:S01]  /*49600*/  LDL.LU R8, [R1+0xe80] ;  /* 0x000e800001087983 */ /* 0x001f220000300800 */
[----:B------:R-:W4:Y:S02]  /*49610*/  LDL.LU R9, [R1+0xe84] ;  /* 0x000e840001097983 */ /* 0x000f240000300800 */
[----:B------:R-:W4:Y:S02]  /*49620*/  LDL.LU R10, [R1+0xe88] ;  /* 0x000e8800010a7983 */ /* 0x000f240000300800 */
[----:B------:R-:W4:Y:S01]  /*49630*/  LDL.LU R11, [R1+0xe8c] ;  /* 0x000e8c00010b7983 */ /* 0x000f220000300800 */
[----:B--2---:R-:W-:Y:S01]  /*49640*/  STL.64 [R1+0x4158], R6 ;  /* 0x0041580601007387 */ /* 0x004fe20000100a00 */
[----:B---3--:R0:W-:Y:S03]  /*49650*/  STL.64 [R1+0x4150], R4 ;  /* 0x0041500401007387 */ /* 0x0081e60000100a00 */
[----:B0-----:R-:W2:Y:S01]  /*49660*/  LDL.LU R4, [R1+0xe60] ;  /* 0x000e600001047983 */ /* 0x001ea20000300800 */
[----:B------:R-:W2:Y:S02]  /*49670*/  LDL.LU R5, [R1+0xe64] ;  /* 0x000e640001057983 */ /* 0x000ea40000300800 */
[----:B------:R-:W3:Y:S02]  /*49680*/  LDL.LU R6, [R1+0xe68] ;  /* 0x000e680001067983 */ /* 0x000ee40000300800 */
[----:B------:R-:W3:Y:S01]  /*49690*/  LDL.LU R7, [R1+0xe6c] ;  /* 0x000e6c0001077983 */ /* 0x000ee20000300800 */
[C---:B----4-:R-:W-:Y:S01]  /*496a0*/  HMMA.16816.F32 R12, R24.reuse, R16, R12 ;  /* 0x00000010180c723c */ /* 0x050fe2000000180c */
[----:B---3--:R-:W-:Y:S01]  /*496b0*/  STL.64 [R1+0x4170], R6 ;  /* 0x0041700601007387 */ /* 0x008fe20000100a00 */
[----:B--2---:R0:W-:Y:S03]  /*496c0*/  STL.64 [R1+0x4168], R4 ;  /* 0x0041680401007387 */ /* 0x0041e60000100a00 */
[----:B0-----:R-:W2:Y:S01]  /*496d0*/  LDL.LU R4, [R1+0xe70] ;  /* 0x000e700001047983 */ /* 0x001ea20000300800 */
[----:B------:R-:W2:Y:S02]  /*496e0*/  LDL.LU R5, [R1+0xe74] ;  /* 0x000e740001057983 */ /* 0x000ea40000300800 */
[----:B------:R-:W2:Y:S02]  /*496f0*/  LDL.LU R6, [R1+0xe78] ;  /* 0x000e780001067983 */ /* 0x000ea40000300800 */
[----:B------:R-:W2:Y:S11]  /*49700*/  LDL.LU R7, [R1+0xe7c] ;  /* 0x000e7c0001077983 */ /* 0x000eb60000300800 */
[----:B------:R-:W-:Y:S02]  /*49710*/  @!UPT UIADD3 URZ, URZ, URZ, URZ ;  /* 0x0000003f3f3ff290 */ /* 0x000fe4000fffe03f */
        /* <DEDUP_REMOVED lines=8> */
[C---:B----4-:R-:W-:Y:S01]  /*497a0*/  HMMA.16816.F32 R16, R24.reuse, R20, R16 ;  /* 0x000000141810723c */ /* 0x050fe20000001810 */
[----:B---3--:R0:W-:Y:S04]  /*497b0*/  STL.64 [R1+0x40e8], R12 ;  /* 0x0040e80c01007387 */ /* 0x0081e80000100a00 */
[----:B0-----:R-:W3:Y:S01]  /*497c0*/  LDL.LU R12, [R1+0xe30] ;  /* 0x000e3000010c7983 */ /* 0x001ee20000300800 */
[----:B------:R-:W3:Y:S02]  /*497d0*/  LDL.LU R13, [R1+0xe34] ;  /* 0x000e3400010d7983 */ /* 0x000ee40000300800 */
[----:B------:R-:W3:Y:S02]  /*497e0*/  LDL.LU R14, [R1+0xe38] ;  /* 0x000e3800010e7983 */ /* 0x000ee40000300800 */
[----:B------:R-:W3:Y:S11]  /*497f0*/  LDL.LU R15, [R1+0xe3c] ;  /* 0x000e3c00010f7983 */ /* 0x000ef60000300800 */
[----:B------:R-:W-:Y:S02]  /*49800*/  @!UPT UIADD3 URZ, URZ, URZ, URZ ;  /* 0x0000003f3f3ff290 */ /* 0x000fe4000fffe03f */
[----:B------:R0:W-:Y:S01]  /*49810*/  STL.64 [R1+0x1140], R16 ;  /* 0x0011401001007387 */ /* 0x0001e20000100a00 */
[----:B------:R1:W-:Y:S03]  /*49820*/  STL.64 [R1+0x1148], R18 ;  /* 0x0011481201007387 */ /* 0x0003e60000100a00 */
[----:B0-----:R-:W4:Y:S01]  /*49830*/  LDL.LU.64 R16, [R1+0x4188] ;  /* 0x0041880001107983 */ /* 0x001f220000300a00 */
[----:B-1----:R-:W-:Y:S02]  /*49840*/  IMAD.MOV.U32 R19, RZ, RZ, R20 ;  /* 0x000000ffff137224 */ /* 0x002fe400078e0014 */
[----:B------:R-:W-:Y:S02]  /*49850*/  IMAD.MOV.U32 R18, RZ, RZ, R21 ;  /* 0x000000ffff127224 */ /* 0x000fe400078e0015 */
[----:B------:R-:W2:Y:S03]  /*49860*/  LDL.LU.64 R20, [R1+0x4180] ;  /* 0x0041800001147983 */ /* 0x000ea60000300a00 */
[----:B------:R-:W-:Y:S01]  /*49870*/  STL.64 [R1+0x4100], R18 ;  /* 0x0041001201007387 */ /* 0x000fe20000100a00 */
[----:B----4-:R0:W-:Y:S01]  /*49880*/  STL.64 [R1+0x40f8], R16 ;  /* 0x0040f81001007387 */ /* 0x0101e20000100a00 */
[C---:B--2---:R-:W-:Y:S03]  /*49890*/  HMMA.16816.F32 R20, R24.reuse, R20, R8 ;  /* 0x000000141814723c */ /* 0x044fe60000001808 */
[----:B0-----:R-:W2:Y:S01]  /*498a0*/  LDL.64 R16, [R1+0x30] ;  /* 0x0000300001107983 */ /* 0x001ea20000100a00 */
[----:B------:R-:W4:Y:S11]  /*498b0*/  LDL.LU.64 R8, [R1+0x4178] ;  /* 0x0041780001087983 */ /* 0x000f360000300a00 */
[----:B------:R-:W-:Y:S08]  /*498c0*/  @!UPT UIADD3 URZ, URZ, URZ, URZ ;  /* 0x0000003f3f3ff290 */ /* 0x000ff0000fffe03f */
[----:B------:R-:W-:Y:S01]  /*498d0*/  STL.64 [R1+0x1130], R20 ;  /* 0x0011301401007387 */ /* 0x000fe20000100a00 */
[----:B------:R-:W-:Y:S02]  /*498e0*/  STL.64 [R1+0x1138], R22 ;  /* 0x0011381601007387 */ /* 0x000fe40000100a00 */
[----:B------:R-:W0:Y:S04]  /*498f0*/  LDSM.16.MT88.4 R20, [R3+0x8000] ;  /* 0x008000000314783b */ /* 0x000e280000004200 */
[----:B------:R-:W-:Y:S01]  /*49900*/  STL [R1+0x4060], R3 ;  /* 0x0040600301007387 */ /* 0x000fe20000100800 */
[----:B0-----:R-:W-:Y:S01]  /*49910*/  STL.64 [R1+0x3f90], R22 ;  /* 0x003f901601007387 */ /* 0x001fe20000100a00 */
[----:B------:R0:W-:Y:S03]  /*49920*/  STL.64 [R1+0x3f88], R20 ;  /* 0x003f881401007387 */ /* 0x0001e60000100a00 */
[----:B0-----:R-:W2:Y:S01]  /*49930*/  LDL.LU R20, [R1+0xe40] ;  /* 0x000e400001147983 */ /* 0x001ea20000300800 */
[----:B------:R-:W2:Y:S02]  /*49940*/  LDL.LU R21, [R1+0xe44] ;  /* 0x000e440001157983 */ /* 0x000ea40000300800 */
[----:B------:R-:W2:Y:S02]  /*49950*/  LDL.LU R22, [R1+0xe48] ;  /* 0x000e480001167983 */ /* 0x000ea40000300800 */
[----:B------:R-:W2:Y:S01]  /*49960*/  LDL.LU R23, [R1+0xe4c] ;  /* 0x000e4c0001177983 */ /* 0x000ea20000300800 */
        /* <DEDUP_REMOVED lines=12> */
[----:B------:R-:W-:Y:S03]  /*49a30*/  STL.64 [R1+0x1348], R10 ;  /* 0x0013480a01007387 */ /* 0x000fe60000100a00 */
        /* <DEDUP_REMOVED lines=8> */
[----:B------:R-:W3:Y:S02]  /*49ac0*/  LDL.LU.64 R4, [R1+0x4138] ;  /* 0x0041380001047983 */ /* 0x000ee40000300a00 */
[----:B------:R-:W3:Y:S01]  /*49ad0*/  LDL.LU.64 R8, [R1+0x4130] ;  /* 0x0041300001087983 */ /* 0x000ee20000300a00 */
[C---:B--2---:R-:W-:Y:S01]  /*49ae0*/  HMMA.16816.F32 R20, R24.reuse, R16, R20 ;  /* 0x000000101814723c */ /* 0x044fe20000001814 */
[----:B------:R-:W-:Y:S11]  /*49af0*/  STL [R1+0x4064], R2 ;  /* 0x0040640201007387 */ /* 0x000ff60000100800 */
[----:B------:R-:W-:Y:S11]  /*49b00*/  @!UPT UIADD3 URZ, URZ, URZ, URZ ;  /* 0x0000003f3f3ff290 */ /* 0x000ff6000fffe03f */
[----:B------:R0:W-:Y:S01]  /*49b10*/  STL.64 [R1+0x1320], R20 ;  /* 0x0013201401007387 */ /* 0x0001e20000100a00 */
[----:B------:R1:W-:Y:S02]  /*49b20*/  STL.64 [R1+0x1328], R22 ;  /* 0x0013281601007387 */ /* 0x0003e40000100a00 */
[----:B0-----:R-:W-:Y:S02]  /*49b30*/  IMAD.MOV.U32 R21, RZ, RZ, R16 ;  /* 0x000000ffff157224 */ /* 0x001fe400078e0010 */
[----:B------:R-:W-:Y:S01]  /*49b40*/  IMAD.MOV.U32 R20, RZ, RZ, R17 ;  /* 0x000000ffff147224 */ /* 0x000fe200078e0011 */
[C---:B---3--:R-:W-:Y:S01]  /*49b50*/  HMMA.16816.F32 R12, R24.reuse, R8, R12 ;  /* 0x00000008180c723c */ /* 0x048fe2000000180c */
[----:B-1----:R-:W-:Y:S02]  /*49b60*/  IMAD.MOV.U32 R23, RZ, RZ, R8 ;  /* 0x000000ffff177224 */ /* 0x002fe400078e0008 */
[----:B------:R-:W-:Y:S11]  /*49b70*/  IMAD.MOV.U32 R22, RZ, RZ, R9 ;  /* 0x000000ffff167224 */ /* 0x000ff600078e0009 */
[----:B------:R-:W-:Y:S09]  /*49b80*/  @!UPT UIADD3 URZ, URZ, URZ, URZ ;  /* 0x0000003f3f3ff290 */ /* 0x000ff2000fffe03f */
[----:B------:R-:W-:Y:S01]  /*49b90*/  STL.64 [R1+0x1310], R12 ;  /* 0x0013100c01007387 */ /* 0x000fe20000100a00 */
[----:B------:R-:W-:Y:S02]  /*49ba0*/  STL.64 [R1+0x1318], R14 ;  /* 0x0013180e01007387 */ /* 0x000fe40000100a00 */
[----:B------:R-:W-:Y:S02]  /*49bb0*/  STL.64 [R1+0x4058], R22 ;  /* 0x0040581601007387 */ /* 0x000fe40000100a00 */
[----:B------:R0:W-:Y:S02]  /*49bc0*/  STL.64 [R1+0x4050], R20 ;  /* 0x0040501401007387 */ /* 0x0001e40000100a00 */
[----:B0-----:R-:W2:Y:S01]  /*49bd0*/  LDL.LU R20, [R1+0xd90] ;  /* 0x000d900001147983 */ /* 0x001ea20000300800 */
[----:B------:R-:W2:Y:S02]  /*49be0*/  LDL.LU R21, [R1+0xd94] ;  /* 0x000d940001157983 */ /* 0x000ea40000300800 */
[----:B------:R-:W3:Y:S02]  /*49bf0*/  LDL.LU R22, [R1+0xd98] ;  /* 0x000d980001167983 */ /* 0x000ee40000300800 */
[----:B------:R-:W3:Y:S01]  /*49c00*/  LDL.LU R23, [R1+0xd9c] ;  /* 0x000d9c0001177983 */ /* 0x000ee20000300800 */
[----:B------:R-:W2:Y:S04]  /*49c10*/  LDL.64 R16, [R1] ;  /* 0x0000000001107983 */ /* 0x000ea80000100a00 */
[----:B--2---:R0:W-:Y:S01]  /*49c20*/  STL.64 [R1+0x4118], R16 ;  /* 0x0041181001007387 */ /* 0x0041e20000100a00 */
[----:B------:R-:W2:Y:S02]  /*49c30*/  LDL.LU R12, [R1+0xe00] ;  /* 0x000e0000010c7983 */ /* 0x000ea40000300800 */
[----:B------:R-:W2:Y:S02]  /*49c40*/  LDL.LU R13, [R1+0xe04] ;  /* 0x000e0400010d7983 */ /* 0x000ea40000300800 */
[----:B------:R-:W2:Y:S01]  /*49c50*/  LDL.LU R14, [R1+0xe08] ;  /* 0x000e0800010e7983 */ /* 0x000ea20000300800 */
[----:B------:R-:W2:Y:S04]  /*49c60*/  LDL.LU R15, [R1+0xe0c] ;  /* 0x000e0c00010f7983 */ /* 0x000ea80000300800 */
[----:B0-----:R-:W3:Y:S04]  /*49c70*/  LDL.64 R16, [R1+0x10] ;  /* 0x0000100001107983 */ /* 0x001ee80000100a00 */
        /* <DEDUP_REMOVED lines=16> */
[----:B------:R-:W3:Y:S02]  /*49d80*/  LDL.LU R22, [R1+0xda8] ;  /* 0x000da80001167983 */ /* 0x000ee40000300800 */
[----:B------:R-:W3:Y:S01]  /*49d90*/  LDL.LU R23, [R1+0xdac] ;  /* 0x000dac0001177983 */ /* 0x000ee20000300800 */
[----:B--2---:R-:W-:Y:S01]  /*49da0*/  HMMA.16816.F32 R12, R24, R16, R12 ;  /* 0x00000010180c723c */ /* 0x004fe2000000180c */
[----:B---3--:R-:W-:Y:S01]  /*49db0*/  STL.64 [R1+0x4080], R22 ;  /* 0x0040801601007387 */ /* 0x008fe20000100a00 */
[----:B------:R4:W-:Y:S02]  /*49dc0*/  STL.64 [R1+0x4078], R20 ;  /* 0x0040781401007387 */ /* 0x0009e40000100a00 */
[----:B----4-:R-:W-:-:S02]  /*49dd0*/  IMAD.MOV.U32 R20, RZ, RZ, R7 ;  /* 0x000000ffff147224 */ /* 0x010fc400078e0007 */
[----:B------:R-:W-:-:S05]  /*49de0*/  IMAD.MOV.U32 R21, RZ, RZ, R6 ;  /* 0x000000ffff157224 */ /* 0x000fca00078e0006 */
[----:B------:R0:W-:Y:S01]  /*49df0*/  STL.64 [R1+0x4098], R20 ;  /* 0x0040981401007387 */ /* 0x0001e20000100a00 */
[----:B------:R-:W2:Y:S02]  /*49e00*/  LDL.LU R8, [R1+0xdf0] ;  /* 0x000df00001087983 */ /* 0x000ea40000300800 */
[----:B------:R-:W2:Y:S02]  /*49e10*/  LDL.LU R9, [R1+0xdf4] ;  /* 0x000df40001097983 */ /* 0x000ea40000300800 */
[----:B------:R-:W2:Y:S01]  /*49e20*/  LDL.LU R10, [R1+0xdf8] ;  /* 0x000df800010a7983 */ /* 0x000ea20000300800 */
[----:B------:R-:W2:Y:S01]  /*49e30*/  LDL.LU R11, [R1+0xdfc] ;  /* 0x000dfc00010b7983 */ /* 0x000ea20000300800 */
[----:B0-----:R-:W-:Y:S02]  /*49e40*/  IMAD.MOV.U32 R20, RZ, RZ, R5 ;  /* 0x000000ffff147224 */ /* 0x001fe400078e0005 */
[----:B------:R-:W-:Y:S02]  /*49e50*/  IMAD.MOV.U32 R21, RZ, RZ, R4 ;  /* 0x000000ffff157224 */ /* 0x000fe400078e0004 */
[----:B------:R-:W3:Y:S01]  /*49e60*/  LDL.LU R4, [R1+0xde0] ;  /* 0x000de00001047983 */ /* 0x000ee20000300800 */
[----:B------:R-:W3:Y:S02]  /*49e70*/  LDL.LU R5, [R1+0xde4] ;  /* 0x000de40001057983 */ /* 0x000ee40000300800 */
[----:B------:R-:W3:Y:S02]  /*49e80*/  LDL.LU R6, [R1+0xde8] ;  /* 0x000de80001067983 */ /* 0x000ee40000300800 */
[----:B------:R-:W3:Y:S01]  /*49e90*/  LDL.LU R7, [R1+0xdec] ;  /* 0x000dec0001077983 */ /* 0x000ee20000300800 */
[----:B------:R0:W-:Y:S01]  /*49ea0*/  STL.64 [R1+0x40b0], R20 ;  /* 0x0040b01401007387 */ /* 0x0001e20000100a00 */
[----:B------:R-:W-:Y:S02]  /*49eb0*/  STL.64 [R1+0x1300], R12 ;  /* 0x0013000c01007387 */ /* 0x000fe40000100a00 */
[----:B------:R1:W-:Y:S02]  /*49ec0*/  STL.64 [R1+0x1308], R14 ;  /* 0x0013080e01007387 */ /* 0x0003e40000100a00 */
[----:B0-----:R-:W-:-:S02]  /*49ed0*/  IMAD.MOV.U32 R20, RZ, RZ, R29 ;  /* 0x000000ffff147224 */ /* 0x001fc400078e001d */
[----:B------:R-:W-:Y:S01]  /*49ee0*/  IMAD.MOV.U32 R21, RZ, RZ, R28 ;  /* 0x000000ffff157224 */ /* 0x000fe200078e001c */
[----:B-1----:R-:W4:Y:S01]  /*49ef0*/  LDL.LU.64 R14, [R1+0x4128] ;  /* 0x00412800010e7983 */ /* 0x002f220000300a00 */
[----:B------:R-:W4:Y:S02]  /*49f00*/  LDL.LU.64 R12, [R1+0x4120] ;  /* 0x00412000010c7983 */ /* 0x000f240000300a00 */
[----:B------:R-:W-:Y:S02]  /*49f10*/  IMAD.MOV.U32 R29, RZ, RZ, R16 ;  /* 0x000000ffff1d7224 */ /* 0x000fe400078e0010 */
[----:B------:R-:W-:Y:S02]  /*49f20*/  IMAD.MOV.U32 R28, RZ, RZ, R17 ;  /* 0x000000ffff1c7224 */ /* 0x000fe400078e0011 */
        /* <DEDUP_REMOVED lines=9> */
[----:B------:R-:W2:Y:S02]  /*49fc0*/  LDL.LU.64 R18, [R1+0x4100] ;  /* 0x0041000001127983 */ /* 0x000ea40000300a00 */
        /* <DEDUP_REMOVED lines=21> */
[----:B--2---:R-:W-:Y:S01]  /*4a120*/  STL.64 [R1+0x40c0], R18 ;  /* 0x0040c01201007387 */ /* 0x004fe20000100a00 */
        /* <DEDUP_REMOVED lines=8> */
[----:B0-----:R-:W3:Y:S01]  /*4a1b0*/  LDL.LU.64 R10, [R1+0x40e0] ;  /* 0x0040e000010a7983 */ /* 0x001ee20000300a00 */
[----:B------:R-:W2:Y:S02]  /*4a1c0*/  LDL.LU.64 R8, [R1+0x40d8] ;  /* 0x0040d80001087983 */ /* 0x000ea40000300a00 */
[----:B------:R-:W-:Y:S01]  /*4a1d0*/  STL.64 [R1+0x3fa8], R12 ;  /* 0x003fa80c01007387 */ /* 0x000fe20000100a00 */
[----:B--2---:R-:W-:Y:S01]  /*4a1e0*/  HMMA.16816.F32 R24, R24, R8, R4 ;  /* 0x000000081818723c */ /* 0x004fe20000001804 */
        /* <DEDUP_REMOVED lines=34> */
[----:B----4-:R-:W-:Y:S02]  /*4a410*/  IMAD.MOV.U32 R12, RZ, RZ, R15 ;  /* 0x000000ffff0c7224 */ /* 0x010fe400078e000f */
[----:B------:R-:W-:-:S07]  /*4a420*/  IMAD.MOV.U32 R13, RZ, RZ, R14 ;  /* 0x000000ffff0d7224 */ /* 0x000fce00078e000e */
[C---:B--2---:R-:W-:Y:S01]  /*4a430*/  HMMA.16816.F32 R12, R4.reuse, R12, R20 ;  /* 0x0000000c040c723c */ /* 0x044fe20000001814 */
[----:B------:R-:W2:Y:S01]  /*4a440*/  LDL.LU.64 R22, [R1+0x4070] ;  /* 0x0040700001167983 */ /* 0x000ea20000300a00 */
[----:B------:R-:W2:Y:S11]  /*4a450*/  LDL.LU.64 R20, [R1+0x4068] ;  /* 0x0040680001147983 */ /* 0x000eb60000300a00 */
[----:B------:R-:W-:Y:S10]  /*4a460*/  @!UPT UIADD3 URZ, URZ, URZ, URZ ;  /* 0x0000003f3f3ff290 */ /* 0x000ff4000fffe03f */
[----:B------:R0:W-:Y:S01]  /*4a470*/  STL.64 [R1+0x10e0], R12 ;  /* 0x0010e00c01007387 */ /* 0x0001e20000100a00 */
[----:B------:R1:W-:Y:S03]  /*4a480*/  STL.64 [R1+0x10e8], R14 ;  /* 0x0010e80e01007387 */ /* 0x0003e60000100a00 */
[----:B0-----:R-:W4:Y:S01]  /*4a490*/  LDL.LU R12, [R1+0xd00] ;  /* 0x000d0000010c7983 */ /* 0x001f220000300800 */
[----:B------:R-:W4:Y:S02]  /*4a4a0*/  LDL.LU R13, [R1+0xd04] ;  /* 0x000d0400010d7983 */ /* 0x000f240000300800 */
[----:B-1----:R-:W2:Y:S02]  /*4a4b0*/  LDL.LU R14, [R1+0xd08] ;  /* 0x000d0800010e7983 */ /* 0x002ea40000300800 */
[----:B------:R-:W2:Y:S01]  /*4a4c0*/  LDL.LU R15, [R1+0xd0c] ;  /* 0x000d0c00010f7983 */ /* 0x000ea20000300800 */
[----:B---3--:R-:W-:Y:S01]  /*4a4d0*/  HMMA.16816.F32 R8, R4, R24, R8 ;  /* 0x000000180408723c */ /* 0x008fe20000001808 */
[----:B--2---:R-:W-:Y:S01]  /*4a4e0*/  STL.64 [R1+0x3fb8], R14 ;  /* 0x003fb80e01007387 */ /* 0x004fe20000100a00 */
[----:B----4-:R0:W-:Y:S02]  /*4a4f0*/  STL.64 [R1+0x3fb0], R12 ;  /* 0x003fb00c01007387 */ /* 0x0101e40000100a00 */
[----:B0-----:R-:W-:-:S02]  /*4a500*/  IMAD.MOV.U32 R12, RZ, RZ, R2 ;  /* 0x000000ffff0c7224 */ /* 0x001fc400078e0002 */
[----:B------:R-:W-:Y:S01]  /*4a510*/  IMAD.MOV.U32 R13, RZ, RZ, R3 ;  /* 0x000000ffff0d7224 */ /* 0x000fe200078e0003 */
[----:B------:R-:W2:Y:S01]  /*4a520*/  LDL.LU R2, [R1+0x4064] ;  /* 0x0040640001027983 */ /* 0x000ea20000300800 */
[----:B------:R-:W3:Y:S03]  /*4a530*/  LDL.LU R3, [R1+0x4060] ;  /* 0x0040600001037983 */ /* 0x000ee60000300800 */
[----:B------:R0:W-:Y:S02]  /*4a540*/  STL.64 [R1+0x3fd0], R12 ;  /* 0x003fd00c01007387 */ /* 0x0001e40000100a00 */
[----:B0-----:R-:W-:Y:S02]  /*4a550*/  IMAD.MOV.U32 R12, RZ, RZ, R19 ;  /* 0x000000ffff0c7224 */ /* 0x001fe400078e0013 */
[----:B------:R-:W-:-:S07]  /*4a560*/  IMAD.MOV.U32 R13, RZ, RZ, R18 ;  /* 0x000000ffff0d7224 */ /* 0x000fce00078e0012 */
[----:B------:R-:W-:Y:S01]  /*4a570*/  HMMA.16816.F32 R12, R4, R12, R20 ;  /* 0x0000000c040c723c */ /* 0x000fe20000001814 */
[----:B------:R-:W4:Y:S01]  /*4a580*/  LDL.LU.64 R22, [R1+0x4058] ;  /* 0x0040580001167983 */ /* 0x000f220000300a00 */
[----:B------:R-:W2:Y:S02]  /*4a590*/  LDL.LU.64 R20, [R1+0x4050] ;  /* 0x0040500001147983 */ /* 0x000ea40000300a00 */
[----:B------:R-:W-:Y:S02]  /*4a5a0*/  IMAD.MOV.U32 R19, RZ, RZ, R24 ;  /* 0x000000ffff137224 */ /* 0x000fe400078e0018 */
[----:B------:R-:W-:Y:S11]  /*4a5b0*/  IMAD.MOV.U32 R18, RZ, RZ, R25 ;  /* 0x000000ffff127224 */ /* 0x000ff600078e0019 */
[----:B------:R-:W-:Y:S06]  /*4a5c0*/  @!UPT UIADD3 URZ, URZ, URZ, URZ ;  /* 0x0000003f3f3ff290 */ /* 0x000fec000fffe03f */
[----:B------:R0:W-:Y:S01]  /*4a5d0*/  STL.64 [R1+0x10d0], R12 ;  /* 0x0010d00c01007387 */ /* 0x0001e20000100a00 */
[----:B------:R-:W-:Y:S02]  /*4a5e0*/  STL.64 [R1+0x10d8], R14 ;  /* 0x0010d80e01007387 */ /* 0x000fe40000100a00 */
[----:B------:R-:W-:Y:S02]  /*4a5f0*/  STL.64 [R1+0x10c0], R8 ;  /* 0x0010c00801007387 */ /* 0x000fe40000100a00 */
[----:B------:R-:W-:Y:S02]  /*4a600*/  STL.64 [R1+0x10c8], R10 ;  /* 0x0010c80a01007387 */ /* 0x000fe40000100a00 */
[----:B0-----:R-:W-:Y:S02]  /*4a610*/  IMAD.MOV.U32 R12, RZ, RZ, R29 ;  /* 0x000000ffff0c7224 */ /* 0x001fe400078e001d */
[----:B------:R-:W-:-:S05]  /*4a620*/  IMAD.MOV.U32 R13, RZ, RZ, R28 ;  /* 0x000000ffff0d7224 */ /* 0x000fca00078e001c */
[----:B------:R4:W-:Y:S04]  /*4a630*/  STL.64 [R1+0x3fe8], R12 ;  /* 0x003fe80c01007387 */ /* 0x0009e80000100a00 */
[----:B---3--:R-:W0:Y:S01]  /*4a640*/  LDSM.16.MT88.4 R24, [R3+0x8080] ;  /* 0x008080000318783b */ /* 0x008e220000004200 */
[----:B----4-:R-:W-:Y:S02]  /*4a650*/  IMAD.MOV.U32 R12, RZ, RZ, R23 ;  /* 0x000000ffff0c7224 */ /* 0x010fe400078e0017 */
[----:B------:R-:W-:-:S05]  /*4a660*/  IMAD.MOV.U32 R13, RZ, RZ, R22 ;  /* 0x000000ffff0d7224 */ /* 0x000fca00078e0016 */
[----:B------:R-:W-:Y:S01]  /*4a670*/  STL.64 [R1+0x4000], R12 ;  /* 0x0040000c01007387 */ /* 0x000fe20000100a00 */
[----:B------:R-:W-:Y:S02]  /*4a680*/  STL.64 [R1+0x3fc8], R18 ;  /* 0x003fc81201007387 */ /* 0x000fe40000100a00 */
[----:B------:R1:W-:Y:S02]  /*4a690*/  STL.64 [R1+0x3fc0], R16 ;  /* 0x003fc01001007387 */ /* 0x0003e40000100a00 */
[----:B-1----:R-:W3:Y:S01]  /*4a6a0*/  LDL.LU R16, [R1+0xd10] ;  /* 0x000d100001107983 */ /* 0x002ee20000300800 */
[----:B------:R-:W3:Y:S02]  /*4a6b0*/  LDL.LU R17, [R1+0xd14] ;  /* 0x000d140001117983 */ /* 0x000ee40000300800 */
[----:B------:R-:W4:Y:S02]  /*4a6c0*/  LDL.LU R18, [R1+0xd18] ;  /* 0x000d180001127983 */ /* 0x000f240000300800 */
[----:B------:R-:W4:Y:S02]  /*4a6d0*/  LDL.LU R19, [R1+0xd1c] ;  /* 0x000d1c0001137983 */ /* 0x000f240000300800 */
[----:B--2---:R-:W-:-:S02]  /*4a6e0*/  IMAD.MOV.U32 R12, RZ, RZ, R21 ;  /* 0x000000ffff0c7224 */ /* 0x004fc400078e0015 */
[----:B------:R-:W-:-:S05]  /*4a6f0*/  IMAD.MOV.U32 R13, RZ, RZ, R20 ;  /* 0x000000ffff0d7224 */ /* 0x000fca00078e0014 */
[----:B------:R1:W-:Y:S02]  /*4a700*/  STL.64 [R1+0x4018], R12 ;  /* 0x0040180c01007387 */ /* 0x0003e40000100a00 */
[----:B-1----:R-:W-:Y:S02]  /*4a710*/  IMAD.MOV.U32 R12, RZ, RZ, R2 ;  /* 0x000000ffff0c7224 */ /* 0x002fe400078e0002 */
[----:B------:R-:W-:Y:S01]  /*4a720*/  IMAD.MOV.U32 R13, RZ, RZ, R0 ;  /* 0x000000ffff0d7224 */ /* 0x000fe200078e0000 */
[----:B----4-:R-:W-:Y:S01]  /*4a730*/  STL.64 [R1+0x3fe0], R18 ;  /* 0x003fe01201007387 */ /* 0x010fe20000100a00 */
[----:B---3--:R1:W-:Y:S03]  /*4a740*/  STL.64 [R1+0x3fd8], R16 ;  /* 0x003fd81001007387 */ /* 0x0083e60000100a00 */
[----:B-1----:R-:W2:Y:S01]  /*4a750*/  LDL.LU R16, [R1+0xd20] ;  /* 0x000d200001107983 */ /* 0x002ea20000300800 */
[----:B------:R-:W2:Y:S02]  /*4a760*/  LDL.LU R17, [R1+0xd24] ;  /* 0x000d240001117983 */ /* 0x000ea40000300800 */
[----:B------:R-:W3:Y:S02]  /*4a770*/  LDL.LU R18, [R1+0xd28] ;  /* 0x000d280001127983 */ /* 0x000ee40000300800 */
[----:B------:R-:W3:Y:S01]  /*4a780*/  LDL.LU R19, [R1+0xd2c] ;  /* 0x000d2c0001137983 */ /* 0x000ee20000300800 */
[----:B------:R1:W-:Y:S04]  /*4a790*/  STL.64 [R1+0x4030], R12 ;  /* 0x0040300c01007387 */ /* 0x0003e80000100a00 */
[----:B-1----:R-:W4:Y:S04]  /*4a7a0*/  LDL.64 R12, [R1+0x50] ;  /* 0x00005000010c7983 */ /* 0x002f280000100a00 */
[----:B----4-:R1:W-:Y:S04]  /*4a7b0*/  STL.64 [R1+0x4038], R12 ;  /* 0x0040380c01007387 */ /* 0x0103e80000100a00 */
[----:B-1----:R-:W4:Y:S01]  /*4a7c0*/  LDL.64 R12, [R1+0x60] ;  /* 0x00006000010c7983 */ /* 0x002f220000100a00 */
[----:B---3--:R-:W-:Y:S02]  /*4a7d0*/  STL.64 [R1+0x3ff8], R18 ;  /* 0x003ff81201007387 */ /* 0x008fe40000100a00 */
[----:B--2---:R1:W-:Y:S02]  /*4a7e0*/  STL.64 [R1+0x3ff0], R16 ;  /* 0x003ff01001007387 */ /* 0x0043e40000100a00 */
        /* <DEDUP_REMOVED lines=30> */
[----:B0-----:R-:W-:Y:S01]  /*4a9d0*/  STL.64 [R1+0x3ea0], R26 ;  /* 0x003ea01a01007387 */ /* 0x001fe20000100a00 */
[----:B------:R0:W-:Y:S02]  /*4a9e0*/  STL.64 [R1+0x3e98], R24 ;  /* 0x003e981801007387 */ /* 0x0001e40000100a00 */
[----:B----4-:R-:W-:-:S02]  /*4a9f0*/  IMAD.MOV.U32 R2, RZ, RZ, R12 ;  /* 0x000000ffff027224 */ /* 0x010fc400078e000c */
[----:B------:R-:W-:Y:S01]  /*4aa00*/  IMAD.MOV.U32 R0, RZ, RZ, R13 ;  /* 0x000000ffff007224 */ /* 0x000fe200078e000d */
[----:B0-----:R-:W4:Y:S01]  /*4aa10*/  LDL.LU R24, [R1+0xd60] ;  /* 0x000d600001187983 */ /* 0x001f220000300800 */
[----:B------:R-:W4:Y:S02]  /*4aa20*/  LDL.LU R25, [R1+0xd64] ;  /* 0x000d640001197983 */ /* 0x000f240000300800 */
[----:B------:R-:W4:Y:S02]  /*4aa30*/  LDL.LU R26, [R1+0xd68] ;  /* 0x000d6800011a7983 */ /* 0x000f240000300800 */
[----:B------:R-:W4:Y:S01]  /*4aa40*/  LDL.LU R27, [R1+0xd6c] ;  /* 0x000d6c00011b7983 */ /* 0x000f220000300800 */
[C---:B--2---:R-:W-:Y:S11]  /*4aa50*/  HMMA.16816.F32 R16, R4.reuse, R12, R16 ;  /* 0x0000000c0410723c */ /* 0x044ff60000001810 */
[----:B------:R-:W-:Y:S11]  /*4aa60*/  @!UPT UIADD3 URZ, URZ, URZ, URZ ;  /* 0x0000003f3f3ff290 */ /* 0x000ff6000fffe03f */
[----:B------:R-:W-:Y:S01]  /*4aa70*/  @!UPT UIADD3 URZ, URZ, URZ, URZ ;  /* 0x0000003f3f3ff290 */ /* 0x000fe2000fffe03f */
[----:B------:R-:W-:Y:S01]  /*4aa80*/  STL.64 [R1+0x12c0], R16 ;  /* 0x0012c01001007387 */ /* 0x000fe20000100a00 */
[----:B------:R0:W-:Y:S03]  /*4aa90*/  STL.64 [R1+0x12c8], R18 ;  /* 0x0012c81201007387 */ /* 0x0001e60000100a00 */
[----:B0-----:R-:W2:Y:S01]  /*4aaa0*/  LDL.LU.64 R18, [R1+0x4048] ;  /* 0x0040480001127983 */ /* 0x001ea20000300a00 */
[----:B------:R-:W2:Y:S02]  /*4aab0*/  LDL.LU.64 R16, [R1+0x4040] ;  /* 0x0040400001107983 */ /* 0x000ea40000300a00 */
        /* <DEDUP_REMOVED lines=8> */
[----:B------:R-:W2:Y:S03]  /*4ab40*/  LDL.LU.64 R12, [R1+0x4030] ;  /* 0x00403000010c7983 */ /* 0x000ea60000300a00 */
[----:B------:R0:W-:Y:S02]  /*4ab50*/  STL.64 [R1+0x3f70], R24 ;  /* 0x003f701801007387 */ /* 0x0001e40000100a00 */
[----:B0-----:R-:W4:Y:S01]  /*4ab60*/  LDL.64 R24, [R1+0xb0] ;  /* 0x0000b00001187983 */ /* 0x001f220000100a00 */
[C---:B--2---:R-:W-:Y:S03]  /*4ab70*/  HMMA.16816.F32 R12, R4.reuse, R12, R16 ;  /* 0x0000000c040c723c */ /* 0x044fe60000001810 */
[----:B----4-:R0:W-:Y:S04]  /*4ab80*/  STL.64 [R1+0x3f80], R24 ;  /* 0x003f801801007387 */ /* 0x0101e80000100a00 */
[----:B0-----:R-:W2:Y:S01]  /*4ab90*/  LDL.64 R24, [R1+0xc0] ;  /* 0x0000c00001187983 */ /* 0x001ea20000100a00 */
[----:B------:R-:W4:Y:S02]  /*4aba0*/  LDL.LU.64 R18, [R1+0x4028] ;  /* 0x0040280001127983 */ /* 0x000f240000300a00 */
[----:B------:R-:W4:Y:S11]  /*4abb0*/  LDL.LU.64 R16, [R1+0x4020] ;  /* 0x0040200001107983 */ /* 0x000f360000300a00 */
[----:B------:R-:W-:Y:S02]  /*4abc0*/  @!UPT UIADD3 URZ, URZ, URZ, URZ ;  /* 0x0000003f3f3ff290 */ /* 0x000fe4000fffe03f */
        /* <DEDUP_REMOVED lines=36> */
[----:B------:R-:W-:Y:S03]  /*4ae10*/  STL.64 [R1+0x1258], R14 ;  /* 0x0012580e01007387 */ /* 0x000fe60000100a00 */
[----:B0-----:R-:W3:Y:S01]  /*4ae20*/  LDL.LU.64 R12, [R1+0x3fa8] ;  /* 0x003fa800010c7983 */ /* 0x001ee20000300a00 */
[----:B------:R0:W-:Y:S02]  /*4ae30*/  STL [R1+0x3ec4], R16 ;  /* 0x003ec41001007387 */ /* 0x0001e40000100800 */
[----:B------:R1:W-:Y:S02]  /*4ae40*/  STL [R1+0x3ec0], R17 ;  /* 0x003ec01101007387 */ /* 0x0003e40000100800 */
[----:B----4-:R2:W-:Y:S01]  /*4ae50*/  STL.64 [R1+0x3f78], R18 ;  /* 0x003f781201007387 */ /* 0x0105e20000100a00 */
[----:B0-----:R-:W4:Y:S01]  /*4ae60*/  LDL.LU R16, [R1+0xcc0] ;  /* 0x000cc00001107983 */ /* 0x001f220000300800 */
[----:B-1----:R-:W4:Y:S03]  /*4ae70*/  LDL.LU R17, [R1+0xcc4] ;  /* 0x000cc40001117983 */ /* 0x002f260000300800 */
[----:B--2---:R-:W4:Y:S01]  /*4ae80*/  LDL.LU R18, [R1+0xcc8] ;  /* 0x000cc80001127983 */ /* 0x004f220000300800 */
[----:B------:R-:W4:Y:S01]  /*4ae90*/  LDL.LU R19, [R1+0xccc] ;  /* 0x000ccc0001137983 */ /* 0x000f220000300800 */
[C---:B---3--:R-:W-:Y:S11]  /*4aea0*/  HMMA.16816.F32 R8, R4.reuse, R12, R8 ;  /* 0x0000000c0408723c */ /* 0x048ff60000001808 */
[----:B------:R-:W-:Y:S11]  /*4aeb0*/  @!UPT UIADD3 URZ, URZ, URZ, URZ ;  /* 0x0000003f3f3ff290 */ /* 0x000ff6000fffe03f */
[----:B------:R-:W-:Y:S01]  /*4aec0*/  @!UPT UIADD3 URZ, URZ, URZ, URZ ;  /* 0x0000003f3f3ff290 */ /* 0x000fe2000fffe03f */
[----:B------:R-:W-:Y:S01]  /*4aed0*/  STL.64 [R1+0x1240], R8 ;  /* 0x0012400801007387 */ /* 0x000fe20000100a00 */
[----:B------:R0:W-:Y:S03]  /*4aee0*/  STL.64 [R1+0x1248], R10 ;  /* 0x0012480a01007387 */ /* 0x0001e60000100a00 */
[----:B0-----:R-:W2:Y:S01]  /*4aef0*/  LDL.LU.64 R10, [R1+0x3fa0] ;  /* 0x003fa000010a7983 */ /* 0x001ea20000300a00 */
[----:B------:R-:W3:Y:S02]  /*4af00*/  LDL.LU.64 R8, [R1+0x3f98] ;  /* 0x003f980001087983 */ /* 0x000ee40000300a00 */
[----:B------:R0:W-:Y:S02]  /*4af10*/  STL [R1+0x3ebc], R12 ;  /* 0x003ebc0c01007387 */ /* 0x0001e40000100800 */
[----:B------:R1:W-:Y:S01]  /*4af20*/  STL [R1+0x3eb8], R13 ;  /* 0x003eb80d01007387 */ /* 0x0003e20000100800 */
[----:B0-----:R-:W2:Y:S01]  /*4af30*/  LDL.LU R12, [R1+0xcb0] ;  /* 0x000cb000010c7983 */ /* 0x001ea20000300800 */
[----:B-1----:R-:W2:Y:S02]  /*4af40*/  LDL.LU R13, [R1+0xcb4] ;  /* 0x000cb400010d7983 */ /* 0x002ea40000300800 */
[----:B------:R-:W2:Y:S02]  /*4af50*/  LDL.LU R14, [R1+0xcb8] ;  /* 0x000cb800010e7983 */ /* 0x000ea40000300800 */
[----:B------:R-:W2:Y:S01]  /*4af60*/  LDL.LU R15, [R1+0xcbc] ;  /* 0x000cbc00010f7983 */ /* 0x000ea20000300800 */
[----:B---3--:R-:W-:Y:S01]  /*4af70*/  HMMA.16816.F32 R4, R4, R8, R20 ;  /* 0x000000080404723c */ /* 0x008fe20000001814 */
[----:B------:R-:W3:Y:S01]  /*4af80*/  LDL.LU.64 R22, [R1+0x3f90] ;  /* 0x003f900001167983 */ /* 0x000ee20000300a00 */
[----:B------:R-:W3:Y:S11]  /*4af90*/  LDL.LU.64 R20, [R1+0x3f88] ;  /* 0x003f880001147983 */ /* 0x000ef60000300a00 */
[----:B------:R-:W-:Y:S10]  /*4afa0*/  @!UPT UIADD3 URZ, URZ, URZ, URZ ;  /* 0x0000003f3f3ff290 */ /* 0x000ff4000fffe03f */
[----:B------:R0:W-:Y:S01]  /*4afb0*/  STL.64 [R1+0x10b0], R4 ;  /* 0x0010b00401007387 */ /* 0x0001e20000100a00 */
[----:B------:R-:W-:Y:S03]  /*4afc0*/  STL.64 [R1+0x10b8], R6 ;  /* 0x0010b80601007387 */ /* 0x000fe60000100a00 */
[----:B0-----:R-:W3:Y:S01]  /*4afd0*/  LDL.64 R4, [R1+0x90] ;  /* 0x0000900001047983 */ /* 0x001ee20000100a00 */
[----:B--2---:R-:W-:Y:S02]  /*4afe0*/  STL.64 [R1+0x3eb0], R10 ;  /* 0x003eb00a01007387 */ /* 0x004fe40000100a00 */
[----:B------:R0:W-:Y:S02]  /*4aff0*/  STL.64 [R1+0x3ea8], R8 ;  /* 0x003ea80801007387 */ /* 0x0001e40000100a00 */
[----:B0-----:R-:W3:Y:S01]  /*4b000*/  LDL.LU R8, [R1+0xcd0] ;  /* 0x000cd00001087983 */ /* 0x001ee20000300800 */
[----:B------:R-:W3:Y:S02]  /*4b010*/  LDL.LU R9, [R1+0xcd4] ;  /* 0x000cd40001097983 */ /* 0x000ee40000300800 */
[----:B------:R-:W3:Y:S02]  /*4b020*/  LDL.LU R10, [R1+0xcd8] ;  /* 0x000cd800010a7983 */ /* 0x000ee40000300800 */
[----:B------:R-:W3:Y:S02]  /*4b030*/  LDL.LU R11, [R1+0xcdc] ;  /* 0x000cdc00010b7983 */ /* 0x000ee40000300800 */
[C---:B---3--:R-:W-:Y:S11]  /*4b040*/  HMMA.16816.F32 R8, R20.reuse, R24, R8 ;  /* 0x000000181408723c */ /* 0x048ff60000001808 */
[----:B------:R-:W-:Y:S11]  /*4b050*/  @!UPT UIADD3 URZ, URZ, URZ, URZ ;  /* 0x0000003f3f3ff290 */ /* 0x000ff6000fffe03f */
[----:B------:R-:W-:Y:S01]  /*4b060*/  @!UPT UIADD3 URZ, URZ, URZ, URZ ;  /* 0x0000003f3f3ff290 */ /* 0x000fe2000fffe03f */
[----:B------:R0:W-:Y:S01]  /*4b070*/  STL.64 [R1+0x1230], R8 ;  /* 0x0012300801007387 */ /* 0x0001e20000100a00 */
[----:B------:R1:W-:Y:S02]  /*4b080*/  STL.64 [R1+0x1238], R10 ;  /* 0x0012380a01007387 */ /* 0x0003e40000100a00 */
[----:B0-----:R-:W-:Y:S02]  /*4b090*/  IMAD.MOV.U32 R9, RZ, RZ, R24 ;  /* 0x000000ffff097224 */ /* 0x001fe400078e0018 */
[----:B------:R-:W-:Y:S02]  /*4b0a0*/  IMAD.MOV.U32 R8, RZ, RZ, R25 ;  /* 0x000000ffff087224 */ /* 0x000fe400078e0019 */
[----:B------:R-:W4:Y:S02]  /*4b0b0*/  LDL.LU.64 R24, [R1+0x3f80] ;  /* 0x003f800001187983 */ /* 0x000f240000300a00 */
[----:B----4-:R-:W-:Y:S01]  /*4b0c0*/  HMMA.16816.F32 R16, R20, R24, R16 ;  /* 0x000000181410723c */ /* 0x010fe20000001810 */
[----:B-1----:R-:W-:-:S02]  /*4b0d0*/  IMAD.MOV.U32 R11, RZ, RZ, R24 ;  /* 0x000000ffff0b7224 */ /* 0x002fc400078e0018 */
[----:B------:R-:W-:Y:S11]  /*4b0e0*/  IMAD.MOV.U32 R10, RZ, RZ, R25 ;  /* 0x000000ffff0a7224 */ /* 0x000ff600078e0019 */
[----:B------:R-:W-:Y:S09]  /*4b0f0*/  @!UPT UIADD3 URZ, URZ, URZ, URZ ;  /* 0x0000003f3f3ff290 */ /* 0x000ff2000fffe03f */
[----:B------:R-:W-:Y:S01]  /*4b100*/  STL.64 [R1+0x10a0], R16 ;  /* 0x0010a01001007387 */ /* 0x000fe20000100a00 */
[----:B------:R0:W-:Y:S03]  /*4b110*/  STL.64 [R1+0x10a8], R18 ;  /* 0x0010a81201007387 */ /* 0x0001e60000100a00 */
[----:B0-----:R-:W2:Y:S01]  /*4b120*/  LDL.LU.64 R18, [R1+0x3f78] ;  /* 0x003f780001127983 */ /* 0x001ea20000300a00 */
[----:B------:R-:W3:Y:S02]  /*4b130*/  LDL.LU.64 R24, [R1+0x3f70] ;  /* 0x003f700001187983 */ /* 0x000ee40000300a00 */
[----:B------:R-:W-:Y:S02]  /*4b140*/  STL.64 [R1+0x3ed0], R10 ;  /* 0x003ed00a01007387 */ /* 0x000fe40000100a00 */
[----:B------:R0:W-:Y:S02]  /*4b150*/  STL.64 [R1+0x3ec8], R8 ;  /* 0x003ec80801007387 */ /* 0x0001e40000100a00 */
[----:B0-----:R-:W4:Y:S04]  /*4b160*/  LDL.64 R8, [R1] ;  /* 0x0000000001087983 */ /* 0x001f280000100a00 */
[----:B----4-:R0:W-:Y:S04]  /*4b170*/  STL.64 [R1+0x3ed8], R8 ;  /* 0x003ed80801007387 */ /* 0x0101e80000100a00 */
[----:B0-----:R-:W4:Y:S04]  /*4b180*/  LDL.64 R8, [R1+0x10] ;  /* 0x0000100001087983 */ /* 0x001f280000100a00 */
[----:B----4-:R0:W-:Y:S04]  /*4b190*/  STL.64 [R1+0x3ef0], R8 ;  /* 0x003ef00801007387 */ /* 0x0101e80000100a00 */
[----:B0-----:R-:W4:Y:S02]  /*4b1a0*/  LDL.64 R8, [R1+0xa0] ;  /* 0x0000a00001087983 */ /* 0x001f240000100a00 */
[C---:B----4-:R-:W-:Y:S11]  /*4b1b0*/  HMMA.16816.F32 R12, R20.reuse, R8, R12 ;  /* 0x00000008140c723c */ /* 0x050ff6000000180c */
[----:B------:R-:W-:Y:S11]  /*4b1c0*/  @!UPT UIADD3 URZ, URZ, URZ, URZ ;  /* 0x0000003f3f3ff290 */ /* 0x000ff6000fffe03f */
[----:B------:R-:W-:Y:S01]  /*4b1d0*/  @!UPT UIADD3 URZ, URZ, URZ, URZ ;  /* 0x0000003f3f3ff290 */ /* 0x000fe2000fffe03f */
[----:B------:R-:W-:Y:S01]  /*4b1e0*/  STL.64 [R1+0x1070], R12 ;  /* 0x0010700c01007387 */ /* 0x000fe20000100a00 */
[----:B------:R0:W-:Y:S02]  /*4b1f0*/  STL.64 [R1+0x1078], R14 ;  /* 0x0010780e01007387 */ /* 0x0001e40000100a00 */
[----:B0-----:R-:W-:Y:S02]  /*4b200*/  IMAD.MOV.U32 R15, RZ, RZ, R8 ;  /* 0x000000ffff0f7224 */ /* 0x001fe400078e0008 */
[----:B------:R-:W-:Y:S02]  /*4b210*/  IMAD.MOV.U32 R14, RZ, RZ, R9 ;  /* 0x000000ffff0e7224 */ /* 0x000fe400078e0009 */
[----:B------:R-:W4:Y:S04]  /*4b220*/  LDL.64 R8, [R1+0x20] ;  /* 0x0000200001087983 */ /* 0x000f280000100a00 */
[----:B----4-:R0:W-:Y:S04]  /*4b230*/  STL.64 [R1+0x3f08], R8 ;  /* 0x003f080801007387 */ /* 0x0101e80000100a00 */
[----:B0-----:R-:W4:Y:S01]  /*4b240*/  LDL.LU R8, [R1+0xca0] ;  /* 0x000ca00001087983 */ /* 0x001f220000300800 */
[----:B------:R-:W4:Y:S02]  /*4b250*/  LDL.LU R9, [R1+0xca4] ;  /* 0x000ca40001097983 */ /* 0x000f240000300800 */
[----:B------:R-:W4:Y:S02]  /*4b260*/  LDL.LU R10, [R1+0xca8] ;  /* 0x000ca800010a7983 */ /* 0x000f240000300800 */
[----:B------:R-:W4:Y:S02]  /*4b270*/  LDL.LU R11, [R1+0xcac] ;  /* 0x000cac00010b7983 */ /* 0x000f240000300800 */
[----:B----4-:R-:W-:Y:S11]  /*4b280*/  HMMA.16816.F32 R8, R20, R4, R8 ;  /* 0x000000041408723c */ /* 0x010ff60000001808 */
[----:B------:R-:W-:Y:S11]  /*4b290*/  @!UPT UIADD3 URZ, URZ, URZ, URZ ;  /* 0x0000003f3f3ff290 */ /* 0x000ff6000fffe03f */
[----:B------:R-:W-:Y:S01]  /*4b2a0*/  @!UPT UIADD3 URZ, URZ, URZ, URZ ;  /* 0x0000003f3f3ff290 */ /* 0x000fe2000fffe03f */
[----:B------:R0:W-:Y:S01]  /*4b2b0*/  STL.64 [R1+0x1040], R8 ;  /* 0x0010400801007387 */ /* 0x0001e20000100a00 */
[----:B------:R-:W-:Y:S03]  /*4b2c0*/  STL.64 [R1+0x1048], R10 ;  /* 0x0010480a01007387 */ /* 0x000fe60000100a00 */
[----:B0-----:R-:W4:Y:S01]  /*4b2d0*/  LDL.64 R8, [R1+0x30] ;  /* 0x0000300001087983 */ /* 0x001f220000100a00 */
[----:B------:R-:W-:Y:S02]  /*4b2e0*/  IMAD.MOV.U32 R12, RZ, RZ, R4 ;  /* 0x000000ffff0c7224 */ /* 0x000fe400078e0004 */
[----:B------:R-:W-:Y:S01]  /*4b2f0*/  IMAD.MOV.U32 R13, RZ, RZ, R5 ;  /* 0x000000ffff0d7224 */ /* 0x000fe200078e0005 */
[----:B----4-:R-:W-:Y:S01]  /*4b300*/  STL.64 [R1+0x3f20], R8 ;  /* 0x003f200801007387 */ /* 0x010fe20000100a00 */
[----:B------:R-:W-:Y:S03]  /*4b310*/  STL.64 [R1+0x3ee8], R14 ;  /* 0x003ee80e01007387 */ /* 0x000fe60000100a00 */
[----:B------:R0:W-:Y:S02]  /*4b320*/  STL.64 [R1+0x3ee0], R12 ;  /* 0x003ee00c01007387 */ /* 0x0001e40000100a00 */
[----:B0-----:R-:W4:Y:S01]  /*4b330*/  LDL.LU R12, [R1+0x14b0] ;  /* 0x0014b000010c7983 */ /* 0x001f220000300800 */
[----:B------:R-:W4:Y:S02]  /*4b340*/  LDL.LU R13, [R1+0x14b4] ;  /* 0x0014b400010d7983 */ /* 0x000f240000300800 */
[----:B------:R-:W2:Y:S02]  /*4b350*/  LDL.LU R14, [R1+0x14b8] ;  /* 0x0014b800010e7983 */ /* 0x000ea40000300800 */
[----:B------:R-:W2:Y:S01]  /*4b360*/  LDL.LU R15, [R1+0x14bc] ;  /* 0x0014bc00010f7983 */ /* 0x000ea20000300800 */
[----:B------:R-:W2:Y:S04]  /*4b370*/  LDL.64 R8, [R1+0x40] ;  /* 0x0000400001087983 */ /* 0x000ea80000100a00 */
[----:B--2---:R3:W-:Y:S02]  /*4b380*/  STL.64 [R1+0x3f38], R8 ;  /* 0x003f380801007387 */ /* 0x0047e40000100a00 */
[----:B---3--:R-:W-:-:S02]  /*4b390*/  IMAD.MOV.U32 R8, RZ, RZ, R25 ;  /* 0x000000ffff087224 */ /* 0x008fc400078e0019 */
[----:B------:R-:W-:Y:S02]  /*4b3a0*/  IMAD.MOV.U32 R9, RZ, RZ, R24 ;  /* 0x000000ffff097224 */ /* 0x000fe400078e0018 */
[----:B------:R-:W-:Y:S02]  /*4b3b0*/  IMAD.MOV.U32 R24, RZ, RZ, R19 ;  /* 0x000000ffff187224 */ /* 0x000fe400078e0013 */
[----:B------:R-:W-:-:S05]  /*4b3c0*/  IMAD.MOV.U32 R25, RZ, RZ, R18 ;  /* 0x000000ffff197224 */ /* 0x000fca00078e0012 */
[----:B------:R0:W-:Y:S01]  /*4b3d0*/  STL.64 [R1+0x3f68], R24 ;  /* 0x003f681801007387 */ /* 0x0001e20000100a00 */
[----:B------:R-:W2:Y:S02]  /*4b3e0*/  LDL.LU R4, [R1+0xc80] ;  /* 0x000c800001047983 */ /* 0x000ea40000300800 */
[----:B------:R-:W2:Y:S02]  /*4b3f0*/  LDL.LU R5, [R1+0xc84] ;  /* 0x000c840001057983 */ /* 0x000ea40000300800 */
[----:B------:R-:W2:Y:S01]  /*4b400*/  LDL.LU R6, [R1+0xc88] ;  /* 0x000c880001067983 */ /* 0x000ea20000300800 */
[----:B------:R-:W2:Y:S01]  /*4b410*/  LDL.LU R7, [R1+0xc8c] ;  /* 0x000c8c0001077983 */ /* 0x000ea20000300800 */
[----:B------:R-:W3:Y:S02]  /*4b420*/  LDL.LU R16, [R1+0xc90] ;  /* 0x000c900001107983 */ /* 0x000ee40000300800 */
[----:B------:R-:W3:Y:S02]  /*4b430*/  LDL.LU R17, [R1+0xc94] ;  /* 0x000c940001117983 */ /* 0x000ee40000300800 */
[----:B------:R-:W3:Y:S01]  /*4b440*/  LDL.LU R18, [R1+0xc98] ;  /* 0x000c980001127983 */ /* 0x000ee20000300800 */
[----:B------:R-:W3:Y:S04]  /*4b450*/  LDL.LU R19, [R1+0xc9c] ;  /* 0x000c9c0001137983 */ /* 0x000ee80000300800 */
[----:B0-----:R-:W3:Y:S01]  /*4b460*/  LDL.64 R24, [R1+0x80] ;  /* 0x0000800001187983 */ /* 0x001ee20000100a00 */
[----:B------:R-:W-:Y:S02]  /*4b470*/  STL.64 [R1+0x3f50], R8 ;  /* 0x003f500801007387 */ /* 0x000fe40000100a00 */
[----:B------:R-:W-:Y:S02]  /*4b480*/  STL.64 [R1+0x3f00], R14 ;  /* 0x003f000e01007387 */ /* 0x000fe40000100a00 */
[----:B----4-:R0:W-:Y:S02]  /*4b490*/  STL.64 [R1+0x3ef8], R12 ;  /* 0x003ef80c01007387 */ /* 0x0101e40000100a00 */
        /* <DEDUP_REMOVED lines=29> */
[----:B------:R0:W-:Y:S01]  /*4b670*/  STL.64 [R1+0x1020], R16 ;  /* 0x0010201001007387 */ /* 0x0001e20000100a00 */
[----:B------:R-:W-:Y:S02]  /*4b680*/  STL.64 [R1+0x1028], R18 ;  /* 0x0010281201007387 */ /* 0x000fe40000100a00 */
[----:B0-----:R-:W-:-:S02]  /*4b690*/  IMAD.MOV.U32 R16, RZ, RZ, R24 ;  /* 0x000000ffff107224 */ /* 0x001fc400078e0018 */
[----:B------:R-:W-:Y:S02]  /*4b6a0*/  IMAD.MOV.U32 R17, RZ, RZ, R25 ;  /* 0x000000ffff117224 */ /* 0x000fe400078e0019 */
[----:B------:R-:W3:Y:S01]  /*4b6b0*/  LDL.LU.64 R24, [R1+0x3f68] ;  /* 0x003f680001187983 */ /* 0x000ee20000300a00 */
[----:B------:R-:W-:Y:S02]  /*4b6c0*/  IMAD.MOV.U32 R8, RZ, RZ, R2 ;  /* 0x000000ffff087224 */ /* 0x000fe400078e0002 */
[----:B------:R-:W-:Y:S01]  /*4b6d0*/  IMAD.MOV.U32 R9, RZ, RZ, R0 ;  /* 0x000000ffff097224 */ /* 0x000fe200078e0000 */
[C---:B---3--:R-:W-:Y:S01]  /*4b6e0*/  HMMA.16816.F32 R4, R20.reuse, R24, R4 ;  /* 0x000000181404723c */ /* 0x048fe20000001804 */
[----:B------:R-:W3:Y:S11]  /*4b6f0*/  LDL.LU R24, [R1+0x1490] ;  /* 0x0014900001187983 */ /* 0x000ef60000300800 */
[----:B------:R-:W-:Y:S11]  /*4b700*/  @!UPT UIADD3 URZ, URZ, URZ, URZ ;  /* 0x0000003f3f3ff290 */ /* 0x000ff6000fffe03f */
[----:B------:R-:W-:Y:S01]  /*4b710*/  STL.64 [R1+0x1010], R4 ;  /* 0x0010100401007387 */ /* 0x000fe20000100a00 */
[----:B------:R-:W-:Y:S02]  /*4b720*/  STL.64 [R1+0x1018], R6 ;  /* 0x0010180601007387 */ /* 0x000fe40000100a00 */
[----:B------:R-:W0:Y:S01]  /*4b730*/  LDSM.16.MT88.4 R4, [R3+0x8100] ;  /* 0x008100000304783b */ /* 0x000e220000004200 */
[C---:B--2---:R-:W-:Y:S01]  /*4b740*/  HMMA.16816.F32 R8, R20.reuse, R8, R12 ;  /* 0x000000081408723c */ /* 0x044fe2000000180c */
[----:B------:R-:W3:Y:S02]  /*4b750*/  LDL.LU R25, [R1+0x1494] ;  /* 0x0014940001197983 */ /* 0x000ee40000300800 */
[----:B------:R-:W3:Y:S02]  /*4b760*/  LDL.LU R26, [R1+0x1498] ;  /* 0x00149800011a7983 */ /* 0x000ee40000300800 */
[----:B------:R-:W3:Y:S02]  /*4b770*/  LDL.LU R27, [R1+0x149c] ;  /* 0x00149c00011b7983 */ /* 0x000ee40000300800 */
[----:B------:R-:W-:Y:S01]  /*4b780*/  STL [R1+0x3e20], R3 ;  /* 0x003e200301007387 */ /* 0x000fe20000100800 */
[----:B0-----:R-:W-:Y:S01]  /*4b790*/  STL.64 [R1+0x3d78], R6 ;  /* 0x003d780601007387 */ /* 0x001fe20000100a00 */
[----:B------:R0:W-:Y:S03]  /*4b7a0*/  STL.64 [R1+0x3d70], R4 ;  /* 0x003d700401007387 */ /* 0x0001e60000100a00 */
[----:B0-----:R-:W2:Y:S01]  /*4b7b0*/  LDL.LU R4, [R1+0x14a0] ;  /* 0x0014a00001047983 */ /* 0x001ea20000300800 */
[----:B------:R-:W2:Y:S02]  /*4b7c0*/  LDL.LU R5, [R1+0x14a4] ;  /* 0x0014a40001057983 */ /* 0x000ea40000300800 */
[----:B------:R-:W2:Y:S02]  /*4b7d0*/  LDL.LU R6, [R1+0x14a8] ;  /* 0x0014a80001067983 */ /* 0x000ea40000300800 */
[----:B------:R-:W2:Y:S01]  /*4b7e0*/  LDL.LU R7, [R1+0x14ac] ;  /* 0x0014ac0001077983 */ /* 0x000ea20000300800 */
[----:B------:R-:W4:Y:S01]  /*4b7f0*/  LDL.LU.64 R14, [R1+0x3f60] ;  /* 0x003f6000010e7983 */ /* 0x000f220000300a00 */
[----:B------:R-:W4:Y:S04]  /*4b800*/  LDL.LU.64 R12, [R1+0x3f58] ;  /* 0x003f5800010c7983 */ /* 0x000f280000300a00 */
[----:B------:R0:W-:Y:S02]  /*4b810*/  STL.64 [R1+0x1060], R8 ;  /* 0x0010600801007387 */ /* 0x0001e40000100a00 */
[----:B------:R4:W-:Y:S01]  /*4b820*/  STL.64 [R1+0x1068], R10 ;  /* 0x0010680a01007387 */ /* 0x0009e20000100a00 */
        /* <DEDUP_REMOVED lines=18> */
[----:B------:R-:W-:Y:S11]  /*4b950*/  IMAD.MOV.U32 R3, RZ, RZ, R9 ;  /* 0x000000ffff037224 */ /* 0x000ff600078e0009 */
[----:B------:R-:W-:Y:S11]  /*4b960*/  @!UPT UIADD3 URZ, URZ, URZ, URZ ;  /* 0x0000003f3f3ff290 */ /* 0x000ff6000fffe03f */
        /* <DEDUP_REMOVED lines=21> */
[----:B------:R-:W2:Y:S02]  /*4bac0*/  LDL.LU.64 R12, [R1+0x3ee0] ;  /* 0x003ee000010c7983 */ /* 0x000ea40000300a00 */
[----:B------:R-:W2:Y:S02]  /*4bad0*/  LDL.LU.64 R8, [R1+0x3ed8] ;  /* 0x003ed80001087983 */ /* 0x000ea40000300a00 */
[----:B--2---:R-:W-:Y:S11]  /*4bae0*/  HMMA.16816.F32 R4, R20, R8, R4 ;  /* 0x000000081404723c */ /* 0x004ff60000001804 */
[----:B------:R-:W-:Y:S11]  /*4baf0*/  @!UPT UIADD3 URZ, URZ, URZ, URZ ;  /* 0x0000003f3f3ff290 */ /* 0x000ff6000fffe03f */
[----:B------:R-:W-:Y:S01]  /*4bb00*/  @!UPT UIADD3 URZ, URZ, URZ, URZ ;  /* 0x0000003f3f3ff290 */ /* 0x000fe2000fffe03f */
[----:B------:R0:W-:Y:S01]  /*4bb10*/  STL.64 [R1+0x1540], R4 ;  /* 0x0015400401007387 */ /* 0x0001e20000100a00 */
[----:B------:R-:W-:Y:S02]  /*4bb20*/  STL.64 [R1+0x1548], R6 ;  /* 0x0015480601007387 */ /* 0x000fe40000100a00 */
[----:B------:R-:W2:Y:S02]  /*4bb30*/  LDL.LU.64 R10, [R1+0x3ed0] ;  /* 0x003ed000010a7983 */ /* 0x000ea40000300a00 */
[----:B0-----:R-:W-:Y:S02]  /*4bb40*/  IMAD.MOV.U32 R5, RZ, RZ, R8 ;  /* 0x000000ffff057224 */ /* 0x001fe400078e0008 */
[----:B------:R-:W-:Y:S02]  /*4bb50*/  IMAD.MOV.U32 R4, RZ, RZ, R9 ;  /* 0x000000ffff047224 */ /* 0x000fe400078e0009 */
[----:B------:R-:W3:Y:S03]  /*4bb60*/  LDL.LU.64 R8, [R1+0x3ec8] ;  /* 0x003ec80001087983 */ /* 0x000ee60000300a00 */
[----:B------:R0:W-:Y:S02]  /*4bb70*/  STL.64 [R1+0x3e28], R4 ;  /* 0x003e280401007387 */ /* 0x0001e40000100a00 */
[----:B0-----:R-:W-:-:S02]  /*4bb80*/  IMAD.MOV.U32 R4, RZ, RZ, R16 ;  /* 0x000000ffff047224 */ /* 0x001fc400078e0010 */
        /* <DEDUP_REMOVED lines=8> */
[----:B------:R4:W-:Y:S02]  /*4bc10*/  STL.64 [R1+0x3e50], R4 ;  /* 0x003e500401007387 */ /* 0x0009e40000100a00 */
[----:B----4-:R-:W-:-:S02]  /*4bc20*/  IMAD.MOV.U32 R4, RZ, RZ, R15 ;  /* 0x000000ffff047224 */ /* 0x010fc400078e000f */
[----:B------:R-:W-:-:S05]  /*4bc30*/  IMAD.MOV.U32 R5, RZ, RZ, R14 ;  /* 0x000000ffff057224 */ /* 0x000fca00078e000e */
[----:B------:R2:W-:Y:S02]  /*4bc40*/  STL.64 [R1+0x3e68], R4 ;  /* 0x003e680401007387 */ /* 0x0005e40000100a00 */
[----:B--2---:R-:W-:Y:S02]  /*4bc50*/  IMAD.MOV.U32 R4, RZ, RZ, R11 ;  /* 0x000000ffff047224 */ /* 0x004fe400078e000b */
[----:B------:R-:W-:-:S05]  /*4bc60*/  IMAD.MOV.U32 R5, RZ, RZ, R10 ;  /* 0x000000ffff057224 */ /* 0x000fca00078e000a */
[----:B------:R0:W-:Y:S01]  /*4bc70*/  STL.64 [R1+0x3e80], R4 ;  /* 0x003e800401007387 */ /* 0x0001e20000100a00 */
[C---:B---3--:R-:W-:Y:S01]  /*4bc80*/  HMMA.16816.F32 R24, R20.reuse, R16, R24 ;  /* 0x000000101418723c */ /* 0x048fe20000001818 */
[----:B0-----:R-:W-:Y:S02]  /*4bc90*/  IMAD.MOV.U32 R5, RZ, RZ, R8 ;  /* 0x000000ffff057224 */ /* 0x001fe400078e0008 */
        /* <DEDUP_REMOVED lines=8> */
[----:B------:R-:W3:Y:S01]  /*4bd20*/  LDL.LU R8, [R1+0x1470] ;  /* 0x0014700001087983 */ /* 0x000ee20000300800 */
[----:B------:R-:W3:Y:S02]  /*4bd30*/  LDL.LU R9, [R1+0x1474] ;  /* 0x0014740001097983 */ /* 0x000ee40000300800 */
[----:B------:R-:W3:Y:S02]  /*4bd40*/  LDL.LU R10, [R1+0x1478] ;  /* 0x00147800010a7983 */ /* 0x000ee40000300800 */
[----:B------:R-:W3:Y:S01]  /*4bd50*/  LDL.LU R11, [R1+0x147c] ;  /* 0x00147c00010b7983 */ /* 0x000ee20000300800 */
        /* <DEDUP_REMOVED lines=76> */
[----:B----4-:R-:W-:Y:S01]  /*4c220*/  HMMA.16816.F32 R8, R24, R20, R8 ;  /* 0x000000141808723c */ /* 0x010fe20000001808 */
[----:B------:R-:W-:Y:S02]  /*4c230*/  IMAD.MOV.U32 R15, RZ, RZ, R20 ;  /* 0x000000ffff0f7224 */ /* 0x000fe400078e0014 */
[----:B------:R-:W-:-:S05]  /*4c240*/  IMAD.MOV.U32 R14, RZ, RZ, R21 ;  /* 0x000000ffff0e7224 */ /* 0x000fca00078e0015 */
[----:B--2---:R-:W-:Y:S01]  /*4c250*/  HMMA.16816.F32 R4, R24, R4, R16 ;  /* 0x000000041804723c */ /* 0x004fe20000001810 */
[----:B------:R-:W2:Y:S11]  /*4c260*/  LDL.LU.64 R18, [R1+0x3e30] ;  /* 0x003e300001127983 */ /* 0x000eb60000300a00 */
[----:B------:R-:W-:Y:S11]  /*4c270*/  @!UPT UIADD3 URZ, URZ, URZ, URZ ;  /* 0x0000003f3f3ff290 */ /* 0x000ff6000fffe03f */
[----:B------:R0:W-:Y:S01]  /*4c280*/  STL.64 [R1+0x1470], R4 ;  /* 0x0014700401007387 */ /* 0x0001e20000100a00 */
[----:B------:R-:W-:Y:S03]  /*4c290*/  STL.64 [R1+0x1478], R6 ;  /* 0x0014780601007387 */ /* 0x000fe60000100a00 */
[----:B0-----:R-:W3:Y:S01]  /*4c2a0*/  LDL.LU.64 R4, [R1+0x3e28] ;  /* 0x003e280001047983 */ /* 0x001ee20000300a00 */
[----:B------:R-:W-:Y:S02]  /*4c2b0*/  STL.64 [R1+0x1460], R8 ;  /* 0x0014600801007387 */ /* 0x000fe40000100a00 */
[----:B------:R-:W-:Y:S02]  /*4c2c0*/  STL.64 [R1+0x1468], R10 ;  /* 0x0014680a01007387 */ /* 0x000fe40000100a00 */
[----:B------:R-:W-:Y:S01]  /*4c2d0*/  STL.64 [R1+0x3d98], R14 ;  /* 0x003d980e01007387 */ /* 0x000fe20000100a00 */
[----:B------:R0:W-:Y:S04]  /*4c2e0*/  STL.64 [R1+0x3d90], R12 ;  /* 0x003d900c01007387 */ /* 0x0001e80000100a00 */
[----:B0-----:R-:W4:Y:S01]  /*4c2f0*/  LDL.LU R12, [R1+0xb90] ;  /* 0x000b9000010c7983 */ /* 0x001f220000300800 */
[----:B------:R-:W4:Y:S02]  /*4c300*/  LDL.LU R13, [R1+0xb94] ;  /* 0x000b9400010d7983 */ /* 0x000f240000300800 */
[----:B------:R-:W2:Y:S02]  /*4c310*/  LDL.LU R14, [R1+0xb98] ;  /* 0x000b9800010e7983 */ /* 0x000ea40000300800 */
[----:B------:R-:W2:Y:S02]  /*4c320*/  LDL.LU R15, [R1+0xb9c] ;  /* 0x000b9c00010f7983 */ /* 0x000ea40000300800 */
[----:B---3--:R-:W-:-:S02]  /*4c330*/  IMAD.MOV.U32 R16, RZ, RZ, R5 ;  /* 0x000000ffff107224 */ /* 0x008fc400078e0005 */
[----:B------:R-:W-:Y:S01]  /*4c340*/  IMAD.MOV.U32 R17, RZ, RZ, R4 ;  /* 0x000000ffff117224 */ /* 0x000fe200078e0004 */
[----:B--2---:R-:W-:Y:S01]  /*4c350*/  STL.64 [R1+0x3db0], R14 ;  /* 0x003db00e01007387 */ /* 0x004fe20000100a00 */
[----:B----4-:R0:W-:Y:S03]  /*4c360*/  STL.64 [R1+0x3da8], R12 ;  /* 0x003da80c01007387 */ /* 0x0101e60000100a00 */
[----:B------:R-:W-:Y:S01]  /*4c370*/  STL.64 [R1+0x3db8], R16 ;  /* 0x003db81001007387 */ /* 0x000fe20000100a00 */
[----:B0-----:R-:W2:Y:S01]  /*4c380*/  LDL.LU R12, [R1+0xba0] ;  /* 0x000ba000010c7983 */ /* 0x001ea20000300800 */
[----:B------:R-:W2:Y:S02]  /*4c390*/  LDL.LU R13, [R1+0xba4] ;  /* 0x000ba400010d7983 */ /* 0x000ea40000300800 */
[----:B------:R-:W3:Y:S02]  /*4c3a0*/  LDL.LU R14, [R1+0xba8] ;  /* 0x000ba800010e7983 */ /* 0x000ee40000300800 */
[----:B------:R-:W3:Y:S01]  /*4c3b0*/  LDL.LU R15, [R1+0xbac] ;  /* 0x000bac00010f7983 */ /* 0x000ee20000300800 */
[----:B------:R-:W4:Y:S04]  /*4c3c0*/  LDL.64 R8, [R1+0x50] ;  /* 0x0000500001087983 */ /* 0x000f280000100a00 */
[----:B----4-:R0:W-:Y:S01]  /*4c3d0*/  STL.64 [R1+0x3e08], R8 ;  /* 0x003e080801007387 */ /* 0x0101e20000100a00 */
[----:B------:R-:W4:Y:S02]  /*4c3e0*/  LDL.LU R4, [R1+0xbe0] ;  /* 0x000be00001047983 */ /* 0x000f240000300800 */
[----:B------:R-:W4:Y:S02]  /*4c3f0*/  LDL.LU R5, [R1+0xbe4] ;  /* 0x000be40001057983 */ /* 0x000f240000300800 */
[----:B------:R-:W2:Y:S01]  /*4c400*/  LDL.LU R6, [R1+0xbe8] ;  /* 0x000be80001067983 */ /* 0x000ea20000300800 */
[----:B------:R-:W2:Y:S04]  /*4c410*/  LDL.LU R7, [R1+0xbec] ;  /* 0x000bec0001077983 */ /* 0x000ea80000300800 */
[----:B0-----:R-:W3:Y:S04]  /*4c420*/  LDL R8, [R1+0x60] ;  /* 0x0000600001087983 */ /* 0x001ee80000100800 */
[----:B------:R-:W3:Y:S04]  /*4c430*/  LDL R9, [R1+0x64] ;  /* 0x0000640001097983 */ /* 0x000ee80000100800 */
[----:B--2---:R-:W-:Y:S01]  /*4c440*/  STL.64 [R1+0x3e00], R6 ;  /* 0x003e000601007387 */ /* 0x004fe20000100a00 */
[----:B----4-:R0:W-:Y:S03]  /*4c450*/  STL.64 [R1+0x3df8], R4 ;  /* 0x003df80401007387 */ /* 0x0101e60000100a00 */
[----:B0-----:R-:W2:Y:S01]  /*4c460*/  LDL.LU R4, [R1+0xbf0] ;  /* 0x000bf00001047983 */ /* 0x001ea20000300800 */
[----:B------:R-:W2:Y:S02]  /*4c470*/  LDL.LU R5, [R1+0xbf4] ;  /* 0x000bf40001057983 */ /* 0x000ea40000300800 */
[----:B------:R-:W4:Y:S02]  /*4c480*/  LDL.LU R6, [R1+0xbf8] ;  /* 0x000bf80001067983 */ /* 0x000f240000300800 */
[----:B------:R-:W4:Y:S02]  /*4c490*/  LDL.LU R7, [R1+0xbfc] ;  /* 0x000bfc0001077983 */ /* 0x000f240000300800 */
[----:B------:R-:W-:-:S02]  /*4c4a0*/  IMAD.MOV.U32 R16, RZ, RZ, R19 ;  /* 0x000000ffff107224 */ /* 0x000fc400078e0013 */
[----:B------:R-:W-:Y:S01]  /*4c4b0*/  IMAD.MOV.U32 R17, RZ, RZ, R18 ;  /* 0x000000ffff117224 */ /* 0x000fe200078e0012 */
[----:B----4-:R-:W-:Y:S01]  /*4c4c0*/  STL.64 [R1+0x3e18], R6 ;  /* 0x003e180601007387 */ /* 0x010fe20000100a00 */
[----:B--2---:R0:W-:Y:S03]  /*4c4d0*/  STL.64 [R1+0x3e10], R4 ;  /* 0x003e100401007387 */ /* 0x0041e60000100a00 */
[----:B0-----:R-:W2:Y:S01]  /*4c4e0*/  LDL.LU R4, [R1+0xc00] ;  /* 0x000c000001047983 */ /* 0x001ea20000300800 */
[----:B------:R-:W2:Y:S02]  /*4c4f0*/  LDL.LU R5, [R1+0xc04] ;  /* 0x000c040001057983 */ /* 0x000ea40000300800 */
[----:B------:R-:W2:Y:S02]  /*4c500*/  LDL.LU R6, [R1+0xc08] ;  /* 0x000c080001067983 */ /* 0x000ea40000300800 */
[----:B------:R-:W2:Y:S01]  /*4c510*/  LDL.LU R7, [R1+0xc0c] ;  /* 0x000c0c0001077983 */ /* 0x000ea20000300800 */
[----:B---3--:R-:W-:Y:S01]  /*4c520*/  STL.64 [R1+0x3dc8], R14 ;  /* 0x003dc80e01007387 */ /* 0x008fe20000100a00 */
[----:B------:R-:W-:Y:S02]  /*4c530*/  STL.64 [R1+0x3dc0], R12 ;  /* 0x003dc00c01007387 */ /* 0x000fe40000100a00 */
[----:B------:R0:W-:Y:S02]  /*4c540*/  STL.64 [R1+0x3dd0], R16 ;  /* 0x003dd01001007387 */ /* 0x0001e40000100a00 */
[----:B0-----:R-:W3:Y:S01]  /*4c550*/  LDL.LU R16, [R1+0xbc0] ;  /* 0x000bc00001107983 */ /* 0x001ee20000300800 */
[----:B------:R-:W3:Y:S02]  /*4c560*/  LDL.LU R17, [R1+0xbc4] ;  /* 0x000bc40001117983 */ /* 0x000ee40000300800 */
[----:B------:R-:W4:Y:S02]  /*4c570*/  LDL.LU R18, [R1+0xbc8] ;  /* 0x000bc80001127983 */ /* 0x000f240000300800 */
[----:B------:R-:W4:Y:S02]  /*4c580*/  LDL.LU R19, [R1+0xbcc] ;  /* 0x000bcc0001137983 */ /* 0x000f240000300800 */
[----:B----4-:R-:W-:Y:S01]  /*4c590*/  STL.64 [R1+0x3de0], R18 ;  /* 0x003de01201007387 */ /* 0x010fe20000100a00 */
[----:B---3--:R0:W-:Y:S03]  /*4c5a0*/  STL.64 [R1+0x3dd8], R16 ;  /* 0x003dd81001007387 */ /* 0x0081e60000100a00 */
[----:B0-----:R-:W3:Y:S01]  /*4c5b0*/  LDL R16, [R1+0x30] ;  /* 0x0000300001107983 */ /* 0x001ee20000100800 */
[----:B------:R-:W-:-:S02]  /*4c5c0*/  IMAD.MOV.U32 R17, RZ, RZ, R3 ;  /* 0x000000ffff117224 */ /* 0x000fc400078e0003 */
[----:B------:R-:W4:Y:S02]  /*4c5d0*/  LDL.LU R3, [R1+0x3e20] ;  /* 0x003e200001037983 */ /* 0x000f240000300800 */
[----:B------:R-:W3:Y:S01]  /*4c5e0*/  LDL.LU R12, [R1+0xbb0] ;  /* 0x000bb000010c7983 */ /* 0x000ee20000300800 */
[----:B------:R-:W3:Y:S01]  /*4c5f0*/  LDL.LU R13, [R1+0xbb4] ;  /* 0x000bb400010d7983 */ /* 0x000ee20000300800 */
[----:B------:R-:W3:Y:S02]  /*4c600*/  LDL.LU R14, [R1+0xbb8] ;  /* 0x000bb800010e7983 */ /* 0x000ee40000300800 */
[----:B------:R-:W3:Y:S01]  /*4c610*/  LDL.LU R15, [R1+0xbbc] ;  /* 0x000bbc00010f7983 */ /* 0x000ee20000300800 */
[C---:B--2---:R-:W-:Y:S01]  /*4c620*/  HMMA.16816.F32 R8, R24.reuse, R8, R4 ;  /* 0x000000081808723c */ /* 0x044fe20000001804 */
[----:B----4-:R-:W0:Y:S04]  /*4c630*/  LDSM.16.MT88.4 R20, [R3+0x8180] ;  /* 0x008180000314783b */ /* 0x010e280000004200 */
[----:B---3--:R-:W-:Y:S01]  /*4c640*/  STL.64 [R1+0x3df0], R14 ;  /* 0x003df00e01007387 */ /* 0x008fe20000100a00 */
[----:B------:R1:W-:Y:S03]  /*4c650*/  STL.64 [R1+0x3de8], R12 ;  /* 0x003de80c01007387 */ /* 0x0003e60000100a00 */
[----:B-1----:R-:W2:Y:S01]  /*4c660*/  LDL.LU R12, [R1+0xbd0] ;  /* 0x000bd000010c7983 */ /* 0x002ea20000300800 */
[----:B------:R-:W2:Y:S02]  /*4c670*/  LDL.LU R13, [R1+0xbd4] ;  /* 0x000bd400010d7983 */ /* 0x000ea40000300800 */
[----:B------:R-:W2:Y:S02]  /*4c680*/  LDL.LU R14, [R1+0xbd8] ;  /* 0x000bd800010e7983 */ /* 0x000ea40000300800 */
[----:B------:R-:W2:Y:S01]  /*4c690*/  LDL.LU R15, [R1+0xbdc] ;  /* 0x000bdc00010f7983 */ /* 0x000ea20000300800 */
[----:B0-----:R-:W-:Y:S01]  /*4c6a0*/  STL.64 [R1+0x3c78], R22 ;  /* 0x003c781601007387 */ /* 0x001fe20000100a00 */
[----:B------:R-:W-:Y:S02]  /*4c6b0*/  STL.64 [R1+0x3c70], R20 ;  /* 0x003c701401007387 */ /* 0x000fe40000100a00 */
[----:B------:R-:W3:Y:S02]  /*4c6c0*/  LDL.LU.64 R6, [R1+0x3e18] ;  /* 0x003e180001067983 */ /* 0x000ee40000300a00 */
[----:B------:R-:W3:Y:S03]  /*4c6d0*/  LDL.LU.64 R4, [R1+0x3e10] ;  /* 0x003e100001047983 */ /* 0x000ee60000300a00 */
[----:B------:R0:W-:Y:S01]  /*4c6e0*/  STL.64 [R1+0x15a0], R8 ;  /* 0x0015a00801007387 */ /* 0x0001e20000100a00 */
[----:B------:R-:W-:Y:S03]  /*4c6f0*/  STL.64 [R1+0x15a8], R10 ;  /* 0x0015a80a01007387 */ /* 0x000fe60000100a00 */
[----:B0-----:R-:W3:Y:S02]  /*4c700*/  LDL.LU.64 R8, [R1+0x3e08] ;  /* 0x003e080001087983 */ /* 0x001ee40000300a00 */
[----:B---3--:R-:W-:Y:S11]  /*4c710*/  HMMA.16816.F32 R4, R24, R8, R4 ;  /* 0x000000081804723c */ /* 0x008ff60000001804 */
        /* <DEDUP_REMOVED lines=8> */
[----:B------:R-:W-:-:S02]  /*4c7a0*/  IMAD.MOV.U32 R2, RZ, RZ, R8 ;  /* 0x000000ffff027224 */ /* 0x000fc400078e0008 */
[----:B------:R-:W4:Y:S01]  /*4c7b0*/  LDL.LU R8, [R1+0xb80] ;  /* 0x000b800001087983 */ /* 0x000f220000300800 */
[----:B------:R-:W-:Y:S02]  /*4c7c0*/  IMAD.MOV.U32 R0, RZ, RZ, R9 ;  /* 0x000000ffff007224 */ /* 0x000fe400078e0009 */
[C---:B---3--:R-:W-:Y:S11]  /*4c7d0*/  HMMA.16816.F32 R4, R24.reuse, R20, R4 ;  /* 0x000000141804723c */ /* 0x048ff60000001804 */
[----:B------:R-:W-:Y:S11]  /*4c7e0*/  @!UPT UIADD3 URZ, URZ, URZ, URZ ;  /* 0x0000003f3f3ff290 */ /* 0x000ff6000fffe03f */
[----:B------:R-:W-:Y:S01]  /*4c7f0*/  @!UPT UIADD3 URZ, URZ, URZ, URZ ;  /* 0x0000003f3f3ff290 */ /* 0x000fe2000fffe03f */
[----:B------:R0:W-:Y:S01]  /*4c800*/  STL.64 [R1+0x1580], R4 ;  /* 0x0015800401007387 */ /* 0x0001e20000100a00 */
[----:B------:R1:W-:Y:S02]  /*4c810*/  STL.64 [R1+0x1588], R6 ;  /* 0x0015880601007387 */ /* 0x0003e40000100a00 */
[----:B------:R-:W4:Y:S02]  /*4c820*/  LDL.LU R9, [R1+0xb84] ;  /* 0x000b840001097983 */ /* 0x000f240000300800 */
[----:B------:R-:W4:Y:S01]  /*4c830*/  LDL.LU R10, [R1+0xb88] ;  /* 0x000b8800010a7983 */ /* 0x000f220000300800 */
[----:B------:R-:W4:Y:S04]  /*4c840*/  LDL.LU R11, [R1+0xb8c] ;  /* 0x000b8c00010b7983 */ /* 0x000f280000300800 */
[----:B0-----:R-:W3:Y:S01]  /*4c850*/  LDL.LU R4, [R1+0xb70] ;  /* 0x000b700001047983 */ /* 0x001ee20000300800 */
[----:B------:R-:W3:Y:S02]  /*4c860*/  LDL.LU R5, [R1+0xb74] ;  /* 0x000b740001057983 */ /* 0x000ee40000300800 */
[----:B-1----:R-:W3:Y:S02]  /*4c870*/  LDL.LU R6, [R1+0xb78] ;  /* 0x000b780001067983 */ /* 0x002ee40000300800 */
[----:B------:R-:W3:Y:S01]  /*4c880*/  LDL.LU R7, [R1+0xb7c] ;  /* 0x000b7c0001077983 */ /* 0x000ee20000300800 */
[----:B------:R0:W-:Y:S04]  /*4c890*/  STL.64 [R1+0x3d10], R20 ;  /* 0x003d101401007387 */ /* 0x0001e80000100a00 */
[----:B0-----:R-:W2:Y:S04]  /*4c8a0*/  LDL.64 R20, [R1+0x80] ;  /* 0x0000800001147983 */ /* 0x001ea80000100a00 */
[----:B--2---:R0:W-:Y:S04]  /*4c8b0*/  STL.64 [R1+0x3d40], R20 ;  /* 0x003d401401007387 */ /* 0x0041e80000100a00 */
[----:B0-----:R-:W2:Y:S01]  /*4c8c0*/  LDL.64 R20, [R1+0x90] ;  /* 0x0000900001147983 */ /* 0x001ea20000100a00 */
[----:B------:R-:W-:Y:S03]  /*4c8d0*/  HMMA.16816.F32 R16, R24, R16, R12 ;  /* 0x000000101810723c */ /* 0x000fe6000000180c */
[----:B--2---:R0:W-:Y:S04]  /*4c8e0*/  STL.64 [R1+0x3d48], R20 ;  /* 0x003d481401007387 */ /* 0x0041e80000100a00 */
[----:B0-----:R-:W2:Y:S04]  /*4c8f0*/  LDL.64 R20, [R1+0xa0] ;  /* 0x0000a00001147983 */ /* 0x001ea80000100a00 */
[----:B--2---:R-:W-:Y:S01]  /*4c900*/  STL.64 [R1+0x3d60], R20 ;  /* 0x003d601401007387 */ /* 0x004fe20000100a00 */
[----:B------:R-:W2:Y:S02]  /*4c910*/  LDL.LU.64 R14, [R1+0x3df0] ;  /* 0x003df000010e7983 */ /* 0x000ea40000300a00 */
[----:B------:R-:W2:Y:S09]  /*4c920*/  LDL.LU.64 R12, [R1+0x3de8] ;  /* 0x003de800010c7983 */ /* 0x000eb20000300a00 */
[----:B------:R-:W-:Y:S01]  /*4c930*/  STL.64 [R1+0x14e0], R16 ;  /* 0x0014e01001007387 */ /* 0x000fe20000100a00 */
[----:B------:R0:W-:Y:S04]  /*4c940*/  STL.64 [R1+0x14e8], R18 ;  /* 0x0014e81201007387 */ /* 0x0001e80000100a00 */
[----:B0-----:R-:W2:Y:S01]  /*4c950*/  LDL.LU.64 R18, [R1+0x3de0] ;  /* 0x003de00001127983 */ /* 0x001ea20000300a00 */
[----:B------:R-:W2:Y:S02]  /*4c960*/  LDL.LU.64 R16, [R1+0x3dd8] ;  /* 0x003dd80001107983 */ /* 0x000ea40000300a00 */
[----:B------:R-:W-:-:S02]  /*4c970*/  IMAD.MOV.U32 R20, RZ, RZ, R29 ;  /* 0x000000ffff147224 */ /* 0x000fc400078e001d */
[----:B------:R-:W-:-:S07]  /*4c980*/  IMAD.MOV.U32 R21, RZ, RZ, R28 ;  /* 0x000000ffff157224 */ /* 0x000fce00078e001c */
[C---:B--2---:R-:W-:Y:S01]  /*4c990*/  HMMA.16816.F32 R20, R24.reuse, R20, R16 ;  /* 0x000000141814723c */ /* 0x044fe20000001810 */
[----:B------:R-:W2:Y:S11]  /*4c9a0*/  LDL.LU.64 R16, [R1+0x3dd0] ;  /* 0x003dd00001107983 */ /* 0x000eb60000300a00 */
[----:B------:R-:W-:Y:S11]  /*4c9b0*/  @!UPT UIADD3 URZ, URZ, URZ, URZ ;  /* 0x0000003f3f3ff290 */ /* 0x000ff6000fffe03f */
[----:B------:R0:W-:Y:S01]  /*4c9c0*/  STL.64 [R1+0x14d0], R20 ;  /* 0x0014d01401007387 */ /* 0x0001e20000100a00 */
[----:B------:R-:W-:Y:S03]  /*4c9d0*/  STL.64 [R1+0x14d8], R22 ;  /* 0x0014d81601007387 */ /* 0x000fe60000100a00 */
[----:B0-----:R-:W3:Y:S01]  /*4c9e0*/  LDL.64 R20, [R1+0xb0] ;  /* 0x0000b00001147983 */ /* 0x001ee20000100a00 */
[C---:B--2---:R-:W-:Y:S03]  /*4c9f0*/  HMMA.16816.F32 R16, R24.reuse, R16, R12 ;  /* 0x000000101810723c */ /* 0x044fe6000000180c */
[----:B---3--:R0:W-:Y:S04]  /*4ca00*/  STL.64 [R1+0x3d68], R20 ;  /* 0x003d681401007387 */ /* 0x0081e80000100a00 */
[----:B0-----:R-:W2:Y:S01]  /*4ca10*/  LDL.64 R20, [R1+0xc0] ;  /* 0x0000c00001147983 */ /* 0x001ea20000100a00 */
[----:B------:R-:W3:Y:S02]  /*4ca20*/  LDL.LU.64 R14, [R1+0x3dc8] ;  /* 0x003dc800010e7983 */ /* 0x000ee40000300a00 */
[----:B------:R-:W3:Y:S11]  /*4ca30*/  LDL.LU.64 R12, [R1+0x3dc0] ;  /* 0x003dc000010c7983 */ /* 0x000ef60000300a00 */
[----:B------:R-:W-:Y:S02]  /*4ca40*/  @!UPT UIADD3 URZ, URZ, URZ, URZ ;  /* 0x0000003f3f3ff290 */ /* 0x000fe4000fffe03f */
[----:B------:R0:W-:Y:S01]  /*4ca50*/  STL.64 [R1+0x14c0], R16 ;  /* 0x0014c01001007387 */ /* 0x0001e20000100a00 */
[----:B------:R3:W-:Y:S04]  /*4ca60*/  STL.64 [R1+0x14c8], R18 ;  /* 0x0014c81201007387 */ /* 0x0007e80000100a00 */
[----:B0-----:R-:W3:Y:S02]  /*4ca70*/  LDL.LU.64 R16, [R1+0x3db8] ;  /* 0x003db80001107983 */ /* 0x001ee40000300a00 */
[C---:B---3--:R-:W-:Y:S02]  /*4ca80*/  HMMA.16816.F32 R16, R24.reuse, R16, R12 ;  /* 0x000000101810723c */ /* 0x048fe4000000180c */
[----:B------:R-:W3:Y:S01]  /*4ca90*/  LDL.LU.64 R14, [R1+0x3db0] ;  /* 0x003db000010e7983 */ /* 0x000ee20000300a00 */
[----:B------:R-:W3:Y:S11]  /*4caa0*/  LDL.LU.64 R12, [R1+0x3da8] ;  /* 0x003da800010c7983 */ /* 0x000ef60000300a00 */
[----:B------:R-:W-:Y:S09]  /*4cab0*/  @!UPT UIADD3 URZ, URZ, URZ, URZ ;  /* 0x0000003f3f3ff290 */ /* 0x000ff2000fffe03f */
[----:B------:R0:W-:Y:S01]  /*4cac0*/  STL.64 [R1+0x14b0], R16 ;  /* 0x0014b01001007387 */ /* 0x0001e20000100a00 */
[----:B------:R-:W-:Y:S03]  /*4cad0*/  STL.64 [R1+0x14b8], R18 ;  /* 0x0014b81201007387 */ /* 0x000fe60000100a00 */
[----:B0-----:R-:W3:Y:S02]  /*4cae0*/  LDL.LU.64 R16, [R1+0x3da0] ;  /* 0x003da00001107983 */ /* 0x001ee40000300a00 */
[C---:B---3--:R-:W-:Y:S11]  /*4caf0*/  HMMA.16816.F32 R12, R24.reuse, R16, R12 ;  /* 0x00000010180c723c */ /* 0x048ff6000000180c */
[----:B------:R-:W-:Y:S11]  /*4cb00*/  @!UPT UIADD3 URZ, URZ, URZ, URZ ;  /* 0x0000003f3f3ff290 */ /* 0x000ff6000fffe03f */
[----:B------:R-:W-:Y:S01]  /*4cb10*/  @!UPT UIADD3 URZ, URZ, URZ, URZ ;  /* 0x0000003f3f3ff290 */ /* 0x000fe2000fffe03f */
[----:B------:R-:W-:Y:S01]  /*4cb20*/  STL.64 [R1+0x14a0], R12 ;  /* 0x0014a00c01007387 */ /* 0x000fe20000100a00 */
[----:B------:R0:W-:Y:S03]  /*4cb30*/  STL.64 [R1+0x14a8], R14 ;  /* 0x0014a80e01007387 */ /* 0x0001e60000100a00 */
[----:B0-----:R-:W3:Y:S01]  /*4cb40*/  LDL.LU.64 R14, [R1+0x3d98] ;  /* 0x003d9800010e7983 */ /* 0x001ee20000300a00 */
[----:B------:R-:W4:Y:S02]  /*4cb50*/  LDL.LU.64 R12, [R1+0x3d90] ;  /* 0x003d9000010c7983 */ /* 0x000f240000300a00 */
[----:B------:R0:W-:Y:S02]  /*4cb60*/  STL [R1+0x3ca0], R16 ;  /* 0x003ca01001007387 */ /* 0x0001e40000100800 */
[----:B------:R1:W-:Y:S01]  /*4cb70*/  STL [R1+0x3c9c], R17 ;  /* 0x003c9c1101007387 */ /* 0x0003e20000100800 */
[----:B0-----:R-:W2:Y:S01]  /*4cb80*/  LDL.LU R16, [R1+0xb30] ;  /* 0x000b300001107983 */ /* 0x001ea20000300800 */
[----:B-1----:R-:W2:Y:S02]  /*4cb90*/  LDL.LU R17, [R1+0xb34] ;  /* 0x000b340001117983 */ /* 0x002ea40000300800 */
[----:B------:R-:W2:Y:S02]  /*4cba0*/  LDL.LU R18, [R1+0xb38] ;  /* 0x000b380001127983 */ /* 0x000ea40000300800 */
[----:B------:R-:W2:Y:S01]  /*4cbb0*/  LDL.LU R19, [R1+0xb3c] ;  /* 0x000b3c0001137983 */ /* 0x000ea20000300800 */
[C---:B----4-:R-:W-:Y:S01]  /*4cbc0*/  HMMA.16816.F32 R8, R24.reuse, R12, R8 ;  /* 0x0000000c1808723c */ /* 0x050fe20000001808 */
        /* <DEDUP_REMOVED lines=10> */
[----:B------:R-:W2:Y:S02]  /*4cc70*/  LDL.LU.64 R8, [R1+0x3d80] ;  /* 0x003d800001087983 */ /* 0x000ea40000300a00 */
[----:B------:R-:W-:Y:S02]  /*4cc80*/  STL [R1+0x3c94], R12 ;  /* 0x003c940c01007387 */ /* 0x000fe40000100800 */
[----:B------:R-:W-:Y:S01]  /*4cc90*/  STL [R1+0x3c90], R13 ;  /* 0x003c900d01007387 */ /* 0x000fe20000100800 */
[----:B--2---:R-:W-:Y:S01]  /*4cca0*/  HMMA.16816.F32 R24, R24, R8, R4 ;  /* 0x000000081818723c */ /* 0x004fe20000001804 */
[----:B------:R-:W2:Y:S01]  /*4ccb0*/  LDL.LU.64 R6, [R1+0x3d78] ;  /* 0x003d780001067983 */ /* 0x000ea20000300a00 */
[----:B------:R-:W2:Y:S11]  /*4ccc0*/  LDL.LU.64 R4, [R1+0x3d70] ;  /* 0x003d700001047983 */ /* 0x000eb60000300a00 */
[----:B------:R-:W-:Y:S10]  /*4ccd0*/  @!UPT UIADD3 URZ, URZ, URZ, URZ ;  /* 0x0000003f3f3ff290 */ /* 0x000ff4000fffe03f */
[----:B------:R0:W-:Y:S01]  /*4cce0*/  STL.64 [R1+0x1450], R24 ;  /* 0x0014501801007387 */ /* 0x0001e20000100a00 */
[----:B------:R1:W-:Y:S03]  /*4ccf0*/  STL.64 [R1+0x1458], R26 ;  /* 0x0014581a01007387 */ /* 0x0003e60000100a00 */
[----:B0-----:R-:W2:Y:S01]  /*4cd00*/  LDL.LU R24, [R1+0xb20] ;  /* 0x000b200001187983 */ /* 0x001ea20000300800 */
[----:B------:R-:W2:Y:S02]  /*4cd10*/  LDL.LU R25, [R1+0xb24] ;  /* 0x000b240001197983 */ /* 0x000ea40000300800 */
[----:B-1----:R-:W2:Y:S02]  /*4cd20*/  LDL.LU R26, [R1+0xb28] ;  /* 0x000b2800011a7983 */ /* 0x002ea40000300800 */
[----:B------:R-:W2:Y:S01]  /*4cd30*/  LDL.LU R27, [R1+0xb2c] ;  /* 0x000b2c00011b7983 */ /* 0x000ea20000300800 */
[----:B----4-:R-:W-:Y:S01]  /*4cd40*/  STL.64 [R1+0x3c88], R10 ;  /* 0x003c880a01007387 */ /* 0x010fe20000100a00 */
[----:B------:R0:W-:Y:S03]  /*4cd50*/  STL.64 [R1+0x3c80], R8 ;  /* 0x003c800801007387 */ /* 0x0001e60000100a00 */
        /* <DEDUP_REMOVED lines=23> */
[----:B0-----:R-:W-:Y:S02]  /*4ced0*/  IMAD.MOV.U32 R11, RZ, RZ, R20 ;  /* 0x000000ffff0b7224 */ /* 0x001fe400078e0014 */
[----:B------:R-:W-:Y:S02]  /*4cee0*/  IMAD.MOV.U32 R10, RZ, RZ, R21 ;  /* 0x000000ffff0a7224 */ /* 0x000fe400078e0015 */
        /* <DEDUP_REMOVED lines=11> */
[C---:B--2---:R-:W-:Y:S01]  /*4cfa0*/  HMMA.16816.F32 R16, R4.reuse, R20, R16 ;  /* 0x000000140410723c */ /* 0x044fe20000001810 */
[----:B------:R-:W-:Y:S11]  /*4cfb0*/  IMAD.MOV.U32 R9, RZ, RZ, R21 ;  /* 0x000000ffff097224 */ /* 0x000ff600078e0015 */
[----:B------:R-:W-:Y:S11]  /*4cfc0*/  @!UPT UIADD3 URZ, URZ, URZ, URZ ;  /* 0x0000003f3f3ff290 */ /* 0x000ff6000fffe03f */
[----:B------:R0:W-:Y:S01]  /*4cfd0*/  STL.64 [R1+0x1050], R16 ;  /* 0x0010501001007387 */ /* 0x0001e20000100a00 */
[----:B------:R-:W-:Y:S02]  /*4cfe0*/  STL.64 [R1+0x1058], R18 ;  /* 0x0010581201007387 */ /* 0x000fe40000100a00 */
[----:B0-----:R-:W-:Y:S02]  /*4cff0*/  IMAD.MOV.U32 R17, RZ, RZ, R20 ;  /* 0x000000ffff117224 */ /* 0x001fe400078e0014 */
[----:B------:R-:W2:Y:S02]  /*4d000*/  LDL.LU.64 R20, [R1+0x3d40] ;  /* 0x003d400001147983 */ /* 0x000ea40000300a00 */
[----:B--2---:R-:W-:Y:S01]  /*4d010*/  HMMA.16816.F32 R24, R4, R20, R24 ;  /* 0x000000140418723c */ /* 0x004fe20000001818 */
[----:B------:R-:W-:Y:S02]  /*4d020*/  IMAD.MOV.U32 R8, RZ, RZ, R20 ;  /* 0x000000ffff087224 */ /* 0x000fe400078e0014 */
[----:B------:R-:W-:Y:S11]  /*4d030*/  IMAD.MOV.U32 R16, RZ, RZ, R21 ;  /* 0x000000ffff107224 */ /* 0x000ff600078e0015 */
[----:B------:R-:W-:Y:S09]  /*4d040*/  @!UPT UIADD3 URZ, URZ, URZ, URZ ;  /* 0x0000003f3f3ff290 */ /* 0x000ff2000fffe03f */
[----:B------:R-:W-:Y:S01]  /*4d050*/  STL.64 [R1+0x1030], R24 ;  /* 0x0010301801007387 */ /* 0x000fe20000100a00 */
[----:B------:R-:W-:Y:S02]  /*4d060*/  STL.64 [R1+0x1038], R26 ;  /* 0x0010381a01007387 */ /* 0x000fe40000100a00 */
[----:B------:R-:W2:Y:S02]  /*4d070*/  LDL.LU R20, [R1+0xaf0] ;  /* 0x000af00001147983 */ /* 0x000ea40000300800 */
[----:B------:R-:W2:Y:S01]  /*4d080*/  LDL.LU R21, [R1+0xaf4] ;  /* 0x000af40001157983 */ /* 0x000ea20000300800 */
[----:B------:R-:W4:Y:S01]  /*4d090*/  LDL.LU R22, [R1+0xaf8] ;  /* 0x000af80001167983 */ /* 0x000f220000300800 */
[----:B------:R-:W4:Y:S03]  /*4d0a0*/  LDL.LU R23, [R1+0xafc] ;  /* 0x000afc0001177983 */ /* 0x000f260000300800 */
        /* <DEDUP_REMOVED lines=8> */
[----:B------:R-:W2:Y:S02]  /*4d130*/  LDL.LU R22, [R1+0xb18] ;  /* 0x000b180001167983 */ /* 0x000ea40000300800 */
[----:B------:R-:W2:Y:S01]  /*4d140*/  LDL.LU R23, [R1+0xb1c] ;  /* 0x000b1c0001177983 */ /* 0x000ea20000300800 */
[----:B------:R0:W-:Y:S04]  /*4d150*/  STL.64 [R1+0x3ce0], R16 ;  /* 0x003ce01001007387 */ /* 0x0001e80000100a00 */
[----:B0-----:R-:W3:Y:S01]  /*4d160*/  LDL.LU R16, [R1+0xac0] ;  /* 0x000ac00001107983 */ /* 0x001ee20000300800 */
[----:B------:R-:W3:Y:S02]  /*4d170*/  LDL.LU R17, [R1+0xac4] ;  /* 0x000ac40001117983 */ /* 0x000ee40000300800 */
[----:B------:R-:W4:Y:S02]  /*4d180*/  LDL.LU R18, [R1+0xac8] ;  /* 0x000ac80001127983 */ /* 0x000f240000300800 */
[----:B------:R-:W4:Y:S01]  /*4d190*/  LDL.LU R19, [R1+0xacc] ;  /* 0x000acc0001137983 */ /* 0x000f220000300800 */
[----:B------:R-:W2:Y:S01]  /*4d1a0*/  LDL.LU R12, [R1+0xad0] ;  /* 0x000ad000010c7983 */ /* 0x000ea20000300800 */
        /* <DEDUP_REMOVED lines=17> */
[----:B0-----:R-:W3:Y:S01]  /*4d2c0*/  LDL.64 R16, [R1+0x30] ;  /* 0x0000300001107983 */ /* 0x001ee20000100a00 */
[----:B------:R-:W-:Y:S02]  /*4d2d0*/  STL.64 [R1+0x3cb0], R10 ;  /* 0x003cb00a01007387 */ /* 0x000fe40000100a00 */
[----:B------:R0:W-:Y:S02]  /*4d2e0*/  STL.64 [R1+0x3ca8], R8 ;  /* 0x003ca80801007387 */ /* 0x0001e40000100a00 */
[----:B0-----:R-:W4:Y:S04]  /*4d2f0*/  LDL.64 R8, [R1] ;  /* 0x0000000001087983 */ /* 0x001f280000100a00 */
[----:B----4-:R0:W-:Y:S04]  /*4d300*/  STL.64 [R1+0x3cc0], R8 ;  /* 0x003cc00801007387 */ /* 0x0101e80000100a00 */
[----:B0-----:R-:W4:Y:S01]  /*4d310*/  LDL.64 R8, [R1+0x10] ;  /* 0x0000100001087983 */ /* 0x001f220000100a00 */
[C---:B------:R-:W-:Y:S03]  /*4d320*/  HMMA.16816.F32 R24, R4.reuse, R24, R20 ;  /* 0x000000180418723c */ /* 0x040fe60000001814 */
[----:B----4-:R0:W-:Y:S04]  /*4d330*/  STL.64 [R1+0x3cd8], R8 ;  /* 0x003cd80801007387 */ /* 0x0101e80000100a00 */
[----:B0-----:R-:W4:Y:S01]  /*4d340*/  LDL.64 R8, [R1+0x20] ;  /* 0x0000200001087983 */ /* 0x001f220000100a00 */
[----:B------:R-:W2:Y:S11]  /*4d350*/  LDL.LU.64 R20, [R1+0x3d38] ;  /* 0x003d380001147983 */ /* 0x000eb60000300a00 */
[----:B------:R-:W-:Y:S04]  /*4d360*/  @!UPT UIADD3 URZ, URZ, URZ, URZ ;  /* 0x0000003f3f3ff290 */ /* 0x000fe8000fffe03f */
[----:B------:R-:W-:Y:S02]  /*4d370*/  STL.64 [R1+0x1000], R24 ;  /* 0x0010001801007387 */ /* 0x000fe40000100a00 */
[----:B------:R-:W-:Y:S02]  /*4d380*/  STL.64 [R1+0x1008], R26 ;  /* 0x0010081a01007387 */ /* 0x000fe40000100a00 */
[----:B------:R-:W0:Y:S04]  /*4d390*/  LDSM.16.MT88.4 R24, [R3+0x8200] ;  /* 0x008200000318783b */ /* 0x000e280000004200 */
[----:B0-----:R-:W-:Y:S01]  /*4d3a0*/  STL.64 [R1+0x3b68], R26 ;  /* 0x003b681a01007387 */ /* 0x001fe20000100a00 */
[----:B------:R-:W-:Y:S01]  /*4d3b0*/  STL.64 [R1+0x3b60], R24 ;  /* 0x003b601801007387 */ /* 0x000fe20000100a00 */
        /* <DEDUP_REMOVED lines=9> */
[----:B------:R-:W2:Y:S02]  /*4d450*/  LDL.LU.64 R20, [R1+0x3d18] ;  /* 0x003d180001147983 */ /* 0x000ea40000300a00 */
[----:B------:R-:W-:-:S02]  /*4d460*/  IMAD.MOV.U32 R24, RZ, RZ, R2 ;  /* 0x000000ffff187224 */ /* 0x000fc400078e0002 */
[----:B------:R-:W-:-:S07]  /*4d470*/  IMAD.MOV.U32 R25, RZ, RZ, R0 ;  /* 0x000000ffff197224 */ /* 0x000fce00078e0000 */
[C---:B--2---:R-:W-:Y:S11]  /*4d480*/  HMMA.16816.F32 R20, R4.reuse, R24, R20 ;  /* 0x000000180414723c */ /* 0x044ff60000001814 */
        /* <DEDUP_REMOVED lines=21> */
[----:B0-----:R-:W2:Y:S01]  /*4d5e0*/  LDL.LU R20, [R1+0xa90] ;  /* 0x000a900001147983 */ /* 0x001ea20000300800 */
[----:B------:R-:W2:Y:S02]  /*4d5f0*/  LDL.LU R21, [R1+0xa94] ;  /* 0x000a940001157983 */ /* 0x000ea40000300800 */
[----:B-1----:R-:W2:Y:S02]  /*4d600*/  LDL.LU R22, [R1+0xa98] ;  /* 0x000a980001167983 */ /* 0x002ea40000300800 */
[----:B------:R-:W2:Y:S01]  /*4d610*/  LDL.LU R23, [R1+0xa9c] ;  /* 0x000a9c0001177983 */ /* 0x000ea20000300800 */
        /* <DEDUP_REMOVED lines=28> */
[----:B--2---:R-:W-:Y:S11]  /*4d7e0*/  HMMA.16816.F32 R24, R4, R8, R24 ;  /* 0x000000080418723c */ /* 0x004ff60000001818 */
[----:B------:R-:W-:Y:S11]  /*4d7f0*/  @!UPT UIADD3 URZ, URZ, URZ, URZ ;  /* 0x0000003f3f3ff290 */ /* 0x000ff6000fffe03f */
[----:B------:R-:W-:Y:S01]  /*4d800*/  @!UPT UIADD3 URZ, URZ, URZ, URZ ;  /* 0x0000003f3f3ff290 */ /* 0x000fe2000fffe03f */
[----:B------:R0:W-:Y:S01]  /*4d810*/  STL.64 [R1+0xf90], R24 ;  /* 0x000f901801007387 */ /* 0x0001e20000100a00 */
[----:B------:R1:W-:Y:S03]  /*4d820*/  STL.64 [R1+0xf98], R26 ;  /* 0x000f981a01007387 */ /* 0x0003e60000100a00 */
[----:B0-----:R-:W2:Y:S01]  /*4d830*/  LDL.LU.64 R24, [R1+0x3cb8] ;  /* 0x003cb80001187983 */ /* 0x001ea20000300a00 */
[----:B-1----:R-:W-:Y:S02]  /*4d840*/  IMAD.MOV.U32 R27, RZ, RZ, R8 ;  /* 0x000000ffff1b7224 */ /* 0x002fe400078e0008 */
[----:B------:R-:W-:Y:S02]  /*4d850*/  IMAD.MOV.U32 R26, RZ, RZ, R9 ;  /* 0x000000ffff1a7224 */ /* 0x000fe400078e0009 */
[----:B------:R-:W3:Y:S01]  /*4d860*/  LDL.LU.64 R10, [R1+0x3cb0] ;  /* 0x003cb000010a7983 */ /* 0x000ee20000300a00 */
[----:B------:R-:W3:Y:S02]  /*4d870*/  LDL.LU.64 R8, [R1+0x3ca8] ;  /* 0x003ca80001087983 */ /* 0x000ee40000300a00 */
[----:B------:R-:W-:Y:S02]  /*4d880*/  STL.64 [R1+0x3bf0], R26 ;  /* 0x003bf01a01007387 */ /* 0x000fe40000100a00 */
[----:B--2---:R0:W-:Y:S04]  /*4d890*/  STL.64 [R1+0x3be8], R24 ;  /* 0x003be81801007387 */ /* 0x0041e80000100a00 */
[----:B0-----:R-:W2:Y:S01]  /*4d8a0*/  LDL.LU R24, [R1+0xa10] ;  /* 0x000a100001187983 */ /* 0x001ea20000300800 */
[----:B------:R-:W2:Y:S02]  /*4d8b0*/  LDL.LU R25, [R1+0xa14] ;  /* 0x000a140001197983 */ /* 0x000ea40000300800 */
[----:B------:R-:W2:Y:S02]  /*4d8c0*/  LDL.LU R26, [R1+0xa18] ;  /* 0x000a1800011a7983 */ /* 0x000ea40000300800 */
[----:B------:R-:W2:Y:S02]  /*4d8d0*/  LDL.LU R27, [R1+0xa1c] ;  /* 0x000a1c00011b7983 */ /* 0x000ea40000300800 */
[----:B--2---:R-:W-:Y:S01]  /*4d8e0*/  STL.64 [R1+0x3c00], R26 ;  /* 0x003c001a01007387 */ /* 0x004fe20000100a00 */
[----:B------:R3:W-:Y:S02]  /*4d8f0*/  STL.64 [R1+0x3bf8], R24 ;  /* 0x003bf81801007387 */ /* 0x0007e40000100a00 */
[----:B---3--:R-:W-:-:S02]  /*4d900*/  IMAD.MOV.U32 R24, RZ, RZ, R8 ;  /* 0x000000ffff187224 */ /* 0x008fc400078e0008 */
[----:B----4-:R-:W-:Y:S01]  /*4d910*/  IMAD.MOV.U32 R25, RZ, RZ, R16 ;  /* 0x000000ffff197224 */ /* 0x010fe200078e0010 */
[----:B------:R-:W2:Y:S01]  /*4d920*/  LDL.LU R8, [R1+0x3ca4] ;  /* 0x003ca40001087983 */ /* 0x000ea20000300800 */
[----:B------:R-:W3:Y:S03]  /*4d930*/  LDL.LU R16, [R1+0x3ca0] ;  /* 0x003ca00001107983 */ /* 0x000ee60000300800 */
[----:B------:R0:W-:Y:S02]  /*4d940*/  STL.64 [R1+0x3c10], R24 ;  /* 0x003c101801007387 */ /* 0x0001e40000100a00 */
[----:B0-----:R-:W-:Y:S02]  /*4d950*/  IMAD.MOV.U32 R24, RZ, RZ, R17 ;  /* 0x000000ffff187224 */ /* 0x001fe400078e0011 */
[----:B------:R-:W3:Y:S01]  /*4d960*/  LDL.LU R17, [R1+0x3c9c] ;  /* 0x003c9c0001117983 */ /* 0x000ee20000300800 */
[----:B------:R-:W-:-:S02]  /*4d970*/  IMAD.MOV.U32 R25, RZ, RZ, R9 ;  /* 0x000000ffff197224 */ /* 0x000fc400078e0009 */
[----:B------:R-:W4:Y:S03]  /*4d980*/  LDL.LU R9, [R1+0x3c98] ;  /* 0x003c980001097983 */ /* 0x000f260000300800 */
[----:B------:R0:W-:Y:S02]  /*4d990*/  STL.64 [R1+0x3c28], R24 ;  /* 0x003c281801007387 */ /* 0x0001e40000100a00 */
[----:B0-----:R-:W-:Y:S02]  /*4d9a0*/  IMAD.MOV.U32 R24, RZ, RZ, R12 ;  /* 0x000000ffff187224 */ /* 0x001fe400078e000c */
[----:B------:R-:W-:Y:S01]  /*4d9b0*/  IMAD.MOV.U32 R25, RZ, RZ, R13 ;  /* 0x000000ffff197224 */ /* 0x000fe200078e000d */
[----:B------:R-:W4:Y:S01]  /*4d9c0*/  LDL.LU R12, [R1+0x3c94] ;  /* 0x003c9400010c7983 */ /* 0x000f220000300800 */
[----:B------:R-:W4:Y:S03]  /*4d9d0*/  LDL.LU R13, [R1+0x3c90] ;  /* 0x003c9000010d7983 */ /* 0x000f260000300800 */
[----:B------:R0:W-:Y:S02]  /*4d9e0*/  STL.64 [R1+0x3c40], R24 ;  /* 0x003c401801007387 */ /* 0x0001e40000100a00 */
[----:B0-----:R-:W-:-:S02]  /*4d9f0*/  IMAD.MOV.U32 R24, RZ, RZ, R11 ;  /* 0x000000ffff187224 */ /* 0x001fc400078e000b */
[----:B------:R-:W-:-:S05]  /*4da00*/  IMAD.MOV.U32 R25, RZ, RZ, R10 ;  /* 0x000000ffff197224 */ /* 0x000fca00078e000a */
[----:B------:R2:W-:Y:S01]  /*4da10*/  STL.64 [R1+0x3c58], R24 ;  /* 0x003c581801007387 */ /* 0x0005e20000100a00 */
[C---:B---3--:R-:W-:Y:S01]  /*4da20*/  HMMA.16816.F32 R20, R4.reuse, R16, R20 ;  /* 0x000000100414723c */ /* 0x048fe20000001814 */
[----:B--2---:R-:W-:Y:S02]  /*4da30*/  IMAD.MOV.U32 R25, RZ, RZ, R8 ;  /* 0x000000ffff197224 */ /* 0x004fe400078e0008 */
[----:B----4-:R-:W-:Y:S11]  /*4da40*/  IMAD.MOV.U32 R24, RZ, RZ, R9 ;  /* 0x000000ffff187224 */ /* 0x010ff600078e0009 */
        /* <DEDUP_REMOVED lines=46> */
[----:B------:R-:W-:Y:S01]  /*4dd30*/  STL.64 [R1+0x3be0], R12 ;  /* 0x003be00c01007387 */ /* 0x000fe20000100a00 */
[----:B----4-:R-:W-:Y:S01]  /*4dd40*/  HMMA.16816.F32 R4, R4, R8, R20 ;  /* 0x000000080404723c */ /* 0x010fe20000001814 */
[----:B------:R-:W2:Y:S01]  /*4dd50*/  LDL.LU.64 R22, [R1+0x3c78] ;  /* 0x003c780001167983 */ /* 0x000ea20000300a00 */
[----:B------:R-:W2:Y:S11]  /*4dd60*/  LDL.LU.64 R20, [R1+0x3c70] ;  /* 0x003c700001147983 */ /* 0x000eb60000300a00 */
[----:B------:R-:W-:Y:S10]  /*4dd70*/  @!UPT UIADD3 URZ, URZ, URZ, URZ ;  /* 0x0000003f3f3ff290 */ /* 0x000ff4000fffe03f */
[----:B------:R0:W-:Y:S01]  /*4dd80*/  STL.64 [R1+0xf60], R4 ;  /* 0x000f600401007387 */ /* 0x0001e20000100a00 */
[----:B------:R-:W-:Y:S03]  /*4dd90*/  STL.64 [R1+0xf68], R6 ;  /* 0x000f680601007387 */ /* 0x000fe60000100a00 */
[----:B0-----:R-:W4:Y:S04]  /*4dda0*/  LDL R4, [R1+0x70] ;  /* 0x0000700001047983 */ /* 0x001f280000100800 */
[----:B------:R-:W4:Y:S01]  /*4ddb0*/  LDL R5, [R1+0x74] ;  /* 0x0000740001057983 */ /* 0x000f220000100800 */
[----:B---3--:R-:W-:Y:S02]  /*4ddc0*/  STL.64 [R1+0x3b78], R10 ;  /* 0x003b780a01007387 */ /* 0x008fe40000100a00 */
[----:B------:R-:W-:Y:S01]  /*4ddd0*/  STL.64 [R1+0x3b70], R8 ;  /* 0x003b700801007387 */ /* 0x000fe20000100a00 */
        /* <DEDUP_REMOVED lines=33> */
[----:B0-----:R-:W4:Y:S01]  /*4dff0*/  LDL.LU.64 R26, [R1+0x3c00] ;  /* 0x003c0000011a7983 */ /* 0x001f220000300a00 */
[----:B------:R-:W4:Y:S02]  /*4e000*/  LDL.LU.64 R24, [R1+0x3bf8] ;  /* 0x003bf80001187983 */ /* 0x000f240000300a00 */
[----:B----4-:R-:W-:Y:S01]  /*4e010*/  HMMA.16816.F32 R4, R20, R4, R24 ;  /* 0x000000041404723c */ /* 0x010fe20000001818 */
[----:B------:R-:W3:Y:S01]  /*4e020*/  LDL.LU.64 R26, [R1+0x3bf0] ;  /* 0x003bf000011a7983 */ /* 0x000ee20000300a00 */
[----:B------:R-:W4:Y:S11]  /*4e030*/  LDL.LU.64 R24, [R1+0x3be8] ;  /* 0x003be80001187983 */ /* 0x000f360000300a00 */
[----:B------:R-:W-:Y:S10]  /*4e040*/  @!UPT UIADD3 URZ, URZ, URZ, URZ ;  /* 0x0000003f3f3ff290 */ /* 0x000ff4000fffe03f */
[----:B------:R-:W-:Y:S01]  /*4e050*/  STL.64 [R1+0xf00], R4 ;  /* 0x000f000401007387 */ /* 0x000fe20000100a00 */
[----:B------:R-:W-:Y:S02]  /*4e060*/  STL.64 [R1+0xf08], R6 ;  /* 0x000f080601007387 */ /* 0x000fe40000100a00 */
[----:B------:R-:W0:Y:S02]  /*4e070*/  LDSM.16.MT88.4 R4, [R3+0x8280] ;  /* 0x008280000304783b */ /* 0x000e240000004200 */
[----:B0-----:R-:W-:Y:S02]  /*4e080*/  STL [R1+0x3a6c], R6 ;  /* 0x003a6c0601007387 */ /* 0x001fe40000100800 */
[----:B------:R-:W-:Y:S02]  /*4e090*/  STL [R1+0x3a68], R7 ;  /* 0x003a680701007387 */ /* 0x000fe40000100800 */
[----:B------:R0:W-:Y:S02]  /*4e0a0*/  STL.64 [R1+0x3b20], R4 ;  /* 0x003b200401007387 */ /* 0x0001e40000100a00 */
[----:B0-----:R-:W2:Y:S01]  /*4e0b0*/  LDL.LU R4, [R1+0xa00] ;  /* 0x000a000001047983 */ /* 0x001ea20000300800 */
[----:B------:R-:W2:Y:S02]  /*4e0c0*/  LDL.LU R5, [R1+0xa04] ;  /* 0x000a040001057983 */ /* 0x000ea40000300800 */
[----:B------:R-:W2:Y:S02]  /*4e0d0*/  LDL.LU R6, [R1+0xa08] ;  /* 0x000a080001067983 */ /* 0x000ea40000300800 */
[----:B------:R-:W2:Y:S02]  /*4e0e0*/  LDL.LU R7, [R1+0xa0c] ;  /* 0x000a0c0001077983 */ /* 0x000ea40000300800 */
[----:B------:R-:W-:-:S02]  /*4e0f0*/  IMAD.MOV.U32 R8, RZ, RZ, R29 ;  /* 0x000000ffff087224 */ /* 0x000fc400078e001d */
[----:B------:R-:W-:Y:S02]  /*4e100*/  IMAD.MOV.U32 R9, RZ, RZ, R28 ;  /* 0x000000ffff097224 */ /* 0x000fe400078e001c */
[----:B---3--:R-:W-:Y:S02]  /*4e110*/  IMAD.MOV.U32 R16, RZ, RZ, R27 ;  /* 0x000000ffff107224 */ /* 0x008fe400078e001b */
[----:B------:R-:W-:-:S03]  /*4e120*/  IMAD.MOV.U32 R17, RZ, RZ, R26 ;  /* 0x000000ffff117224 */ /* 0x000fc600078e001a */
[----:B--2---:R-:W-:Y:S01]  /*4e130*/  HMMA.16816.F32 R4, R20, R8, R4 ;  /* 0x000000081404723c */ /* 0x004fe20000001804 */
[----:B------:R-:W4:Y:S11]  /*4e140*/  LDL.LU R8, [R1+0x9f0] ;  /* 0x0009f00001087983 */ /* 0x000f360000300800 */
[----:B------:R-:W-:Y:S11]  /*4e150*/  @!UPT UIADD3 URZ, URZ, URZ, URZ ;  /* 0x0000003f3f3ff290 */ /* 0x000ff6000fffe03f */
[----:B------:R0:W-:Y:S01]  /*4e160*/  STL.64 [R1+0xef0], R4 ;  /* 0x000ef00401007387 */ /* 0x0001e20000100a00 */
[----:B------:R-:W-:Y:S02]  /*4e170*/  STL.64 [R1+0xef8], R6 ;  /* 0x000ef80601007387 */ /* 0x000fe40000100a00 */
[----:B------:R-:W4:Y:S02]  /*4e180*/  LDL.LU R9, [R1+0x9f4] ;  /* 0x0009f40001097983 */ /* 0x000f240000300800 */
[----:B------:R-:W4:Y:S01]  /*4e190*/  LDL.LU R10, [R1+0x9f8] ;  /* 0x0009f800010a7983 */ /* 0x000f220000300800 */
[----:B------:R-:W4:Y:S01]  /*4e1a0*/  LDL.LU R11, [R1+0x9fc] ;  /* 0x0009fc00010b7983 */ /* 0x000f220000300800 */
[----:B0-----:R-:W-:Y:S02]  /*4e1b0*/  IMAD.MOV.U32 R4, RZ, RZ, R19 ;  /* 0x000000ffff047224 */ /* 0x001fe400078e0013 */
[----:B------:R-:W-:-:S05]  /*4e1c0*/  IMAD.MOV.U32 R5, RZ, RZ, R18 ;  /* 0x000000ffff057224 */ /* 0x000fca00078e0012 */
[----:B------:R-:W-:Y:S01]  /*4e1d0*/  STL.64 [R1+0x3bc0], R4 ;  /* 0x003bc00401007387 */ /* 0x000fe20000100a00 */
[----:B------:R0:W-:Y:S03]  /*4e1e0*/  STL.64 [R1+0x3ba8], R16 ;  /* 0x003ba81001007387 */ /* 0x0001e60000100a00 */
        /* <DEDUP_REMOVED lines=24> */
[----:B------:R-:W2:Y:S01]  /*4e370*/  LDL.LU R19, [R1+0x9dc] ;  /* 0x0009dc0001137983 */ /* 0x000ea20000300800 */
[----:B------:R-:W3:Y:S11]  /*4e380*/  LDL.LU R24, [R1+0x970] ;  /* 0x0009700001187983 */ /* 0x000ef60000300800 */
[----:B------:R-:W-:Y:S01]  /*4e390*/  @!UPT UIADD3 URZ, URZ, URZ, URZ ;  /* 0x0000003f3f3ff290 */ /* 0x000fe2000fffe03f */
[----:B------:R-:W-:Y:S02]  /*4e3a0*/  STL.64 [R1+0xee0], R8 ;  /* 0x000ee00801007387 */ /* 0x000fe40000100a00 */
[----:B------:R-:W-:Y:S02]  /*4e3b0*/  STL.64 [R1+0xee8], R10 ;  /* 0x000ee80a01007387 */ /* 0x000fe40000100a00 */
[----:B------:R-:W3:Y:S01]  /*4e3c0*/  LDL.LU R25, [R1+0x974] ;  /* 0x0009740001197983 */ /* 0x000ee20000300800 */
[----:B------:R-:W4:Y:S01]  /*4e3d0*/  LDL.LU R26, [R1+0x978] ;  /* 0x00097800011a7983 */ /* 0x000f220000300800 */
[----:B------:R-:W4:Y:S01]  /*4e3e0*/  LDL.LU R27, [R1+0x97c] ;  /* 0x00097c00011b7983 */ /* 0x000f220000300800 */
[----:B------:R-:W-:Y:S02]  /*4e3f0*/  HMMA.16816.F32 R12, R20, R4, R12 ;  /* 0x00000004140c723c */ /* 0x000fe4000000180c */
[----:B----4-:R-:W-:Y:S01]  /*4e400*/  STL.64 [R1+0x3b88], R26 ;  /* 0x003b881a01007387 */ /* 0x010fe20000100a00 */
[----:B---3--:R0:W-:Y:S03]  /*4e410*/  STL.64 [R1+0x3b80], R24 ;  /* 0x003b801801007387 */ /* 0x0081e60000100a00 */
        /* <DEDUP_REMOVED lines=15> */
[----:B------:R1:W-:Y:S03]  /*4e510*/  STL.64 [R1+0xed8], R14 ;  /* 0x000ed80e01007387 */ /* 0x0003e60000100a00 */
[----:B0-----:R-:W4:Y:S01]  /*4e520*/  LDL.LU.64 R12, [R1+0x3be0] ;  /* 0x003be000010c7983 */ /* 0x001f220000300a00 */
[----:B-1----:R-:W-:-:S02]  /*4e530*/  IMAD.MOV.U32 R15, RZ, RZ, R4 ;  /* 0x000000ffff0f7224 */ /* 0x002fc400078e0004 */
        /* <DEDUP_REMOVED lines=13> */
[----:B------:R0:W-:Y:S01]  /*4e610*/  STL.64 [R1+0xeb0], R4 ;  /* 0x000eb00401007387 */ /* 0x0001e20000100a00 */
[----:B------:R-:W-:Y:S03]  /*4e620*/  STL.64 [R1+0xeb8], R6 ;  /* 0x000eb80601007387 */ /* 0x000fe60000100a00 */
[----:B0-----:R-:W2:Y:S04]  /*4e630*/  LDL.64 R4, [R1+0x80] ;  /* 0x0000800001047983 */ /* 0x001ea80000100a00 */
[----:B--2---:R0:W-:Y:S02]  /*4e640*/  STL.64 [R1+0x3b28], R4 ;  /* 0x003b280401007387 */ /* 0x0041e40000100a00 */
[----:B0-----:R-:W-:-:S02]  /*4e650*/  IMAD.MOV.U32 R4, RZ, RZ, R2 ;  /* 0x000000ffff047224 */ /* 0x001fc400078e0002 */
[----:B------:R-:W-:-:S07]  /*4e660*/  IMAD.MOV.U32 R5, RZ, RZ, R0 ;  /* 0x000000ffff057224 */ /* 0x000fce00078e0000 */
[C---:B------:R-:W-:Y:S01]  /*4e670*/  HMMA.16816.F32 R4, R20.reuse, R4, R16 ;  /* 0x000000041404723c */ /* 0x040fe20000001810 */
[----:B------:R-:W3:Y:S11]  /*4e680*/  LDL.LU.64 R16, [R1+0x3ba8] ;  /* 0x003ba80001107983 */ /* 0x000ef60000300a00 */
[----:B------:R-:W-:Y:S11]  /*4e690*/  @!UPT UIADD3 URZ, URZ, URZ, URZ ;  /* 0x0000003f3f3ff290 */ /* 0x000ff6000fffe03f */
[----:B------:R0:W-:Y:S01]  /*4e6a0*/  STL.64 [R1+0xea0], R4 ;  /* 0x000ea00401007387 */ /* 0x0001e20000100a00 */
[----:B------:R-:W-:Y:S03]  /*4e6b0*/  STL.64 [R1+0xea8], R6 ;  /* 0x000ea80601007387 */ /* 0x000fe60000100a00 */
[----:B0-----:R-:W2:Y:S04]  /*4e6c0*/  LDL.64 R4, [R1+0x90] ;  /* 0x0000900001047983 */ /* 0x001ea80000100a00 */
[----:B--2---:R0:W-:Y:S04]  /*4e6d0*/  STL.64 [R1+0x3b38], R4 ;  /* 0x003b380401007387 */ /* 0x0041e80000100a00 */
[----:B0-----:R-:W2:Y:S01]  /*4e6e0*/  LDL.64 R4, [R1+0xa0] ;  /* 0x0000a00001047983 */ /* 0x001ea20000100a00 */
[C---:B---3--:R-:W-:Y:S03]  /*4e6f0*/  HMMA.16816.F32 R16, R20.reuse, R16, R24 ;  /* 0x000000101410723c */ /* 0x048fe60000001818 */
[----:B--2---:R0:W-:Y:S04]  /*4e700*/  STL.64 [R1+0x3b40], R4 ;  /* 0x003b400401007387 */ /* 0x0041e80000100a00 */
[----:B0-----:R-:W2:Y:S04]  /*4e710*/  LDL.64 R4, [R1+0xb0] ;  /* 0x0000b00001047983 */ /* 0x001ea80000100a00 */
[----:B--2---:R0:W-:Y:S04]  /*4e720*/  STL.64 [R1+0x3b58], R4 ;  /* 0x003b580401007387 */ /* 0x0041e80000100a00 */
[----:B0-----:R-:W2:Y:S01]  /*4e730*/  LDL.64 R4, [R1+0xc0] ;  /* 0x0000c00001047983 */ /* 0x001ea20000100a00 */
[----:B------:R-:W3:Y:S02]  /*4e740*/  LDL.LU.64 R26, [R1+0x3ba0] ;  /* 0x003ba000011a7983 */ /* 0x000ee40000300a00 */
[----:B------:R-:W3:Y:S05]  /*4e750*/  LDL.LU.64 R24, [R1+0x3b98] ;  /* 0x003b980001187983 */ /* 0x000eea0000300a00 */
[----:B------:R0:W-:Y:S01]  /*4e760*/  STL.64 [R1+0xe90], R16 ;  /* 0x000e901001007387 */ /* 0x0001e20000100a00 */
[----:B------:R-:W-:Y:S04]  /*4e770*/  STL.64 [R1+0xe98], R18 ;  /* 0x000e981201007387 */ /* 0x000fe80000100a00 */
[----:B0-----:R-:W3:Y:S02]  /*4e780*/  LDL.LU.64 R16, [R1+0x3b90] ;  /* 0x003b900001107983 */ /* 0x001ee40000300a00 */
[C---:B---3--:R-:W-:Y:S11]  /*4e790*/  HMMA.16816.F32 R24, R20.reuse, R16, R24 ;  /* 0x000000101418723c */ /* 0x048ff60000001818 */
[----:B------:R-:W-:Y:S11]  /*4e7a0*/  @!UPT UIADD3 URZ, URZ, URZ, URZ ;  /* 0x0000003f3f3ff290 */ /* 0x000ff6000fffe03f */
[----:B------:R-:W-:Y:S01]  /*4e7b0*/  @!UPT UIADD3 URZ, URZ, URZ, URZ ;  /* 0x0000003f3f3ff290 */ /* 0x000fe2000fffe03f */
[----:B------:R-:W-:Y:S01]  /*4e7c0*/  STL.64 [R1+0xe80], R24 ;  /* 0x000e801801007387 */ /* 0x000fe20000100a00 */
[----:B------:R0:W-:Y:S03]  /*4e7d0*/  STL.64 [R1+0xe88], R26 ;  /* 0x000e881a01007387 */ /* 0x0001e60000100a00 */
[----:B0-----:R-:W3:Y:S01]  /*4e7e0*/  LDL.LU.64 R26, [R1+0x3b88] ;  /* 0x003b8800011a7983 */ /* 0x001ee20000300a00 */
[----:B------:R-:W3:Y:S02]  /*4e7f0*/  LDL.LU.64 R24, [R1+0x3b80] ;  /* 0x003b800001187983 */ /* 0x000ee40000300a00 */
[----:B------:R0:W-:Y:S02]  /*4e800*/  STL.64 [R1+0x3aa8], R16 ;  /* 0x003aa81001007387 */ /* 0x0001e40000100a00 */
[----:B0-----:R-:W2:Y:S01]  /*4e810*/  LDL.64 R16, [R1+0x70] ;  /* 0x0000700001107983 */ /* 0x001ea20000100a00 */
[C---:B----4-:R-:W-:Y:S03]  /*4e820*/  HMMA.16816.F32 R8, R20.reuse, R12, R8 ;  /* 0x0000000c1408723c */ /* 0x050fe60000001808 */
[----:B--2---:R0:W-:Y:S04]  /*4e830*/  STL.64 [R1+0x3b30], R16 ;  /* 0x003b301001007387 */ /* 0x0041e80000100a00 */
        /* <DEDUP_REMOVED lines=9> */
[----:B------:R-:W2:Y:S01]  /*4e8d0*/  LDL.LU R19, [R1+0x95c] ;  /* 0x00095c0001137983 */ /* 0x000ea20000300800 */
[----:B------:R-:W-:Y:S01]  /*4e8e0*/  STL.64 [R1+0xe70], R8 ;  /* 0x000e700801007387 */ /* 0x000fe20000100a00 */
[----:B------:R0:W-:Y:S03]  /*4e8f0*/  STL.64 [R1+0xe78], R10 ;  /* 0x000e780a01007387 */ /* 0x0001e60000100a00 */
[----:B0-----:R-:W4:Y:S01]  /*4e900*/  LDL.LU.64 R10, [R1+0x3b78] ;  /* 0x003b7800010a7983 */ /* 0x001f220000300a00 */
[----:B------:R-:W3:Y:S02]  /*4e910*/  LDL.LU.64 R8, [R1+0x3b70] ;  /* 0x003b700001087983 */ /* 0x000ee40000300a00 */
[----:B------:R-:W-:Y:S01]  /*4e920*/  STL.64 [R1+0x3a90], R12 ;  /* 0x003a900c01007387 */ /* 0x000fe20000100a00 */
[----:B---3--:R-:W-:Y:S01]  /*4e930*/  HMMA.16816.F32 R20, R20, R8, R24 ;  /* 0x000000081414723c */ /* 0x008fe20000001818 */
[----:B------:R-:W3:Y:S01]  /*4e940*/  LDL.LU.64 R26, [R1+0x3b68] ;  /* 0x003b6800011a7983 */ /* 0x000ee20000300a00 */
[----:B------:R-:W3:Y:S11]  /*4e950*/  LDL.LU.64 R24, [R1+0x3b60] ;  /* 0x003b600001187983 */ /* 0x000ef60000300a00 */
        /* <DEDUP_REMOVED lines=20> */
[----:B------:R-:W2:Y:S02]  /*4eaa0*/  LDL.LU.64 R4, [R1+0x3b58] ;  /* 0x003b580001047983 */ /* 0x000ea40000300a00 */
[----:B--2---:R-:W-:Y:S01]  /*4eab0*/  HMMA.16816.F32 R16, R24, R4, R16 ;  /* 0x000000041810723c */ /* 0x004fe20000001810 */
[----:B-1----:R-:W-:-:S02]  /*4eac0*/  IMAD.MOV.U32 R11, RZ, RZ, R4 ;  /* 0x000000ffff0b7224 */ /* 0x002fc400078e0004 */
[----:B------:R-:W-:Y:S11]  /*4ead0*/  IMAD.MOV.U32 R10, RZ, RZ, R5 ;  /* 0x000000ffff0a7224 */ /* 0x000ff600078e0005 */
[----:B------:R-:W-:Y:S09]  /*4eae0*/  @!UPT UIADD3 URZ, URZ, URZ, URZ ;  /* 0x0000003f3f3ff290 */ /* 0x000ff2000fffe03f */
[----:B------:R-:W-:Y:S01]  /*4eaf0*/  STL.64 [R1+0xe40], R16 ;  /* 0x000e401001007387 */ /* 0x000fe20000100a00 */
[----:B------:R0:W-:Y:S03]  /*4eb00*/  STL.64 [R1+0xe48], R18 ;  /* 0x000e481201007387 */ /* 0x0001e60000100a00 */
[----:B0-----:R-:W2:Y:S01]  /*4eb10*/  LDL.LU.64 R18, [R1+0x3b50] ;  /* 0x003b500001127983 */ /* 0x001ea20000300a00 */
[----:B------:R-:W2:Y:S02]  /*4eb20*/  LDL.LU.64 R16, [R1+0x3b48] ;  /* 0x003b480001107983 */ /* 0x000ea40000300a00 */
[----:B------:R-:W3:Y:S02]  /*4eb30*/  LDL.LU.64 R4, [R1+0x3b40] ;  /* 0x003b400001047983 */ /* 0x000ee40000300a00 */
[----:B------:R-:W-:Y:S01]  /*4eb40*/  STL.64 [R1+0x3aa0], R10 ;  /* 0x003aa00a01007387 */ /* 0x000fe20000100a00 */
[----:B------:R0:W-:Y:S04]  /*4eb50*/  STL.64 [R1+0x3a98], R8 ;  /* 0x003a980801007387 */ /* 0x0001e80000100a00 */
[----:B0-----:R-:W3:Y:S01]  /*4eb60*/  LDL.LU R8, [R1+0x940] ;  /* 0x0009400001087983 */ /* 0x001ee20000300800 */
[----:B------:R-:W3:Y:S02]  /*4eb70*/  LDL.LU R9, [R1+0x944] ;  /* 0x0009440001097983 */ /* 0x000ee40000300800 */
[----:B------:R-:W3:Y:S02]  /*4eb80*/  LDL.LU R10, [R1+0x948] ;  /* 0x00094800010a7983 */ /* 0x000ee40000300800 */
[----:B------:R-:W3:Y:S02]  /*4eb90*/  LDL.LU R11, [R1+0x94c] ;  /* 0x00094c00010b7983 */ /* 0x000ee40000300800 */
[C---:B---3--:R-:W-:Y:S11]  /*4eba0*/  HMMA.16816.F32 R8, R24.reuse, R4, R8 ;  /* 0x000000041808723c */ /* 0x048ff60000001808 */
[----:B------:R-:W-:Y:S11]  /*4ebb0*/  @!UPT UIADD3 URZ, URZ, URZ, URZ ;  /* 0x0000003f3f3ff290 */ /* 0x000ff6000fffe03f */
[----:B------:R-:W-:Y:S01]  /*4ebc0*/  @!UPT UIADD3 URZ, URZ, URZ, URZ ;  /* 0x0000003f3f3ff290 */ /* 0x000fe2000fffe03f */
[----:B------:R-:W-:Y:S01]  /*4ebd0*/  STL.64 [R1+0xe30], R8 ;  /* 0x000e300801007387 */ /* 0x000fe20000100a00 */
[----:B------:R0:W-:Y:S02]  /*4ebe0*/  STL.64 [R1+0xe38], R10 ;  /* 0x000e380a01007387 */ /* 0x0001e40000100a00 */
[----:B0-----:R-:W-:Y:S02]  /*4ebf0*/  IMAD.MOV.U32 R11, RZ, RZ, R4 ;  /* 0x000000ffff0b7224 */ /* 0x001fe400078e0004 */
[----:B------:R-:W-:Y:S02]  /*4ec00*/  IMAD.MOV.U32 R10, RZ, RZ, R5 ;  /* 0x000000ffff0a7224 */ /* 0x000fe400078e0005 */
[----:B------:R-:W2:Y:S03]  /*4ec10*/  LDL.LU.64 R4, [R1+0x3b38] ;  /* 0x003b380001047983 */ /* 0x000ea60000300a00 */
[----:B------:R0:W-:Y:S02]  /*4ec20*/  STL [R1+0x3ac4], R10 ;  /* 0x003ac40a01007387 */ /* 0x0001e40000100800 */
[----:B------:R1:W-:Y:S02]  /*4ec30*/  STL [R1+0x3ac0], R11 ;  /* 0x003ac00b01007387 */ /* 0x0003e40000100800 */
[----:B------:R-:W3:Y:S01]  /*4ec40*/  LDL.LU R8, [R1+0x920] ;  /* 0x0009200001087983 */ /* 0x000ee20000300800 */
[----:B------:R-:W3:Y:S04]  /*4ec50*/  LDL.LU R9, [R1+0x924] ;  /* 0x0009240001097983 */ /* 0x000ee80000300800 */
[----:B0-----:R-:W3:Y:S01]  /*4ec60*/  LDL.LU R10, [R1+0x928] ;  /* 0x00092800010a7983 */ /* 0x001ee20000300800 */
[----:B-1----:R-:W3:Y:S01]  /*4ec70*/  LDL.LU R11, [R1+0x92c] ;  /* 0x00092c00010b7983 */ /* 0x002ee20000300800 */
[----:B--2---:R-:W-:Y:S01]  /*4ec80*/  HMMA.16816.F32 R16, R24, R4, R16 ;  /* 0x000000041810723c */ /* 0x004fe20000001810 */
[----:B------:R-:W-:-:S02]  /*4ec90*/  IMAD.MOV.U32 R2, RZ, RZ, R4 ;  /* 0x000000ffff027224 */ /* 0x000fc400078e0004 */
[----:B------:R-:W-:Y:S11]  /*4eca0*/  IMAD.MOV.U32 R0, RZ, RZ, R5 ;  /* 0x000000ffff007224 */ /* 0x000ff600078e0005 */
[----:B------:R-:W-:Y:S09]  /*4ecb0*/  @!UPT UIADD3 URZ, URZ, URZ, URZ ;  /* 0x0000003f3f3ff290 */ /* 0x000ff2000fffe03f */
[----:B------:R0:W-:Y:S01]  /*4ecc0*/  STL.64 [R1+0xe20], R16 ;  /* 0x000e201001007387 */ /* 0x0001e20000100a00 */
[----:B------:R-:W-:Y:S03]  /*4ecd0*/  STL.64 [R1+0xe28], R18 ;  /* 0x000e281201007387 */ /* 0x000fe60000100a00 */
[----:B0-----:R-:W2:Y:S01]  /*4ece0*/  LDL.LU.64 R16, [R1+0x3b30] ;  /* 0x003b300001107983 */ /* 0x001ea20000300a00 */
[----:B------:R-:W3:Y:S02]  /*4ecf0*/  LDL.LU.64 R4, [R1+0x3b28] ;  /* 0x003b280001047983 */ /* 0x000ee40000300a00 */
[C---:B---3--:R-:W-:Y:S11]  /*4ed00*/  HMMA.16816.F32 R8, R24.reuse, R4, R8 ;  /* 0x000000041808723c */ /* 0x048ff60000001808 */
[----:B------:R-:W-:Y:S11]  /*4ed10*/  @!UPT UIADD3 URZ, URZ, URZ, URZ ;  /* 0x0000003f3f3ff290 */ /* 0x000ff6000fffe03f */
[----:B------:R-:W-:Y:S01]  /*4ed20*/  @!UPT UIADD3 URZ, URZ, URZ, URZ ;  /* 0x0000003f3f3ff290 */ /* 0x000fe2000fffe03f */
[----:B------:R-:W-:Y:S01]  /*4ed30*/  STL.64 [R1+0xe10], R8 ;  /* 0x000e100801007387 */ /* 0x000fe20000100a00 */
[----:B------:R0:W-:Y:S02]  /*4ed40*/  STL.64 [R1+0xe18], R10 ;  /* 0x000e180a01007387 */ /* 0x0001e40000100a00 */
[----:B0-----:R-:W-:Y:S02]  /*4ed50*/  IMAD.MOV.U32 R10, RZ, RZ, R4 ;  /* 0x000000ffff0a7224 */ /* 0x001fe400078e0004 */
[----:B------:R-:W-:Y:S02]  /*4ed60*/  IMAD.MOV.U32 R11, RZ, RZ, R5 ;  /* 0x000000ffff0b7224 */ /* 0x000fe400078e0005 */
[----:B------:R-:W3:Y:S01]  /*4ed70*/  LDL.LU.64 R4, [R1+0x3b20] ;  /* 0x003b200001047983 */ /* 0x000ee20000300a00 */
[----:B--2---:R-:W-:Y:S11]  /*4ed80*/  HMMA.16816.F32 R20, R24, R16, R20 ;  /* 0x000000101814723c */ /* 0x004ff60000001814 */
[----:B------:R-:W-:Y:S11]  /*4ed90*/  @!UPT UIADD3 URZ, URZ, URZ, URZ ;  /* 0x0000003f3f3ff290 */ /* 0x000ff6000fffe03f */
[----:B------:R-:W-:Y:S01]  /*4eda0*/  @!UPT UIADD3 URZ, URZ, URZ, URZ ;  /* 0x0000003f3f3ff290 */ /* 0x000fe2000fffe03f */
[----:B------:R-:W-:Y:S01]  /*4edb0*/  STL.64 [R1+0xe00], R20 ;  /* 0x000e001401007387 */ /* 0x000fe20000100a00 */
[----:B------:R-:W-:Y:S02]  /*4edc0*/  STL.64 [R1+0xe08], R22 ;  /* 0x000e081601007387 */ /* 0x000fe40000100a00 */
[----:B------:R-:W0:Y:S04]  /*4edd0*/  LDSM.16.MT88.4 R20, [R3+0x8300] ;  /* 0x008300000314783b */ /* 0x000e280000004200 */
[----:B------:R-:W-:Y:S02]  /*4ede0*/  IMAD.MOV.U32 R6, RZ, RZ, R16 ;  /* 0x000000ffff067224 */ /* 0x000fe400078e0010 */
[----:B------:R-:W-:-:S05]  /*4edf0*/  IMAD.MOV.U32 R7, RZ, RZ, R17 ;  /* 0x000000ffff077224 */ /* 0x000fca00078e0011 */
[----:B------:R-:W-:Y:S04]  /*4ee00*/  STL.64 [R1+0x3a78], R6 ;  /* 0x003a780601007387 */ /* 0x000fe80000100a00 */
[----:B---3--:R-:W-:Y:S01]  /*4ee10*/  STL.64 [R1+0x3a70], R4 ;  /* 0x003a700401007387 */ /* 0x008fe20000100a00 */
[----:B0-----:R-:W-:Y:S02]  /*4ee20*/  STL.64 [R1+0x3930], R22 ;  /* 0x0039301601007387 */ /* 0x001fe40000100a00 */
[----:B------:R0:W-:Y:S02]  /*4ee30*/  STL.64 [R1+0x3928], R20 ;  /* 0x0039281401007387 */ /* 0x0001e40000100a00 */
[----:B0-----:R-:W-:Y:S02]  /*4ee40*/  IMAD.MOV.U32 R20, RZ, RZ, R15 ;  /* 0x000000ffff147224 */ /* 0x001fe400078e000f */
[----:B------:R-:W-:-:S05]  /*4ee50*/  IMAD.MOV.U32 R21, RZ, RZ, R14 ;  /* 0x000000ffff157224 */ /* 0x000fca00078e000e */
[----:B------:R-:W-:Y:S01]  /*4ee60*/  STL.64 [R1+0x3b18], R20 ;  /* 0x003b181401007387 */ /* 0x000fe20000100a00 */
[----:B------:R-:W2:Y:S02]  /*4ee70*/  LDL.LU R12, [R1+0x8a0] ;  /* 0x0008a000010c7983 */ /* 0x000ea40000300800 */
        /* <DEDUP_REMOVED lines=11> */
[----:B------:R-:W4:Y:S02]  /*4ef30*/  LDL.LU R22, [R1+0x908] ;  /* 0x0009080001167983 */ /* 0x000f240000300800 */
[----:B------:R-:W4:Y:S01]  /*4ef40*/  LDL.LU R23, [R1+0x90c] ;  /* 0x00090c0001177983 */ /* 0x000f220000300800 */
[----:B---3--:R-:W-:Y:S01]  /*4ef50*/  STL.64 [R1+0x3ad0], R14 ;  /* 0x003ad00e01007387 */ /* 0x008fe20000100a00 */
[----:B--2---:R0:W-:Y:S03]  /*4ef60*/  STL.64 [R1+0x3ac8], R12 ;  /* 0x003ac80c01007387 */ /* 0x0041e60000100a00 */
[----:B0-----:R-:W2:Y:S04]  /*4ef70*/  LDL.64 R12, [R1+0x30] ;  /* 0x00003000010c7983 */ /* 0x001ea80000100a00 */
[----:B--2---:R0:W-:Y:S04]  /*4ef80*/  STL.64 [R1+0x3ae8], R12 ;  /* 0x003ae80c01007387 */ /* 0x0041e80000100a00 */
[----:B0-----:R-:W2:Y:S01]  /*4ef90*/  LDL.LU R12, [R1+0x8e0] ;  /* 0x0008e000010c7983 */ /* 0x001ea20000300800 */
[----:B------:R-:W2:Y:S02]  /*4efa0*/  LDL.LU R13, [R1+0x8e4] ;  /* 0x0008e400010d7983 */ /* 0x000ea40000300800 */
[----:B------:R-:W3:Y:S02]  /*4efb0*/  LDL.LU R14, [R1+0x8e8] ;  /* 0x0008e800010e7983 */ /* 0x000ee40000300800 */
[----:B------:R-:W3:Y:S02]  /*4efc0*/  LDL.LU R15, [R1+0x8ec] ;  /* 0x0008ec00010f7983 */ /* 0x000ee40000300800 */
[----:B---3--:R-:W-:Y:S01]  /*4efd0*/  STL.64 [R1+0x3af8], R14 ;  /* 0x003af80e01007387 */ /* 0x008fe20000100a00 */
[----:B--2---:R0:W-:Y:S03]  /*4efe0*/  STL.64 [R1+0x3af0], R12 ;  /* 0x003af00c01007387 */ /* 0x0041e60000100a00 */
[----:B0-----:R-:W2:Y:S04]  /*4eff0*/  LDL.64 R12, [R1+0x50] ;  /* 0x00005000010c7983 */ /* 0x001ea80000100a00 */
[----:B--2---:R0:W-:Y:S04]  /*4f000*/  STL.64 [R1+0x3b10], R12 ;  /* 0x003b100c01007387 */ /* 0x0041e80000100a00 */
[----:B0-----:R-:W4:Y:S01]  /*4f010*/  LDL.64 R12, [R1+0x60] ;  /* 0x00006000010c7983 */ /* 0x001f220000100a00 */
        /* <DEDUP_REMOVED lines=15> */
[----:B------:R-:W2:Y:S02]  /*4f110*/  LDL.LU R18, [R1+0x8f8] ;  /* 0x0008f80001127983 */ /* 0x000ea40000300800 */
[----:B------:R-:W2:Y:S01]  /*4f120*/  LDL.LU R19, [R1+0x8fc] ;  /* 0x0008fc0001137983 */ /* 0x000ea20000300800 */
[----:B------:R-:W3:Y:S01]  /*4f130*/  LDL.64 R8, [R1+0x10] ;  /* 0x0000100001087983 */ /* 0x000ee20000100a00 */
[----:B------:R-:W4:Y:S02]  /*4f140*/  LDL.LU R4, [R1+0x890] ;  /* 0x0008900001047983 */ /* 0x000f240000300800 */
[----:B------:R-:W4:Y:S02]  /*4f150*/  LDL.LU R5, [R1+0x894] ;  /* 0x0008940001057983 */ /* 0x000f240000300800 */
[----:B------:R-:W4:Y:S01]  /*4f160*/  LDL.LU R6, [R1+0x898] ;  /* 0x0008980001067983 */ /* 0x000f220000300800 */
[----:B------:R-:W4:Y:S06]  /*4f170*/  LDL.LU R7, [R1+0x89c] ;  /* 0x00089c0001077983 */ /* 0x000f2c0000300800 */
[----:B------:R0:W-:Y:S02]  /*4f180*/  STL.64 [R1+0xdf0], R20 ;  /* 0x000df01401007387 */ /* 0x0001e40000100a00 */
[----:B------:R1:W-:Y:S01]  /*4f190*/  STL.64 [R1+0xdf8], R22 ;  /* 0x000df81601007387 */ /* 0x0003e20000100a00 */
[----:B0-----:R-:W2:Y:S01]  /*4f1a0*/  LDL.LU.64 R20, [R1+0x3b18] ;  /* 0x003b180001147983 */ /* 0x001ea20000300a00 */
[----:B-1----:R-:W-:-:S02]  /*4f1b0*/  IMAD.MOV.U32 R23, RZ, RZ, R12 ;  /* 0x000000ffff177224 */ /* 0x002fc400078e000c */
[----:B------:R-:W-:Y:S02]  /*4f1c0*/  IMAD.MOV.U32 R22, RZ, RZ, R13 ;  /* 0x000000ffff167224 */ /* 0x000fe400078e000d */
        /* <DEDUP_REMOVED lines=17> */
[----:B------:R0:W-:Y:S01]  /*4f2e0*/  STL.64 [R1+0x39b8], R20 ;  /* 0x0039b81401007387 */ /* 0x0001e20000100a00 */
[----:B--2---:R-:W-:Y:S01]  /*4f2f0*/  HMMA.16816.F32 R16, R24, R12, R16 ;  /* 0x0000000c1810723c */ /* 0x004fe20000001810 */
[----:B0-----:R-:W-:Y:S02]  /*4f300*/  IMAD.MOV.U32 R21, RZ, RZ, R12 ;  /* 0x000000ffff157224 */ /* 0x001fe400078e000c */
[----:B------:R-:W-:Y:S11]  /*4f310*/  IMAD.MOV.U32 R20, RZ, RZ, R13 ;  /* 0x000000ffff147224 */ /* 0x000ff600078e000d */
[----:B------:R-:W-:Y:S09]  /*4f320*/  @!UPT UIADD3 URZ, URZ, URZ, URZ ;  /* 0x0000003f3f3ff290 */ /* 0x000ff2000fffe03f */
[----:B------:R-:W-:Y:S01]  /*4f330*/  STL.64 [R1+0xdc0], R16 ;  /* 0x000dc01001007387 */ /* 0x000fe20000100a00 */
[----:B------:R0:W-:Y:S03]  /*4f340*/  STL.64 [R1+0xdc8], R18 ;  /* 0x000dc81201007387 */ /* 0x0001e60000100a00 */
[----:B0-----:R-:W3:Y:S01]  /*4f350*/  LDL.LU.64 R18, [R1+0x3ae0] ;  /* 0x003ae00001127983 */ /* 0x001ee20000300a00 */
[----:B------:R-:W3:Y:S02]  /*4f360*/  LDL.LU.64 R16, [R1+0x3ad8] ;  /* 0x003ad80001107983 */ /* 0x000ee40000300a00 */
[----:B------:R-:W2:Y:S02]  /*4f370*/  LDL.LU.64 R14, [R1+0x3ad0] ;  /* 0x003ad000010e7983 */ /* 0x000ea40000300a00 */
[----:B------:R-:W2:Y:S01]  /*4f380*/  LDL.LU.64 R12, [R1+0x3ac8] ;  /* 0x003ac800010c7983 */ /* 0x000ea20000300a00 */
[----:B------:R-:W-:Y:S01]  /*4f390*/  STL.64 [R1+0x39f8], R22 ;  /* 0x0039f81601007387 */ /* 0x000fe20000100a00 */
[----:B------:R0:W-:Y:S02]  /*4f3a0*/  STL.64 [R1+0x39f0], R20 ;  /* 0x0039f01401007387 */ /* 0x0001e40000100a00 */
[----:B0-----:R-:W-:-:S02]  /*4f3b0*/  IMAD.MOV.U32 R20, RZ, RZ, R10 ;  /* 0x000000ffff147224 */ /* 0x001fc400078e000a */
[----:B------:R-:W-:Y:S01]  /*4f3c0*/  IMAD.MOV.U32 R21, RZ, RZ, R11 ;  /* 0x000000ffff157224 */ /* 0x000fe200078e000b */
[----:B------:R-:W2:Y:S01]  /*4f3d0*/  LDL.LU R10, [R1+0x3ac4] ;  /* 0x003ac400010a7983 */ /* 0x000ea20000300800 */
[----:B------:R-:W2:Y:S03]  /*4f3e0*/  LDL.LU R11, [R1+0x3ac0] ;  /* 0x003ac000010b7983 */ /* 0x000ea60000300800 */
[----:B------:R0:W-:Y:S02]  /*4f3f0*/  STL.64 [R1+0x3a08], R20 ;  /* 0x003a081401007387 */ /* 0x0001e40000100a00 */
[----:B0-----:R-:W-:Y:S02]  /*4f400*/  IMAD.MOV.U32 R20, RZ, RZ, R2 ;  /* 0x000000ffff147224 */ /* 0x001fe400078e0002 */
[----:B------:R-:W-:-:S05]  /*4f410*/  IMAD.MOV.U32 R21, RZ, RZ, R0 ;  /* 0x000000ffff157224 */ /* 0x000fca00078e0000 */
[----:B------:R0:W-:Y:S04]  /*4f420*/  STL.64 [R1+0x3a20], R20 ;  /* 0x003a201401007387 */ /* 0x0001e80000100a00 */
[----:B0-----:R-:W2:Y:S01]  /*4f430*/  LDL.64 R20, [R1+0x20] ;  /* 0x0000200001147983 */ /* 0x001ea20000100a00 */
[C---:B---3--:R-:W-:Y:S08]  /*4f440*/  HMMA.16816.F32 R16, R24.reuse, R8, R16 ;  /* 0x000000081810723c */ /* 0x048ff00000001810 */
[----:B--2---:R-:W-:Y:S01]  /*4f450*/  HMMA.16816.F32 R12, R24, R20, R12 ;  /* 0x00000014180c723c */ /* 0x004fe2000000180c */
[----:B------:R-:W-:-:S02]  /*4f460*/  IMAD.MOV.U32 R2, RZ, RZ, R20 ;  /* 0x000000ffff027224 */ /* 0x000fc400078e0014 */
[----:B------:R-:W-:-:S04]  /*4f470*/  IMAD.MOV.U32 R0, RZ, RZ, R21 ;  /* 0x000000ffff007224 */ /* 0x000fc800078e0015 */
[----:B------:R-:W-:Y:S02]  /*4f480*/  IMAD.MOV.U32 R20, RZ, RZ, R11 ;  /* 0x000000ffff147224 */ /* 0x000fe400078e000b */
[----:B------:R-:W-:Y:S11]  /*4f490*/  IMAD.MOV.U32 R21, RZ, RZ, R10 ;  /* 0x000000ffff157224 */ /* 0x000ff600078e000a */
[----:B------:R-:W-:Y:S03]  /*4f4a0*/  @!UPT UIADD3 URZ, URZ, URZ, URZ ;  /* 0x0000003f3f3ff290 */ /* 0x000fe6000fffe03f */
[----:B------:R-:W-:Y:S01]  /*4f4b0*/  STL.64 [R1+0xdb0], R12 ;  /* 0x000db00c01007387 */ /* 0x000fe20000100a00 */
[----:B------:R0:W-:Y:S03]  /*4f4c0*/  STL.64 [R1+0xdb8], R14 ;  /* 0x000db80e01007387 */ /* 0x0001e60000100a00 */
[----:B0-----:R-:W2:Y:S01]  /*4f4d0*/  LDL.LU.64 R14, [R1+0x3ab8] ;  /* 0x003ab800010e7983 */ /* 0x001ea20000300a00 */
[----:B------:R-:W2:Y:S02]  /*4f4e0*/  LDL.LU.64 R12, [R1+0x3ab0] ;  /* 0x003ab000010c7983 */ /* 0x000ea40000300a00 */
[----:B------:R0:W-:Y:S02]  /*4f4f0*/  STL.64 [R1+0x3a38], R20 ;  /* 0x003a381401007387 */ /* 0x0001e40000100a00 */
[----:B0-----:R-:W2:Y:S01]  /*4f500*/  LDL.64 R20, [R1] ;  /* 0x0000000001147983 */ /* 0x001ea20000100a00 */
[----:B------:R0:W-:Y:S02]  /*4f510*/  STL.64 [R1+0xda0], R16 ;  /* 0x000da01001007387 */ /* 0x0001e40000100a00 */
[----:B------:R1:W-:Y:S01]  /*4f520*/  STL.64 [R1+0xda8], R18 ;  /* 0x000da81201007387 */ /* 0x0003e20000100a00 */
[----:B0-----:R-:W4:Y:S01]  /*4f530*/  LDL.LU.64 R16, [R1+0x3aa8] ;  /* 0x003aa80001107983 */ /* 0x001f220000300a00 */
[----:B------:R-:W3:Y:S02]  /*4f540*/  LDL.LU.64 R10, [R1+0x3aa0] ;  /* 0x003aa000010a7983 */ /* 0x000ee40000300a00 */
[----:B-1----:R-:W-:-:S02]  /*4f550*/  IMAD.MOV.U32 R19, RZ, RZ, R8 ;  /* 0x000000ffff137224 */ /* 0x002fc400078e0008 */
[----:B------:R-:W-:Y:S02]  /*4f560*/  IMAD.MOV.U32 R18, RZ, RZ, R9 ;  /* 0x000000ffff127224 */ /* 0x000fe400078e0009 */
[----:B------:R-:W3:Y:S01]  /*4f570*/  LDL.LU.64 R8, [R1+0x3a98] ;  /* 0x003a980001087983 */ /* 0x000ee20000300a00 */
[C---:B--2---:R-:W-:Y:S08]  /*4f580*/  HMMA.16816.F32 R12, R24.reuse, R20, R12 ;  /* 0x00000014180c723c */ /* 0x044ff0000000180c */
[----:B----4-:R-:W-:Y:S11]  /*4f590*/  HMMA.16816.F32 R4, R24, R16, R4 ;  /* 0x000000101804723c */ /* 0x010ff60000001804 */
[----:B------:R-:W-:Y:S04]  /*4f5a0*/  @!UPT UIADD3 URZ, URZ, URZ, URZ ;  /* 0x0000003f3f3ff290 */ /* 0x000fe8000fffe03f */
[----:B------:R0:W-:Y:S01]  /*4f5b0*/  STL.64 [R1+0xd90], R12 ;  /* 0x000d900c01007387 */ /* 0x0001e20000100a00 */
[----:B------:R1:W-:Y:S03]  /*4f5c0*/  STL.64 [R1+0xd98], R14 ;  /* 0x000d980e01007387 */ /* 0x0003e60000100a00 */
[----:B0-----:R-:W2:Y:S01]  /*4f5d0*/  LDL.LU.64 R12, [R1+0x3a90] ;  /* 0x003a9000010c7983 */ /* 0x001ea20000300a00 */
[----:B-1----:R-:W-:Y:S02]  /*4f5e0*/  IMAD.MOV.U32 R15, RZ, RZ, R20 ;  /* 0x000000ffff0f7224 */ /* 0x002fe400078e0014 */
[----:B------:R-:W-:Y:S02]  /*4f5f0*/  IMAD.MOV.U32 R14, RZ, RZ, R21 ;  /* 0x000000ffff0e7224 */ /* 0x000fe400078e0015 */
[----:B---3--:R-:W-:Y:S02]  /*4f600*/  IMAD.MOV.U32 R20, RZ, RZ, R11 ;  /* 0x000000ffff147224 */ /* 0x008fe400078e000b */
[----:B------:R-:W-:Y:S01]  /*4f610*/  IMAD.MOV.U32 R21, RZ, RZ, R10 ;  /* 0x000000ffff157224 */ /* 0x000fe200078e000a */
[----:B------:R0:W-:Y:S01]  /*4f620*/  STL.64 [R1+0xd80], R4 ;  /* 0x000d800401007387 */ /* 0x0001e20000100a00 */
[----:B------:R1:W-:Y:S03]  /*4f630*/  STL.64 [R1+0xd88], R6 ;  /* 0x000d880601007387 */ /* 0x0003e60000100a00 */
[----:B------:R3:W-:Y:S04]  /*4f640*/  STL.64 [R1+0x3a50], R20 ;  /* 0x003a501401007387 */ /* 0x0007e80000100a00 */
[----:B0-----:R-:W4:Y:S01]  /*4f650*/  LDL.LU R4, [R1+0x870] ;  /* 0x0008700001047983 */ /* 0x001f220000300800 */
[----:B------:R-:W4:Y:S02]  /*4f660*/  LDL.LU R5, [R1+0x874] ;  /* 0x0008740001057983 */ /* 0x000f240000300800 */
[----:B-1----:R-:W4:Y:S02]  /*4f670*/  LDL.LU R6, [R1+0x878] ;  /* 0x0008780001067983 */ /* 0x002f240000300800 */
[----:B------:R-:W4:Y:S02]  /*4f680*/  LDL.LU R7, [R1+0x87c] ;  /* 0x00087c0001077983 */ /* 0x000f240000300800 */
[----:B---3--:R-:W-:-:S02]  /*4f690*/  IMAD.MOV.U32 R21, RZ, RZ, R8 ;  /* 0x000000ffff157224 */ /* 0x008fc400078e0008 */
[----:B------:R-:W-:Y:S01]  /*4f6a0*/  IMAD.MOV.U32 R20, RZ, RZ, R9 ;  /* 0x000000ffff147224 */ /* 0x000fe200078e0009 */
[----:B------:R-:W2:Y:S01]  /*4f6b0*/  LDL.LU R8, [R1+0x880] ;  /* 0x0008800001087983 */ /* 0x000ea20000300800 */
[----:B------:R-:W2:Y:S02]  /*4f6c0*/  LDL.LU R9, [R1+0x884] ;  /* 0x0008840001097983 */ /* 0x000ea40000300800 */
[----:B------:R-:W2:Y:S02]  /*4f6d0*/  LDL.LU R10, [R1+0x888] ;  /* 0x00088800010a7983 */ /* 0x000ea40000300800 */
[----:B------:R-:W2:Y:S01]  /*4f6e0*/  LDL.LU R11, [R1+0x88c] ;  /* 0x00088c00010b7983 */ /* 0x000ea20000300800 */
[----:B------:R0:W-:Y:S01]  /*4f6f0*/  STL.64 [R1+0x3950], R16 ;  /* 0x0039501001007387 */ /* 0x0001e20000100a00 */
[----:B------:R1:W-:Y:S03]  /*4f700*/  STL.64 [R1+0x3a00], R18 ;  /* 0x003a001201007387 */ /* 0x0003e60000100a00 */
[----:B0-----:R-:W3:Y:S01]  /*4f710*/  LDL.LU R16, [R1+0x820] ;  /* 0x0008200001107983 */ /* 0x001ee20000300800 */
[----:B------:R-:W3:Y:S02]  /*4f720*/  LDL.LU R17, [R1+0x824] ;  /* 0x0008240001117983 */ /* 0x000ee40000300800 */
[----:B-1----:R-:W2:Y:S02]  /*4f730*/  LDL.LU R18, [R1+0x828] ;  /* 0x0008280001127983 */ /* 0x002ea40000300800 */
[----:B------:R-:W2:Y:S02]  /*4f740*/  LDL.LU R19, [R1+0x82c] ;  /* 0x00082c0001137983 */ /* 0x000ea40000300800 */
[----:B--2---:R-:W-:Y:S01]  /*4f750*/  STL.64 [R1+0x3a18], R18 ;  /* 0x003a181201007387 */ /* 0x004fe20000100a00 */
[----:B---3--:R0:W-:Y:S03]  /*4f760*/  STL.64 [R1+0x3a10], R16 ;  /* 0x003a101001007387 */ /* 0x0081e60000100a00 */
        /* <DEDUP_REMOVED lines=10> */
[C---:B------:R-:W-:Y:S01]  /*4f810*/  HMMA.16816.F32 R8, R24.reuse, R12, R8 ;  /* 0x0000000c1808723c */ /* 0x040fe20000001808 */
        /* <DEDUP_REMOVED lines=18> */
[----:B------:R-:W4:Y:S01]  /*4f940*/  LDL.LU.64 R6, [R1+0x3a78] ;  /* 0x003a780001067983 */ /* 0x000f220000300a00 */
[----:B------:R-:W2:Y:S11]  /*4f950*/  LDL.LU.64 R4, [R1+0x3a70] ;  /* 0x003a700001047983 */ /* 0x000eb60000300a00 */
[----:B------:R-:W-:Y:S10]  /*4f960*/  @!UPT UIADD3 URZ, URZ, URZ, URZ ;  /* 0x0000003f3f3ff290 */ /* 0x000ff4000fffe03f */
[----:B------:R4:W-:Y:S01]  /*4f970*/  STL.64 [R1+0xd60], R24 ;  /* 0x000d601801007387 */ /* 0x0009e20000100a00 */
[----:B------:R-:W-:Y:S02]  /*4f980*/  STL.64 [R1+0xd68], R26 ;  /* 0x000d681a01007387 */ /* 0x000fe40000100a00 */
[----:B----4-:R-:W-:Y:S02]  /*4f990*/  IMAD.MOV.U32 R24, RZ, RZ, R6 ;  /* 0x000000ffff187224 */ /* 0x010fe400078e0006 */
[----:B------:R-:W-:Y:S01]  /*4f9a0*/  IMAD.MOV.U32 R25, RZ, RZ, R7 ;  /* 0x000000ffff197224 */ /* 0x000fe200078e0007 */
[----:B------:R-:W2:Y:S01]  /*4f9b0*/  LDL.LU R6, [R1+0x3a6c] ;  /* 0x003a6c0001067983 */ /* 0x000ea20000300800 */
[----:B------:R-:W2:Y:S02]  /*4f9c0*/  LDL.LU R7, [R1+0x3a68] ;  /* 0x003a680001077983 */ /* 0x000ea40000300800 */
        /* <DEDUP_REMOVED lines=34> */
[C---:B---3--:R-:W-:Y:S01]  /*4fbf0*/  HMMA.16816.F32 R8, R4.reuse, R24, R8 ;  /* 0x000000180408723c */ /* 0x048fe20000001808 */
[----:B------:R-:W0:Y:S07]  /*4fc00*/  LDSM.16.MT88.4 R24, [R3+0x8380] ;  /* 0x008380000318783b */ /* 0x000e2e0000004200 */
[----:B--2---:R-:W-:Y:S01]  /*4fc10*/  HMMA.16816.F32 R20, R4, R20, R16 ;  /* 0x000000140414723c */ /* 0x004fe20000001810 */
[----:B------:R-:W2:Y:S06]  /*4fc20*/  LDL.LU.64 R18, [R1+0x3a00] ;  /* 0x003a000001127983 */ /* 0x000eac0000300a00 */
[----:B------:R-:W-:-:S02]  /*4fc30*/  IMAD.MOV.U32 R16, RZ, RZ, R15 ;  /* 0x000000ffff107224 */ /* 0x000fc400078e000f */
[----:B------:R-:W-:Y:S11]  /*4fc40*/  IMAD.MOV.U32 R17, RZ, RZ, R14 ;  /* 0x000000ffff117224 */ /* 0x000ff600078e000e */
[----:B------:R-:W-:Y:S03]  /*4fc50*/  @!UPT UIADD3 URZ, URZ, URZ, URZ ;  /* 0x0000003f3f3ff290 */ /* 0x000fe6000fffe03f */
[----:B------:R-:W-:Y:S01]  /*4fc60*/  STL.64 [R1+0xd10], R20 ;  /* 0x000d101401007387 */ /* 0x000fe20000100a00 */
[----:B------:R1:W-:Y:S03]  /*4fc70*/  STL.64 [R1+0xd18], R22 ;  /* 0x000d181601007387 */ /* 0x0003e60000100a00 */
[----:B-1----:R-:W3:Y:S01]  /*4fc80*/  LDL.LU.64 R22, [R1+0x39f8] ;  /* 0x0039f80001167983 */ /* 0x002ee20000300a00 */
[----:B------:R-:W4:Y:S02]  /*4fc90*/  LDL.LU.64 R20, [R1+0x39f0] ;  /* 0x0039f00001147983 */ /* 0x000f240000300a00 */
[----:B------:R-:W-:Y:S02]  /*4fca0*/  STL.64 [R1+0xd00], R8 ;  /* 0x000d000801007387 */ /* 0x000fe40000100a00 */
[----:B------:R-:W-:Y:S01]  /*4fcb0*/  STL.64 [R1+0xd08], R10 ;  /* 0x000d080a01007387 */ /* 0x000fe20000100a00 */
[----:B------:R2:W-:Y:S01]  /*4fcc0*/  STL.64 [R1+0x3968], R16 ;  /* 0x0039681001007387 */ /* 0x0005e20000100a00 */
[----:B------:R-:W3:Y:S02]  /*4fcd0*/  LDL.LU R12, [R1+0x790] ;  /* 0x00079000010c7983 */ /* 0x000ee40000300800 */
[----:B------:R-:W3:Y:S02]  /*4fce0*/  LDL.LU R13, [R1+0x794] ;  /* 0x00079400010d7983 */ /* 0x000ee40000300800 */
[----:B------:R-:W3:Y:S01]  /*4fcf0*/  LDL.LU R14, [R1+0x798] ;  /* 0x00079800010e7983 */ /* 0x000ee20000300800 */
[----:B------:R-:W3:Y:S01]  /*4fd00*/  LDL.LU R15, [R1+0x79c] ;  /* 0x00079c00010f7983 */ /* 0x000ee20000300800 */
[----:B--2---:R-:W-:-:S02]  /*4fd10*/  IMAD.MOV.U32 R16, RZ, RZ, R19 ;  /* 0x000000ffff107224 */ /* 0x004fc400078e0013 */
[----:B------:R-:W-:-:S05]  /*4fd20*/  IMAD.MOV.U32 R17, RZ, RZ, R18 ;  /* 0x000000ffff117224 */ /* 0x000fca00078e0012 */
[----:B------:R1:W-:Y:S04]  /*4fd30*/  STL.64 [R1+0x3988], R16 ;  /* 0x0039881001007387 */ /* 0x0003e80000100a00 */
[----:B-1----:R-:W2:Y:S01]  /*4fd40*/  LDL.LU R16, [R1+0x7c0] ;  /* 0x0007c00001107983 */ /* 0x002ea20000300800 */
[----:B------:R-:W2:Y:S02]  /*4fd50*/  LDL.LU R17, [R1+0x7c4] ;  /* 0x0007c40001117983 */ /* 0x000ea40000300800 */
[----:B------:R-:W2:Y:S02]  /*4fd60*/  LDL.LU R18, [R1+0x7c8] ;  /* 0x0007c80001127983 */ /* 0x000ea40000300800 */
[----:B------:R-:W2:Y:S02]  /*4fd70*/  LDL.LU R19, [R1+0x7cc] ;  /* 0x0007cc0001137983 */ /* 0x000ea40000300800 */
[----:B--2---:R-:W-:Y:S01]  /*4fd80*/  STL.64 [R1+0x3998], R18 ;  /* 0x0039981201007387 */ /* 0x004fe20000100a00 */
[----:B------:R4:W-:Y:S02]  /*4fd90*/  STL.64 [R1+0x3990], R16 ;  /* 0x0039901001007387 */ /* 0x0009e40000100a00 */
[----:B----4-:R-:W-:-:S02]  /*4fda0*/  IMAD.MOV.U32 R16, RZ, RZ, R21 ;  /* 0x000000ffff107224 */ /* 0x010fc400078e0015 */
[----:B------:R-:W-:Y:S02]  /*4fdb0*/  IMAD.MOV.U32 R17, RZ, RZ, R20 ;  /* 0x000000ffff117224 */ /* 0x000fe400078e0014 */
[----:B------:R-:W-:Y:S02]  /*4fdc0*/  IMAD.MOV.U32 R20, RZ, RZ, R29 ;  /* 0x000000ffff147224 */ /* 0x000fe400078e001d */
[----:B------:R-:W-:Y:S01]  /*4fdd0*/  IMAD.MOV.U32 R21, RZ, RZ, R28 ;  /* 0x000000ffff157224 */ /* 0x000fe200078e001c */
[----:B------:R-:W2:Y:S01]  /*4fde0*/  LDL.LU R29, [R1+0x39ec] ;  /* 0x0039ec00011d7983 */ /* 0x000ea20000300800 */
[----:B------:R-:W4:Y:S03]  /*4fdf0*/  LDL.LU R28, [R1+0x39e8] ;  /* 0x0039e800011c7983 */ /* 0x000f260000300800 */
[----:B------:R-:W-:Y:S01]  /*4fe00*/  STL.64 [R1+0x39d0], R20 ;  /* 0x0039d01401007387 */ /* 0x000fe20000100a00 */
[----:B------:R1:W-:Y:S03]  /*4fe10*/  STL.64 [R1+0x39b0], R16 ;  /* 0x0039b01001007387 */ /* 0x0003e60000100a00 */
[----:B-1----:R-:W2:Y:S01]  /*4fe20*/  LDL.LU R16, [R1+0x7e0] ;  /* 0x0007e00001107983 */ /* 0x002ea20000300800 */
[----:B------:R-:W2:Y:S02]  /*4fe30*/  LDL.LU R17, [R1+0x7e4] ;  /* 0x0007e40001117983 */ /* 0x000ea40000300800 */
[----:B------:R-:W2:Y:S02]  /*4fe40*/  LDL.LU R18, [R1+0x7e8] ;  /* 0x0007e80001127983 */ /* 0x000ea40000300800 */
[----:B------:R-:W2:Y:S02]  /*4fe50*/  LDL.LU R19, [R1+0x7ec] ;  /* 0x0007ec0001137983 */ /* 0x000ea40000300800 */
[----:B--2---:R-:W-:Y:S01]  /*4fe60*/  STL.64 [R1+0x39c8], R18 ;  /* 0x0039c81201007387 */ /* 0x004fe20000100a00 */
        /* <DEDUP_REMOVED lines=15> */
[----:B------:R-:W2:Y:S02]  /*4ff60*/  LDL.LU R14, [R1+0x7a8] ;  /* 0x0007a800010e7983 */ /* 0x000ea40000300800 */
[----:B------:R-:W2:Y:S02]  /*4ff70*/  LDL.LU R15, [R1+0x7ac] ;  /* 0x0007ac00010f7983 */ /* 0x000ea40000300800 */
[----:B------:R-:W-:-:S02]  /*4ff80*/  IMAD.MOV.U32 R20, RZ, RZ, R23 ;  /* 0x000000ffff147224 */ /* 0x000fc400078e0017 */
[----:B------:R-:W-:Y:S01]  /*4ff90*/  IMAD.MOV.U32 R21, RZ, RZ, R22 ;  /* 0x000000ffff157224 */ /* 0x000fe200078e0016 */
[----:B--2---:R-:W-:Y:S01]  /*4ffa0*/  STL.64 [R1+0x3978], R14 ;  /* 0x0039780e01007387 */ /* 0x004fe20000100a00 */
[----:B---3--:R1:W-:Y:S03]  /*4ffb0*/  STL.64 [R1+0x3970], R12 ;  /* 0x0039700c01007387 */ /* 0x0083e60000100a00 */
[----:B-1----:R-:W2:Y:S01]  /*4ffc0*/  LDL.LU R12, [R1+0x7b0] ;  /* 0x0007b000010c7983 */ /* 0x002ea20000300800 */
[----:B------:R-:W2:Y:S02]  /*4ffd0*/  LDL.LU R13, [R1+0x7b4] ;  /* 0x0007b400010d7983 */ /* 0x000ea40000300800 */
[----:B------:R-:W3:Y:S02]  /*4ffe0*/  LDL.LU R14, [R1+0x7b8] ;  /* 0x0007b800010e7983 */ /* 0x000ee40000300800 */
[----:B------:R-:W3:Y:S01]  /*4fff0*/  LDL.LU R15, [R1+0x7bc] ;  /* 0x0007bc00010f7983 */ /* 0x000ee20000300800 */
[C---:B------:R-:W-:Y:S01]  /*50000*/  HMMA.16816.F32 R20, R4.reuse, R20, R16 ;  /* 0x000000140414723c */ /* 0x040fe20000001810 */
        /* <DEDUP_REMOVED lines=11> */
[----:B------:R-:W-:Y:S02]  /*500c0*/  STL.64 [R1+0x3808], R24 ;  /* 0x0038081801007387 */ /* 0x000fe40000100a00 */
        /* <DEDUP_REMOVED lines=17> */
[----:B0-----:R-:W3:Y:S01]  /*501e0*/  LDL.LU R20, [R1+0x770] ;  /* 0x0007700001147983 */ /* 0x001ee20000300800 */
[----:B------:R-:W3:Y:S02]  /*501f0*/  LDL.LU R21, [R1+0x774] ;  /* 0x0007740001157983 */ /* 0x000ee40000300800 */
[----:B-1----:R-:W3:Y:S02]  /*50200*/  LDL.LU R22, [R1+0x778] ;  /* 0x0007780001167983 */ /* 0x002ee40000300800 */
[----:B------:R-:W3:Y:S01]  /*50210*/  LDL.LU R23, [R1+0x77c] ;  /* 0x00077c0001177983 */ /* 0x000ee20000300800 */
[----:B--2---:R-:W-:Y:S01]  /*50220*/  HMMA.16816.F32 R16, R4, R16, R12 ;  /* 0x000000100410723c */ /* 0x004fe2000000180c */
[----:B------:R-:W2:Y:S01]  /*50230*/  LDL.LU.64 R14, [R1+0x39a8] ;  /* 0x0039a800010e7983 */ /* 0x000ea20000300a00 */
[----:B------:R-:W2:Y:S11]  /*50240*/  LDL.LU.64 R12, [R1+0x39a0] ;  /* 0x0039a000010c7983 */ /* 0x000eb60000300a00 */
[----:B------:R-:W-:Y:S10]  /*50250*/  @!UPT UIADD3 URZ, URZ, URZ, URZ ;  /* 0x0000003f3f3ff290 */ /* 0x000ff4000fffe03f */
[----:B------:R-:W-:Y:S01]  /*50260*/  STL.64 [R1+0xcc0], R16 ;  /* 0x000cc01001007387 */ /* 0x000fe20000100a00 */
[----:B------:R0:W-:Y:S03]  /*50270*/  STL.64 [R1+0xcc8], R18 ;  /* 0x000cc81201007387 */ /* 0x0001e60000100a00 */
[----:B0-----:R-:W2:Y:S01]  /*50280*/  LDL.LU.64 R18, [R1+0x3998] ;  /* 0x0039980001127983 */ /* 0x001ea20000300a00 */
[----:B------:R-:W2:Y:S02]  /*50290*/  LDL.LU.64 R16, [R1+0x3990] ;  /* 0x0039900001107983 */ /* 0x000ea40000300a00 */
[----:B------:R-:W-:Y:S02]  /*502a0*/  IMAD.MOV.U32 R24, RZ, RZ, R2 ;  /* 0x000000ffff187224 */ /* 0x000fe400078e0002 */
[----:B------:R-:W-:-:S07]  /*502b0*/  IMAD.MOV.U32 R25, RZ, RZ, R0 ;  /* 0x000000ffff197224 */ /* 0x000fce00078e0000 */
[C---:B--2---:R-:W-:Y:S01]  /*502c0*/  HMMA.16816.F32 R24, R4.reuse, R24, R16 ;  /* 0x000000180418723c */ /* 0x044fe20000001810 */
[----:B------:R-:W2:Y:S11]  /*502d0*/  LDL.LU.64 R16, [R1+0x3988] ;  /* 0x0039880001107983 */ /* 0x000eb60000300a00 */
[----:B------:R-:W-:Y:S11]  /*502e0*/  @!UPT UIADD3 URZ, URZ, URZ, URZ ;  /* 0x0000003f3f3ff290 */ /* 0x000ff6000fffe03f */
[----:B------:R0:W-:Y:S01]  /*502f0*/  STL.64 [R1+0xcb0], R24 ;  /* 0x000cb01801007387 */ /* 0x0001e20000100a00 */
[----:B------:R1:W-:Y:S03]  /*50300*/  STL.64 [R1+0xcb8], R26 ;  /* 0x000cb81a01007387 */ /* 0x0003e60000100a00 */
[----:B0-----:R-:W2:Y:S01]  /*50310*/  LDL.LU R24, [R1+0x740] ;  /* 0x0007400001187983 */ /* 0x001ea20000300800 */
[----:B------:R-:W2:Y:S02]  /*50320*/  LDL.LU R25, [R1+0x744] ;  /* 0x0007440001197983 */ /* 0x000ea40000300800 */
[----:B-1----:R-:W2:Y:S02]  /*50330*/  LDL.LU R26, [R1+0x748] ;  /* 0x00074800011a7983 */ /* 0x002ea40000300800 */
[----:B----4-:R-:W-:Y:S02]  /*50340*/  IMAD.MOV.U32 R27, RZ, RZ, R28 ;  /* 0x000000ffff1b7224 */ /* 0x010fe400078e001c */
[----:B------:R-:W4:Y:S04]  /*50350*/  LDL.LU R28, [R1+0x3980] ;  /* 0x00398000011c7983 */ /* 0x000f280000300800 */
[----:B--2---:R-:W-:Y:S01]  /*50360*/  STL.64 [R1+0x3910], R26 ;  /* 0x0039101a01007387 */ /* 0x004fe20000100a00 */
[----:B------:R0:W-:Y:S03]  /*50370*/  STL.64 [R1+0x3908], R24 ;  /* 0x0039081801007387 */ /* 0x0001e60000100a00 */
[----:B0-----:R-:W2:Y:S01]  /*50380*/  LDL.LU.64 R24, [R1+0xb0] ;  /* 0x0000b00001187983 */ /* 0x001ea20000300a00 */
[C---:B------:R-:W-:Y:S03]  /*50390*/  HMMA.16816.F32 R16, R4.reuse, R16, R12 ;  /* 0x000000100410723c */ /* 0x040fe6000000180c */
[----:B--2---:R0:W-:Y:S04]  /*503a0*/  STL.64 [R1+0x3918], R24 ;  /* 0x0039181801007387 */ /* 0x0041e80000100a00 */
[----:B0-----:R-:W2:Y:S01]  /*503b0*/  LDL.LU R24, [R1+0x760] ;  /* 0x0007600001187983 */ /* 0x001ea20000300800 */
[----:B------:R-:W2:Y:S02]  /*503c0*/  LDL.LU R25, [R1+0x764] ;  /* 0x0007640001197983 */ /* 0x000ea40000300800 */
[----:B------:R-:W2:Y:S02]  /*503d0*/  LDL.LU R26, [R1+0x768] ;  /* 0x00076800011a7983 */ /* 0x000ea40000300800 */
[----:B------:R-:W2:Y:S01]  /*503e0*/  LDL.LU.64 R14, [R1+0x3978] ;  /* 0x00397800010e7983 */ /* 0x000ea20000300a00 */
[----:B------:R-:W2:Y:S10]  /*503f0*/  LDL.LU.64 R12, [R1+0x3970] ;  /* 0x00397000010c7983 */ /* 0x000eb40000300a00 */
[----:B------:R0:W-:Y:S02]  /*50400*/  STL.64 [R1+0xca0], R16 ;  /* 0x000ca01001007387 */ /* 0x0001e40000100a00 */
[----:B------:R2:W-:Y:S01]  /*50410*/  STL.64 [R1+0xca8], R18 ;  /* 0x000ca81201007387 */ /* 0x0005e20000100a00 */
        /* <DEDUP_REMOVED lines=13> */
[----:B0-----:R-:W3:Y:S01]  /*504f0*/  LDL.LU.64 R12, [R1+0x3948] ;  /* 0x00394800010c7983 */ /* 0x001ee20000300a00 */
[----:B------:R0:W-:Y:S03]  /*50500*/  STL.64 [R1+0x3898], R16 ;  /* 0x0038981001007387 */ /* 0x0001e60000100a00 */
[----:B0-----:R-:W2:Y:S01]  /*50510*/  LDL.LU.64 R16, [R1+0x90] ;  /* 0x0000900001107983 */ /* 0x001ea20000300a00 */
[----:B----4-:R-:W-:Y:S01]  /*50520*/  IMAD.MOV.U32 R27, RZ, RZ, R28 ;  /* 0x000000ffff1b7224 */ /* 0x010fe200078e001c */
[C---:B---3--:R-:W-:Y:S02]  /*50530*/  HMMA.16816.F32 R8, R4.reuse, R12, R8 ;  /* 0x0000000c0408723c */ /* 0x048fe40000001808 */
[----:B--2---:R0:W-:Y:S04]  /*50540*/  STL.64 [R1+0x3920], R16 ;  /* 0x0039201001007387 */ /* 0x0041e80000100a00 */
[----:B0-----:R-:W2:Y:S11]  /*50550*/  LDL.LU.64 R16, [R1+0xc0] ;  /* 0x0000c00001107983 */ /* 0x001eb60000300a00 */
[----:B------:R-:W-:Y:S06]  /*50560*/  @!UPT UIADD3 URZ, URZ, URZ, URZ ;  /* 0x0000003f3f3ff290 */ /* 0x000fec000fffe03f */
[----:B------:R-:W-:Y:S02]  /*50570*/  STL.64 [R1+0xc70], R8 ;  /* 0x000c700801007387 */ /* 0x000fe40000100a00 */
[----:B------:R0:W-:Y:S02]  /*50580*/  STL [R1+0xc78], R10 ;  /* 0x000c780a01007387 */ /* 0x0001e40000100800 */
[----:B------:R-:W-:Y:S02]  /*50590*/  IMAD.MOV.U32 R28, RZ, RZ, R11 ;  /* 0x000000ffff1c7224 */ /* 0x000fe400078e000b */
        /* <DEDUP_REMOVED lines=8> */
[----:B------:R-:W-:Y:S01]  /*50620*/  STL [R1+0x2728], R28 ;  /* 0x0027281c01007387 */ /* 0x000fe20000100800 */
[----:B----4-:R-:W-:Y:S03]  /*50630*/  HMMA.16816.F32 R4, R4, R8, R20 ;  /* 0x000000080404723c */ /* 0x010fe60000001814 */
[----:B------:R-:W4:Y:S01]  /*50640*/  LDL.LU.64 R22, [R1+0x3930] ;  /* 0x0039300001167983 */ /* 0x000f220000300a00 */
[----:B------:R-:W4:Y:S11]  /*50650*/  LDL.LU.64 R20, [R1+0x3928] ;  /* 0x0039280001147983 */ /* 0x000f360000300a00 */
[----:B------:R-:W-:Y:S08]  /*50660*/  @!UPT UIADD3 URZ, URZ, URZ, URZ ;  /* 0x0000003f3f3ff290 */ /* 0x000ff0000fffe03f */
[----:B------:R0:W-:Y:S01]  /*50670*/  STL.64 [R1+0xc60], R4 ;  /* 0x000c600401007387 */ /* 0x0001e20000100a00 */
[----:B------:R-:W-:Y:S03]  /*50680*/  STL.64 [R1+0xc68], R6 ;  /* 0x000c680601007387 */ /* 0x000fe60000100a00 */
[----:B0-----:R-:W4:Y:S01]  /*50690*/  LDL.LU.64 R4, [R1+0xa0] ;  /* 0x0000a00001047983 */ /* 0x001f220000300a00 */
[----:B---3--:R-:W-:Y:S02]  /*506a0*/  STL.64 [R1+0x3820], R10 ;  /* 0x0038200a01007387 */ /* 0x008fe40000100a00 */
[----:B------:R2:W-:Y:S02]  /*506b0*/  STL.64 [R1+0x3818], R8 ;  /* 0x0038180801007387 */ /* 0x0005e40000100a00 */
[----:B--2---:R-:W-:Y:S02]  /*506c0*/  IMAD.MOV.U32 R9, RZ, RZ, R16 ;  /* 0x000000ffff097224 */ /* 0x004fe400078e0010 */
[----:B------:R-:W-:Y:S01]  /*506d0*/  IMAD.MOV.U32 R8, RZ, RZ, R17 ;  /* 0x000000ffff087224 */ /* 0x000fe200078e0011 */
[----:B----4-:R-:W-:Y:S01]  /*506e0*/  HMMA.16816.F32 R24, R20, R16, R24 ;  /* 0x000000101418723c */ /* 0x010fe20000001818 */
[----:B------:R-:W2:Y:S11]  /*506f0*/  LDL.LU.64 R16, [R1+0x3920] ;  /* 0x0039200001107983 */ /* 0x000eb60000300a00 */
[----:B------:R-:W-:Y:S11]  /*50700*/  @!UPT UIADD3 URZ, URZ, URZ, URZ ;  /* 0x0000003f3f3ff290 */ /* 0x000ff6000fffe03f */
[----:B------:R0:W-:Y:S01]  /*50710*/  STL.64 [R1+0xc50], R24 ;  /* 0x000c501801007387 */ /* 0x0001e20000100a00 */
[----:B------:R-:W-:Y:S03]  /*50720*/  STL [R1+0xc58], R26 ;  /* 0x000c581a01007387 */ /* 0x000fe60000100800 */
[----:B0-----:R-:W3:Y:S01]  /*50730*/  LDL.LU.64 R24, [R1+0x3918] ;  /* 0x0039180001187983 */ /* 0x001ee20000300a00 */
[----:B------:R0:W-:Y:S02]  /*50740*/  STL [R1+0x3844], R8 ;  /* 0x0038440801007387 */ /* 0x0001e40000100800 */
[----:B------:R1:W-:Y:S01]  /*50750*/  STL [R1+0x3840], R9 ;  /* 0x0038400901007387 */ /* 0x0003e20000100800 */
[----:B0-----:R-:W3:Y:S01]  /*50760*/  LDL.LU R8, [R1+0x750] ;  /* 0x0007500001087983 */ /* 0x001ee20000300800 */
[----:B-1----:R-:W3:Y:S02]  /*50770*/  LDL.LU R9, [R1+0x754] ;  /* 0x0007540001097983 */ /* 0x002ee40000300800 */
[----:B------:R-:W3:Y:S02]  /*50780*/  LDL.LU R10, [R1+0x758] ;  /* 0x00075800010a7983 */ /* 0x000ee40000300800 */
[----:B------:R-:W3:Y:S02]  /*50790*/  LDL.LU R11, [R1+0x75c] ;  /* 0x00075c00010b7983 */ /* 0x000ee40000300800 */
[----:B------:R-:W-:-:S05]  /*507a0*/  IMAD.MOV.U32 R28, RZ, RZ, R27 ;  /* 0x000000ffff1c7224 */ /* 0x000fca00078e001b */
[----:B------:R-:W-:Y:S01]  /*507b0*/  STL [R1+0x2868], R28 ;  /* 0x0028681c01007387 */ /* 0x000fe20000100800 */
[C---:B---3--:R-:W-:Y:S11]  /*507c0*/  HMMA.16816.F32 R8, R20.reuse, R24, R8 ;  /* 0x000000181408723c */ /* 0x048ff60000001808 */
[----:B------:R-:W-:Y:S11]  /*507d0*/  @!UPT UIADD3 URZ, URZ, URZ, URZ ;  /* 0x0000003f3f3ff290 */ /* 0x000ff6000fffe03f */
[----:B------:R-:W-:Y:S01]  /*507e0*/  @!UPT UIADD3 URZ, URZ, URZ, URZ ;  /* 0x0000003f3f3ff290 */ /* 0x000fe2000fffe03f */
[----:B------:R-:W-:Y:S01]  /*507f0*/  STL.64 [R1+0xc40], R8 ;  /* 0x000c400801007387 */ /* 0x000fe20000100a00 */
[----:B------:R0:W-:Y:S02]  /*50800*/  STL.64 [R1+0xc48], R10 ;  /* 0x000c480a01007387 */ /* 0x0001e40000100a00 */
[----:B------:R-:W3:Y:S02]  /*50810*/  LDL.LU.64 R26, [R1+0x3910] ;  /* 0x00391000011a7983 */ /* 0x000ee40000300a00 */
[----:B0-----:R-:W-:Y:S02]  /*50820*/  IMAD.MOV.U32 R11, RZ, RZ, R24 ;  /* 0x000000ffff0b7224 */ /* 0x001fe400078e0018 */
[----:B------:R-:W-:Y:S02]  /*50830*/  IMAD.MOV.U32 R10, RZ, RZ, R25 ;  /* 0x000000ffff0a7224 */ /* 0x000fe400078e0019 */
[----:B------:R-:W3:Y:S03]  /*50840*/  LDL.LU.64 R24, [R1+0x3908] ;  /* 0x0039080001187983 */ /* 0x000ee60000300a00 */
[----:B------:R-:W-:Y:S02]  /*50850*/  STL [R1+0x385c], R10 ;  /* 0x00385c0a01007387 */ /* 0x000fe40000100800 */
[----:B------:R3:W-:Y:S02]  /*50860*/  STL [R1+0x3858], R11 ;  /* 0x0038580b01007387 */ /* 0x0007e40000100800 */
[----:B---3--:R-:W-:Y:S07]  /*50870*/  HMMA.16816.F32 R8, R20, R4, R24 ;  /* 0x000000041408723c */ /* 0x008fee0000001818 */
[----:B------:R-:W-:-:S02]  /*50880*/  IMAD.MOV.U32 R25, RZ, RZ, R4 ;  /* 0x000000ffff197224 */ /* 0x000fc400078e0004 */
[----:B------:R-:W-:Y:S02]  /*50890*/  IMAD.MOV.U32 R24, RZ, RZ, R5 ;  /* 0x000000ffff187224 */ /* 0x000fe400078e0005 */
[----:B--2---:R-:W-:Y:S01]  /*508a0*/  HMMA.16816.F32 R4, R20, R16, R12 ;  /* 0x000000101404723c */ /* 0x004fe2000000180c */
[----:B------:R-:W-:Y:S02]  /*508b0*/  IMAD.MOV.U32 R27, RZ, RZ, R16 ;  /* 0x000000ffff1b7224 */ /* 0x000fe400078e0010 */
[----:B------:R-:W-:-:S09]  /*508c0*/  IMAD.MOV.U32 R26, RZ, RZ, R17 ;  /* 0x000000ffff1a7224 */ /* 0x000fd200078e0011 */
[----:B------:R-:W-:Y:S01]  /*508d0*/  STL.64 [R1+0xc30], R8 ;  /* 0x000c300801007387 */ /* 0x000fe20000100a00 */
[----:B------:R-:W-:Y:S10]  /*508e0*/  STL.64 [R1+0xc38], R10 ;  /* 0x000c380a01007387 */ /* 0x000ff40000100a00 */
[----:B------:R-:W-:Y:S01]  /*508f0*/  STL.64 [R1+0xc20], R4 ;  /* 0x000c200401007387 */ /* 0x000fe20000100a00 */
[----:B------:R-:W-:Y:S02]  /*50900*/  STL.64 [R1+0xc28], R6 ;  /* 0x000c280601007387 */ /* 0x000fe40000100a00 */
[----:B------:R-:W-:Y:S02]  /*50910*/  STL.64 [R1+0x3850], R26 ;  /* 0x0038501a01007387 */ /* 0x000fe40000100a00 */
[----:B------:R0:W-:Y:S02]  /*50920*/  STL.64 [R1+0x3848], R24 ;  /* 0x0038481801007387 */ /* 0x0001e40000100a00 */
        /* <DEDUP_REMOVED lines=21> */
[----:B------:R-:W2:Y:S02]  /*50a80*/  LDL.LU R15, [R1+0x71c] ;  /* 0x00071c00010f7983 */ /* 0x000ea40000300800 */
[----:B--2---:R-:W-:Y:S01]  /*50a90*/  STL.64 [R1+0x38f8], R14 ;  /* 0x0038f80e01007387 */ /* 0x004fe20000100a00 */
[----:B------:R0:W-:Y:S03]  /*50aa0*/  STL.64 [R1+0x38f0], R12 ;  /* 0x0038f00c01007387 */ /* 0x0001e60000100a00 */
[----:B0-----:R-:W2:Y:S01]  /*50ab0*/  LDL.LU.64 R12, [R1+0x80] ;  /* 0x00008000010c7983 */ /* 0x001ea20000300a00 */
[----:B------:R-:W2:Y:S03]  /*50ac0*/  LDL.LU.64 R4, [R1+0x60] ;  /* 0x0000600001047983 */ /* 0x000ea60000300a00 */
[----:B--2---:R0:W-:Y:S04]  /*50ad0*/  STL.64 [R1+0x38e8], R4 ;  /* 0x0038e80401007387 */ /* 0x0041e80000100a00 */
[----:B0-----:R-:W2:Y:S04]  /*50ae0*/  LDL.LU.64 R4, [R1+0x70] ;  /* 0x0000700001047983 */ /* 0x001ea80000300a00 */
[----:B--2---:R0:W-:Y:S04]  /*50af0*/  STL.64 [R1+0x3900], R4 ;  /* 0x0039000401007387 */ /* 0x0041e80000100a00 */
[----:B0-----:R-:W2:Y:S01]  /*50b00*/  LDL.LU R4, [R1+0x720] ;  /* 0x0007200001047983 */ /* 0x001ea20000300800 */
[----:B------:R-:W2:Y:S02]  /*50b10*/  LDL.LU R5, [R1+0x724] ;  /* 0x0007240001057983 */ /* 0x000ea40000300800 */
[----:B------:R-:W2:Y:S02]  /*50b20*/  LDL.LU R6, [R1+0x728] ;  /* 0x0007280001067983 */ /* 0x000ea40000300800 */
[----:B------:R-:W2:Y:S01]  /*50b30*/  LDL.LU R7, [R1+0x72c] ;  /* 0x00072c0001077983 */ /* 0x000ea20000300800 */
[----:B------:R-:W-:Y:S01]  /*50b40*/  STL.64 [R1+0x38b8], R10 ;  /* 0x0038b80a01007387 */ /* 0x000fe20000100a00 */
[----:B------:R0:W-:Y:S03]  /*50b50*/  STL.64 [R1+0x38b0], R8 ;  /* 0x0038b00801007387 */ /* 0x0001e60000100a00 */
[----:B0-----:R-:W2:Y:S04]  /*50b60*/  LDL.LU.64 R8, [R1+0x40] ;  /* 0x0000400001087983 */ /* 0x001ea80000300a00 */
        /* <DEDUP_REMOVED lines=8> */
[----:B----4-:R0:W-:Y:S03]  /*50bf0*/  STL.64 [R1+0x38a0], R16 ;  /* 0x0038a01001007387 */ /* 0x0101e60000100a00 */
[----:B0-----:R-:W4:Y:S04]  /*50c00*/  LDL.LU.64 R16, [R1+0x30] ;  /* 0x0000300001107983 */ /* 0x001f280000300a00 */
[----:B----4-:R0:W-:Y:S04]  /*50c10*/  STL.64 [R1+0x38c0], R16 ;  /* 0x0038c01001007387 */ /* 0x0101e80000100a00 */
[----:B0-----:R-:W4:Y:S01]  /*50c20*/  LDL.LU R16, [R1+0x6e0] ;  /* 0x0006e00001107983 */ /* 0x001f220000300800 */
[----:B------:R-:W4:Y:S02]  /*50c30*/  LDL.LU R17, [R1+0x6e4] ;  /* 0x0006e40001117983 */ /* 0x000f240000300800 */
[----:B------:R-:W2:Y:S02]  /*50c40*/  LDL.LU R18, [R1+0x6e8] ;  /* 0x0006e80001127983 */ /* 0x000ea40000300800 */
[----:B------:R-:W2:Y:S01]  /*50c50*/  LDL.LU R19, [R1+0x6ec] ;  /* 0x0006ec0001137983 */ /* 0x000ea20000300800 */
[----:B------:R-:W-:Y:S01]  /*50c60*/  HMMA.16816.F32 R4, R20, R12, R4 ;  /* 0x0000000c1404723c */ /* 0x000fe20000001804 */
[----:B--2---:R-:W-:Y:S01]  /*50c70*/  STL.64 [R1+0x38d8], R18 ;  /* 0x0038d81201007387 */ /* 0x004fe20000100a00 */
[----:B----4-:R0:W-:Y:S03]  /*50c80*/  STL.64 [R1+0x38d0], R16 ;  /* 0x0038d01001007387 */ /* 0x0101e60000100a00 */
[----:B0-----:R-:W2:Y:S01]  /*50c90*/  LDL.LU R16, [R1+0x6f0] ;  /* 0x0006f00001107983 */ /* 0x001ea20000300800 */
[----:B------:R-:W2:Y:S02]  /*50ca0*/  LDL.LU R17, [R1+0x6f4] ;  /* 0x0006f40001117983 */ /* 0x000ea40000300800 */
[----:B------:R-:W2:Y:S02]  /*50cb0*/  LDL.LU R18, [R1+0x6f8] ;  /* 0x0006f80001127983 */ /* 0x000ea40000300800 */
[----:B------:R-:W2:Y:S01]  /*50cc0*/  LDL.LU R19, [R1+0x6fc] ;  /* 0x0006fc0001137983 */ /* 0x000ea20000300800 */
[----:B---3--:R-:W-:Y:S01]  /*50cd0*/  STL.64 [R1+0x3878], R26 ;  /* 0x0038781a01007387 */ /* 0x008fe20000100a00 */
[----:B------:R0:W-:Y:S03]  /*50ce0*/  STL.64 [R1+0x3870], R24 ;  /* 0x0038701801007387 */ /* 0x0001e60000100a00 */
[----:B0-----:R-:W3:Y:S01]  /*50cf0*/  LDL.LU.64 R24, [R1+0x10] ;  /* 0x0000100001187983 */ /* 0x001ee20000300a00 */
[----:B------:R-:W-:-:S02]  /*50d00*/  IMAD.MOV.U32 R3, RZ, RZ, R12 ;  /* 0x000000ffff037224 */ /* 0x000fc400078e000c */
[----:B------:R-:W-:Y:S01]  /*50d10*/  IMAD.MOV.U32 R2, RZ, RZ, R13 ;  /* 0x000000ffff027224 */ /* 0x000fe200078e000d */
[----:B---3--:R0:W-:Y:S04]  /*50d20*/  STL.64 [R1+0x3890], R24 ;  /* 0x0038901801007387 */ /* 0x0081e80000100a00 */
[----:B0-----:R-:W3:Y:S01]  /*50d30*/  LDL.LU.64 R24, [R1+0x20] ;  /* 0x0000200001187983 */ /* 0x001ee20000300a00 */
[----:B------:R0:W-:Y:S02]  /*50d40*/  STL.64 [R1+0xc10], R4 ;  /* 0x000c100401007387 */ /* 0x0001e40000100a00 */
[----:B------:R-:W-:Y:S01]  /*50d50*/  STL.64 [R1+0xc18], R6 ;  /* 0x000c180601007387 */ /* 0x000fe20000100a00 */
[----:B0-----:R-:W4:Y:S01]  /*50d60*/  LDL.LU.64 R4, [R1+0x3900] ;  /* 0x0039000001047983 */ /* 0x001f220000300a00 */
[----:B------:R-:W4:Y:S02]  /*50d70*/  LDL.LU.64 R14, [R1+0x38f8] ;  /* 0x0038f800010e7983 */ /* 0x000f240000300a00 */
[----:B------:R-:W4:Y:S02]  /*50d80*/  LDL.LU.64 R12, [R1+0x38f0] ;  /* 0x0038f000010c7983 */ /* 0x000f240000300a00 */
[C---:B----4-:R-:W-:Y:S11]  /*50d90*/  HMMA.16816.F32 R12, R20.reuse, R4, R12 ;  /* 0x00000004140c723c */ /* 0x050ff6000000180c */
        /* <DEDUP_REMOVED lines=18> */
[----:B0-----:R-:W4:Y:S01]  /*50ec0*/  LDL.LU R4, [R1] ;  /* 0x0000000001047983 */ /* 0x001f220000300800 */
[----:B------:R-:W4:Y:S01]  /*50ed0*/  LDL.LU R5, [R1+0x4] ;  /* 0x0000040001057983 */ /* 0x000f220000300800 */
        /* <DEDUP_REMOVED lines=10> */
[----:B----4-:R0:W-:Y:S04]  /*50f80*/  STL.64 [R1+0x3880], R4 ;  /* 0x0038800401007387 */ /* 0x0101e80000100a00 */
[----:B0-----:R-:W4:Y:S01]  /*50f90*/  LDL.LU R4, [R1+0x6b0] ;  /* 0x0006b00001047983 */ /* 0x001f220000300800 */
[----:B------:R-:W4:Y:S02]  /*50fa0*/  LDL.LU R5, [R1+0x6b4] ;  /* 0x0006b40001057983 */ /* 0x000f240000300800 */
[----:B------:R-:W4:Y:S02]  /*50fb0*/  LDL.LU R6, [R1+0x6b8] ;  /* 0x0006b80001067983 */ /* 0x000f240000300800 */
[----:B------:R-:W4:Y:S01]  /*50fc0*/  LDL.LU R7, [R1+0x6bc] ;  /* 0x0006bc0001077983 */ /* 0x000f220000300800 */
[----:B--2---:R-:W-:Y:S01]  /*50fd0*/  HMMA.16816.F32 R16, R20, R8, R16 ;  /* 0x000000081410723c */ /* 0x004fe20000001810 */
[----:B------:R-:W-:-:S02]  /*50fe0*/  IMAD.MOV.U32 R12, RZ, RZ, R8 ;  /* 0x000000ffff0c7224 */ /* 0x000fc400078e0008 */
[----:B------:R-:W-:Y:S11]  /*50ff0*/  IMAD.MOV.U32 R13, RZ, RZ, R9 ;  /* 0x000000ffff0d7224 */ /* 0x000ff600078e0009 */
[----:B------:R-:W-:Y:S09]  /*51000*/  @!UPT UIADD3 URZ, URZ, URZ, URZ ;  /* 0x0000003f3f3ff290 */ /* 0x000ff2000fffe03f */
[----:B------:R0:W-:Y:S01]  /*51010*/  STL.64 [R1+0xbd0], R16 ;  /* 0x000bd01001007387 */ /* 0x0001e20000100a00 */
        /* <DEDUP_REMOVED lines=8> */
[----:B------:R-:W-:Y:S02]  /*510a0*/  STL.64 [R1+0xbc8], R10 ;  /* 0x000bc80a01007387 */ /* 0x000fe40000100a00 */
[----:B-1----:R-:W3:Y:S02]  /*510b0*/  LDL.LU.64 R18, [R1+0x38a8] ;  /* 0x0038a80001127983 */ /* 0x002ee40000300a00 */
[----:B0-----:R-:W-:Y:S02]  /*510c0*/  IMAD.MOV.U32 R8, RZ, RZ, R16 ;  /* 0x000000ffff087224 */ /* 0x001fe400078e0010 */
[----:B------:R-:W-:Y:S02]  /*510d0*/  IMAD.MOV.U32 R9, RZ, RZ, R17 ;  /* 0x000000ffff097224 */ /* 0x000fe400078e0011 */
        /* <DEDUP_REMOVED lines=16> */
[----:B0-----:R-:W3:Y:S01]  /*511e0*/  LDL.LU.64 R6, [R1+0x3888] ;  /* 0x0038880001067983 */ /* 0x001ee20000300a00 */
[----:B------:R-:W4:Y:S02]  /*511f0*/  LDL.LU.64 R4, [R1+0x3880] ;  /* 0x0038800001047983 */ /* 0x000f240000300a00 */
[----:B------:R-:W4:Y:S02]  /*51200*/  LDL.LU.64 R26, [R1+0x3878] ;  /* 0x00387800011a7983 */ /* 0x000f240000300a00 */
[----:B------:R-:W4:Y:S02]  /*51210*/  LDL.LU.64 R24, [R1+0x3870] ;  /* 0x0038700001187983 */ /* 0x000f240000300a00 */
[----:B----4-:R-:W-:Y:S11]  /*51220*/  HMMA.16816.F32 R24, R20, R4, R24 ;  /* 0x000000041418723c */ /* 0x010ff60000001818 */
[----:B------:R-:W-:Y:S11]  /*51230*/  @!UPT UIADD3 URZ, URZ, URZ, URZ ;  /* 0x0000003f3f3ff290 */ /* 0x000ff6000fffe03f */
[----:B------:R-:W-:Y:S01]  /*51240*/  @!UPT UIADD3 URZ, URZ, URZ, URZ ;  /* 0x0000003f3f3ff290 */ /* 0x000fe2000fffe03f */
[----:B------:R-:W-:Y:S01]  /*51250*/  STL.64 [R1+0xb90], R24 ;  /* 0x000b901801007387 */ /* 0x000fe20000100a00 */
[----:B------:R0:W-:Y:S03]  /*51260*/  STL.64 [R1+0xb98], R26 ;  /* 0x000b981a01007387 */ /* 0x0001e60000100a00 */
[----:B0-----:R-:W2:Y:S01]  /*51270*/  LDL.LU.64 R26, [R1+0x3868] ;  /* 0x00386800011a7983 */ /* 0x001ea20000300a00 */
[----:B------:R-:W2:Y:S02]  /*51280*/  LDL.LU.64 R24, [R1+0x3860] ;  /* 0x0038600001187983 */ /* 0x000ea40000300a00 */
[----:B------:R0:W-:Y:S02]  /*51290*/  STL.64 [R1+0x36e8], R4 ;  /* 0x0036e80401007387 */ /* 0x0001e40000100a00 */
[----:B0-----:R-:W-:Y:S02]  /*512a0*/  IMAD.MOV.U32 R4, RZ, RZ, R10 ;  /* 0x000000ffff047224 */ /* 0x001fe400078e000a */
[----:B------:R-:W-:Y:S01]  /*512b0*/  IMAD.MOV.U32 R5, RZ, RZ, R11 ;  /* 0x000000ffff057224 */ /* 0x000fe200078e000b */
[----:B------:R-:W4:Y:S01]  /*512c0*/  LDL.LU R10, [R1+0x385c] ;  /* 0x00385c00010a7983 */ /* 0x000f220000300800 */
[----:B------:R-:W3:Y:S03]  /*512d0*/  LDL.LU R11, [R1+0x3858] ;  /* 0x00385800010b7983 */ /* 0x000ee60000300800 */
[----:B------:R0:W-:Y:S02]  /*512e0*/  STL.64 [R1+0x3700], R4 ;  /* 0x0037000401007387 */ /* 0x0001e40000100a00 */
[----:B0-----:R-:W-:-:S02]  /*512f0*/  IMAD.MOV.U32 R4, RZ, RZ, R19 ;  /* 0x000000ffff047224 */ /* 0x001fc400078e0013 */
[----:B------:R-:W-:Y:S01]  /*51300*/  IMAD.MOV.U32 R5, RZ, RZ, R18 ;  /* 0x000000ffff057224 */ /* 0x000fe200078e0012 */
[----:B--2---:R-:W-:Y:S11]  /*51310*/  HMMA.16816.F32 R24, R20, R16, R24 ;  /* 0x000000101418723c */ /* 0x004ff60000001818 */
        /* <DEDUP_REMOVED lines=8> */
[----:B0-----:R-:W2:Y:S01]  /*513a0*/  LDL.LU R16, [R1+0x5a0] ;  /* 0x0005a00001107983 */ /* 0x001ea20000300800 */
[----:B------:R-:W2:Y:S02]  /*513b0*/  LDL.LU R17, [R1+0x5a4] ;  /* 0x0005a40001117983 */ /* 0x000ea40000300800 */
[----:B------:R-:W2:Y:S02]  /*513c0*/  LDL.LU R18, [R1+0x5a8] ;  /* 0x0005a80001127983 */ /* 0x000ea40000300800 */
[----:B------:R-:W2:Y:S02]  /*513d0*/  LDL.LU R19, [R1+0x5ac] ;  /* 0x0005ac0001137983 */ /* 0x000ea40000300800 */
[----:B------:R-:W-:-:S02]  /*513e0*/  IMAD.MOV.U32 R4, RZ, RZ, R8 ;  /* 0x000000ffff047224 */ /* 0x000fc400078e0008 */
[----:B------:R-:W-:Y:S01]  /*513f0*/  IMAD.MOV.U32 R5, RZ, RZ, R9 ;  /* 0x000000ffff057224 */ /* 0x000fe200078e0009 */
[----:B------:R-:W4:Y:S01]  /*51400*/  LDL.LU R8, [R1+0x3844] ;  /* 0x0038440001087983 */ /* 0x000f220000300800 */
[----:B------:R-:W4:Y:S03]  /*51410*/  LDL.LU R9, [R1+0x3840] ;  /* 0x0038400001097983 */ /* 0x000f260000300800 */
[----:B------:R0:W-:Y:S02]  /*51420*/  STL.64 [R1+0x3730], R4 ;  /* 0x0037300401007387 */ /* 0x0001e40000100a00 */
[----:B0-----:R-:W-:Y:S02]  /*51430*/  IMAD.MOV.U32 R4, RZ, RZ, R12 ;  /* 0x000000ffff047224 */ /* 0x001fe400078e000c */
[----:B------:R-:W-:Y:S01]  /*51440*/  IMAD.MOV.U32 R5, RZ, RZ, R13 ;  /* 0x000000ffff057224 */ /* 0x000fe200078e000d */
[----:B------:R-:W4:Y:S01]  /*51450*/  LDL.LU R12, [R1+0x383c] ;  /* 0x00383c00010c7983 */ /* 0x000f220000300800 */
[----:B------:R-:W4:Y:S03]  /*51460*/  LDL.LU R13, [R1+0x3838] ;  /* 0x00383800010d7983 */ /* 0x000f260000300800 */
[----:B------:R3:W-:Y:S02]  /*51470*/  STL.64 [R1+0x3748], R4 ;  /* 0x0037480401007387 */ /* 0x0007e40000100a00 */
[----:B---3--:R-:W-:-:S02]  /*51480*/  IMAD.MOV.U32 R4, RZ, RZ, R7 ;  /* 0x000000ffff047224 */ /* 0x008fc400078e0007 */
[----:B------:R-:W-:Y:S01]  /*51490*/  IMAD.MOV.U32 R5, RZ, RZ, R6 ;  /* 0x000000ffff057224 */ /* 0x000fe200078e0006 */
[----:B--2---:R-:W-:Y:S01]  /*514a0*/  STL.64 [R1+0x36f8], R18 ;  /* 0x0036f81201007387 */ /* 0x004fe20000100a00 */
[----:B------:R0:W-:Y:S03]  /*514b0*/  STL.64 [R1+0x36f0], R16 ;  /* 0x0036f01001007387 */ /* 0x0001e60000100a00 */
[----:B0-----:R-:W2:Y:S01]  /*514c0*/  LDL.LU R16, [R1+0x5b0] ;  /* 0x0005b00001107983 */ /* 0x001ea20000300800 */
[----:B------:R-:W2:Y:S02]  /*514d0*/  LDL.LU R17, [R1+0x5b4] ;  /* 0x0005b40001117983 */ /* 0x000ea40000300800 */
[----:B------:R-:W3:Y:S02]  /*514e0*/  LDL.LU R18, [R1+0x5b8] ;  /* 0x0005b80001127983 */ /* 0x000ee40000300800 */
[----:B------:R-:W3:Y:S01]  /*514f0*/  LDL.LU R19, [R1+0x5bc] ;  /* 0x0005bc0001137983 */ /* 0x000ee20000300800 */
[----:B------:R0:W-:Y:S04]  /*51500*/  STL.64 [R1+0x3760], R4 ;  /* 0x0037600401007387 */ /* 0x0001e80000100a00 */
        /* <DEDUP_REMOVED lines=8> */
[----:B------:R-:W2:Y:S01]  /*51590*/  LDL.LU R14, [R1+0x3834] ;  /* 0x00383400010e7983 */ /* 0x000ea20000300800 */
[----:B------:R-:W2:Y:S03]  /*515a0*/  LDL.LU R15, [R1+0x3830] ;  /* 0x00383000010f7983 */ /* 0x000ea60000300800 */
[----:B------:R-:W-:Y:S01]  /*515b0*/  STL.64 [R1+0x3788], R4 ;  /* 0x0037880401007387 */ /* 0x000fe20000100a00 */
[----:B---3--:R-:W-:Y:S02]  /*515c0*/  STL.64 [R1+0x3710], R18 ;  /* 0x0037101201007387 */ /* 0x008fe40000100a00 */
[----:B------:R0:W-:Y:S02]  /*515d0*/  STL.64 [R1+0x3708], R16 ;  /* 0x0037081001007387 */ /* 0x0001e40000100a00 */
[----:B0-----:R-:W3:Y:S01]  /*515e0*/  LDL.LU R16, [R1+0x5c0] ;  /* 0x0005c00001107983 */ /* 0x001ee20000300800 */
[----:B------:R-:W3:Y:S02]  /*515f0*/  LDL.LU R17, [R1+0x5c4] ;  /* 0x0005c40001117983 */ /* 0x000ee40000300800 */
[----:B------:R-:W2:Y:S02]  /*51600*/  LDL.LU R18, [R1+0x5c8] ;  /* 0x0005c80001127983 */ /* 0x000ea40000300800 */
[----:B------:R-:W2:Y:S02]  /*51610*/  LDL.LU R19, [R1+0x5cc] ;  /* 0x0005cc0001137983 */ /* 0x000ea40000300800 */
[----:B------:R-:W-:-:S02]  /*51620*/  IMAD.MOV.U32 R4, RZ, RZ, R3 ;  /* 0x000000ffff047224 */ /* 0x000fc400078e0003 */
[----:B------:R-:W-:Y:S01]  /*51630*/  IMAD.MOV.U32 R5, RZ, RZ, R2 ;  /* 0x000000ffff057224 */ /* 0x000fe200078e0002 */
[----:B------:R-:W4:Y:S01]  /*51640*/  LDL.LU R3, [R1+0x382c] ;  /* 0x00382c0001037983 */ /* 0x000f220000300800 */
[----:B------:R-:W4:Y:S03]  /*51650*/  LDL.LU R2, [R1+0x3828] ;  /* 0x0038280001027983 */ /* 0x000f260000300800 */
[----:B------:R-:W-:Y:S04]  /*51660*/  STL.64 [R1+0x37a0], R4 ;  /* 0x0037a00401007387 */ /* 0x000fe80000100a00 */
[----:B--2---:R-:W-:Y:S01]  /*51670*/  STL.64 [R1+0x3728], R18 ;  /* 0x0037281201007387 */ /* 0x004fe20000100a00 */
[----:B---3--:R0:W-:Y:S03]  /*51680*/  STL.64 [R1+0x3720], R16 ;  /* 0x0037201001007387 */ /* 0x0081e60000100a00 */
        /* <DEDUP_REMOVED lines=15> */
[----:B------:R0:W-:Y:S02]  /*51780*/  STL.64 [R1+0x37d0], R4 ;  /* 0x0037d00401007387 */ /* 0x0001e40000100a00 */
[----:B0-----:R-:W-:Y:S02]  /*51790*/  IMAD.MOV.U32 R4, RZ, RZ, R11 ;  /* 0x000000ffff047224 */ /* 0x001fe400078e000b */
[----:B----4-:R-:W-:-:S05]  /*517a0*/  IMAD.MOV.U32 R5, RZ, RZ, R10 ;  /* 0x000000ffff057224 */ /* 0x010fca00078e000a */
[----:B------:R-:W-:Y:S04]  /*517b0*/  STL.64 [R1+0x37e8], R4 ;  /* 0x0037e80401007387 */ /* 0x000fe80000100a00 */
        /* <DEDUP_REMOVED lines=15> */
[----:B------:R-:W-:Y:S01]  /*518b0*/  IMAD.MOV.U32 R5, RZ, RZ, R8 ;  /* 0x000000ffff057224 */ /* 0x000fe200078e0008 */
[----:B------:R-:W4:Y:S01]  /*518c0*/  LDL.LU R27, [R1+0x67c] ;  /* 0x00067c00011b7983 */ /* 0x000f220000300800 */
[----:B------:R-:W-:-:S02]  /*518d0*/  IMAD.MOV.U32 R4, RZ, RZ, R9 ;  /* 0x000000ffff047224 */ /* 0x000fc400078e0009 */
[----:B------:R-:W4:Y:S02]  /*518e0*/  LDL.LU R8, [R1+0x680] ;  /* 0x0006800001087983 */ /* 0x000f240000300800 */
[----:B------:R-:W4:Y:S01]  /*518f0*/  LDL.LU R9, [R1+0x684] ;  /* 0x0006840001097983 */ /* 0x000f220000300800 */
        /* <DEDUP_REMOVED lines=42> */
[----:B------:R-:W-:Y:S02]  /*51ba0*/  STL.64 [R1+0xb68], R22 ;  /* 0x000b681601007387 */ /* 0x000fe40000100a00 */
[----:B0-----:R-:W-:Y:S02]  /*51bb0*/  IMAD.MOV.U32 R20, RZ, RZ, R0 ;  /* 0x000000ffff147224 */ /* 0x001fe400078e0000 */
[----:B------:R-:W4:Y:S01]  /*51bc0*/  LDL.LU R0, [R1+0x3800] ;  /* 0x0038000001007983 */ /* 0x000f220000300800 */
        /* <DEDUP_REMOVED lines=48> */
[----:B------:R-:W-:Y:S02]  /*51ed0*/  STL.64 [R1+0xaf8], R22 ;  /* 0x000af81601007387 */ /* 0x000fe40000100a00 */
[----:B------:R-:W0:Y:S02]  /*51ee0*/  LDSM.16.MT88.4 R20, [R29+0xc080] ;  /* 0x00c080001d14783b */ /* 0x000e240000004200 */
[----:B0-----:R-:W-:Y:S02]  /*51ef0*/  STL.64 [R1+0x35a8], R22 ;  /* 0x0035a81601007387 */ /* 0x001fe40000100a00 */
        /* <DEDUP_REMOVED lines=45> */
[----:B0-----:R-:W2:Y:S01]  /*521d0*/  LDL.LU R4, [R1+0x2f0] ;  /* 0x0002f00001047983 */ /* 0x001ea20000300800 */
[----:B------:R-:W2:Y:S02]  /*521e0*/  LDL.LU R5, [R1+0x2f4] ;  /* 0x0002f40001057983 */ /* 0x000ea40000300800 */
[----:B-1----:R-:W2:Y:S02]  /*521f0*/  LDL.LU R6, [R1+0x2f8] ;  /* 0x0002f80001067983 */ /* 0x002ea40000300800 */
[----:B----4-:R-:W-:Y:S01]  /*52200*/  IMAD.MOV.U32 R7, RZ, RZ, R0 ;  /* 0x000000ffff077224 */ /* 0x010fe200078e0000 */
[----:B---3--:R-:W-:Y:S11]  /*52210*/  HMMA.16816.F32 R16, R24, R16, R20 ;  /* 0x000000101810723c */ /* 0x008ff60000001814 */
[----:B------:R-:W-:Y:S11]  /*52220*/  @!UPT UIADD3 URZ, URZ, URZ, URZ ;  /* 0x0000003f3f3ff290 */ /* 0x000ff6000fffe03f */
[----:B------:R-:W-:Y:S01]  /*52230*/  @!UPT UIADD3 URZ, URZ, URZ, URZ ;  /* 0x0000003f3f3ff290 */ /* 0x000fe2000fffe03f */
[----:B------:R0:W-:Y:S01]  /*52240*/  STL.64 [R1+0xa80], R16 ;  /* 0x000a801001007387 */ /* 0x0001e20000100a00 */
[----:B------:R1:W-:Y:S02]  /*52250*/  STL [R1+0xa88], R18 ;  /* 0x000a881201007387 */ /* 0x0003e40000100800 */
[----:B------:R-:W-:Y:S01]  /*52260*/  IMAD.MOV.U32 R0, RZ, RZ, R19 ;  /* 0x000000ffff007224 */ /* 0x000fe200078e0013 */
[----:B0-----:R-:W3:Y:S01]  /*52270*/  LDL.LU R16, [R1+0x580] ;  /* 0x0005800001107983 */ /* 0x001ee20000300800 */
[----:B------:R-:W3:Y:S02]  /*52280*/  LDL.LU R17, [R1+0x584] ;  /* 0x0005840001117983 */ /* 0x000ee40000300800 */
[----:B-1----:R-:W3:Y:S02]  /*52290*/  LDL.LU R18, [R1+0x588] ;  /* 0x0005880001127983 */ /* 0x002ee40000300800 */
[----:B------:R-:W3:Y:S01]  /*522a0*/  LDL.LU R19, [R1+0x58c] ;  /* 0x00058c0001137983 */ /* 0x000ee20000300800 */
[----:B------:R-:W4:Y:S01]  /*522b0*/  LDL.64 R22, [R1+0x78] ;  /* 0x0000780001167983 */ /* 0x000f220000100a00 */
[----:B------:R-:W-:-:S02]  /*522c0*/  IMAD.MOV.U32 R20, RZ, RZ, R10 ;  /* 0x000000ffff147224 */ /* 0x000fc400078e000a */
[----:B------:R-:W-:Y:S01]  /*522d0*/  IMAD.MOV.U32 R21, RZ, RZ, R2 ;  /* 0x000000ffff157224 */ /* 0x000fe200078e0002 */
[----:B----4-:R0:W-:Y:S01]  /*522e0*/  STL.64 [R1+0x3660], R22 ;  /* 0x0036601601007387 */ /* 0x0101e20000100a00 */
[----:B------:R-:W4:Y:S02]  /*522f0*/  LDL.LU R10, [R1+0x36dc] ;  /* 0x0036dc00010a7983 */ /* 0x000f240000300800 */
[----:B------:R-:W2:Y:S02]  /*52300*/  LDL.LU R2, [R1+0x36d8] ;  /* 0x0036d80001027983 */ /* 0x000ea40000300800 */
[----:B0-----:R-:W-:Y:S02]  /*52310*/  IMAD.MOV.U32 R22, RZ, RZ, R3 ;  /* 0x000000ffff167224 */ /* 0x001fe400078e0003 */
[----:B------:R-:W-:Y:S01]  /*52320*/  IMAD.MOV.U32 R23, RZ, RZ, R11 ;  /* 0x000000ffff177224 */ /* 0x000fe200078e000b */
[----:B------:R-:W2:Y:S01]  /*52330*/  LDL.LU R3, [R1+0x36d4] ;  /* 0x0036d40001037983 */ /* 0x000ea20000300800 */
[----:B------:R-:W2:Y:S03]  /*52340*/  LDL.LU R11, [R1+0x36d0] ;  /* 0x0036d000010b7983 */ /* 0x000ea60000300800 */
[----:B------:R0:W-:Y:S01]  /*52350*/  STL.64 [R1+0x3670], R22 ;  /* 0x0036701601007387 */ /* 0x0001e20000100a00 */
[----:B------:R-:W-:Y:S03]  /*52360*/  STL.64 [R1+0x3668], R20 ;  /* 0x0036681401007387 */ /* 0x000fe60000100a00 */
[----:B0-----:R-:W2:Y:S04]  /*52370*/  LDL.64 R22, [R1+0x98] ;  /* 0x0000980001167983 */ /* 0x001ea80000100a00 */
[----:B--2---:R0:W-:Y:S04]  /*52380*/  STL.64 [R1+0x3680], R22 ;  /* 0x0036801601007387 */ /* 0x0041e80000100a00 */
[----:B0-----:R-:W2:Y:S01]  /*52390*/  LDL.64 R22, [R1+0xa8] ;  /* 0x0000a80001167983 */ /* 0x001ea20000100a00 */
[----:B---3--:R-:W-:Y:S03]  /*523a0*/  HMMA.16816.F32 R16, R24, R12, R16 ;  /* 0x0000000c1810723c */ /* 0x008fe60000001810 */
[----:B--2---:R0:W-:Y:S04]  /*523b0*/  STL.64 [R1+0x3698], R22 ;  /* 0x0036981601007387 */ /* 0x0041e80000100a00 */
[----:B0-----:R-:W2:Y:S04]  /*523c0*/  LDL.64 R22, [R1+0xb8] ;  /* 0x0000b80001167983 */ /* 0x001ea80000100a00 */
[----:B--2---:R0:W-:Y:S04]  /*523d0*/  STL.64 [R1+0x36a0], R22 ;  /* 0x0036a01601007387 */ /* 0x0041e80000100a00 */
[----:B0-----:R-:W2:Y:S01]  /*523e0*/  LDL.64 R22, [R1+0xc8] ;  /* 0x0000c80001167983 */ /* 0x001ea20000100a00 */
[----:B------:R-:W-:Y:S07]  /*523f0*/  STL [R1+0x2610], R0 ;  /* 0x0026100001007387 */ /* 0x000fee0000100800 */
[----:B------:R0:W-:Y:S02]  /*52400*/  STL.64 [R1+0xa70], R16 ;  /* 0x000a701001007387 */ /* 0x0001e40000100a00 */
[----:B------:R-:W-:Y:S02]  /*52410*/  STL [R1+0xa78], R18 ;  /* 0x000a781201007387 */ /* 0x000fe40000100800 */
[----:B0-----:R-:W-:-:S05]  /*52420*/  IMAD.MOV.U32 R16, RZ, RZ, R19 ;  /* 0x000000ffff107224 */ /* 0x001fca00078e0013 */
[----:B------:R0:W-:Y:S04]  /*52430*/  STL [R1+0x2d10], R16 ;  /* 0x002d101001007387 */ /* 0x0001e80000100800 */
[----:B0-----:R-:W3:Y:S01]  /*52440*/  LDL.LU R16, [R1+0x2d0] ;  /* 0x0002d00001107983 */ /* 0x001ee20000300800 */
[----:B------:R-:W3:Y:S02]  /*52450*/  LDL.LU R17, [R1+0x2d4] ;  /* 0x0002d40001117983 */ /* 0x000ee40000300800 */
[----:B------:R-:W2:Y:S02]  /*52460*/  LDL.LU R18, [R1+0x2d8] ;  /* 0x0002d80001127983 */ /* 0x000ea40000300800 */
[----:B----4-:R-:W-:Y:S02]  /*52470*/  IMAD.MOV.U32 R19, RZ, RZ, R10 ;  /* 0x000000ffff137224 */ /* 0x010fe400078e000a */
[----:B------:R-:W4:Y:S01]  /*52480*/  LDL.LU R10, [R1+0x36cc] ;  /* 0x0036cc00010a7983 */ /* 0x000f220000300800 */
[----:B------:R-:W-:Y:S03]  /*52490*/  HMMA.16816.F32 R24, R24, R8, R4 ;  /* 0x000000081818723c */ /* 0x000fe60000001804 */
[----:B--2---:R-:W-:Y:S01]  /*524a0*/  STL.64 [R1+0x36b0], R18 ;  /* 0x0036b01201007387 */ /* 0x004fe20000100a00 */
[----:B---3--:R0:W-:Y:S02]  /*524b0*/  STL.64 [R1+0x36a8], R16 ;  /* 0x0036a81001007387 */ /* 0x0081e40000100a00 */
[----:B0-----:R-:W-:-:S02]  /*524c0*/  IMAD.MOV.U32 R16, RZ, RZ, R11 ;  /* 0x000000ffff107224 */ /* 0x001fc400078e000b */
[----:B------:R-:W4:Y:S01]  /*524d0*/  LDL.LU R11, [R1+0x36c8] ;  /* 0x0036c800010b7983 */ /* 0x000f220000300800 */
[----:B------:R-:W2:Y:S02]  /*524e0*/  LDL.LU R17, [R1+0x2e4] ;  /* 0x0002e40001117983 */ /* 0x000ea40000300800 */
[----:B------:R-:W2:Y:S02]  /*524f0*/  LDL.LU.64 R6, [R1+0x36c0] ;  /* 0x0036c00001067983 */ /* 0x000ea40000300a00 */
[----:B------:R-:W2:Y:S02]  /*52500*/  LDL.LU.64 R4, [R1+0x36b8] ;  /* 0x0036b80001047983 */ /* 0x000ea40000300a00 */
[----:B------:R-:W-:Y:S02]  /*52510*/  IMAD.MOV.U32 R18, RZ, RZ, R3 ;  /* 0x000000ffff127224 */ /* 0x000fe400078e0003 */
[----:B------:R-:W-:Y:S01]  /*52520*/  IMAD.MOV.U32 R19, RZ, RZ, R2 ;  /* 0x000000ffff137224 */ /* 0x000fe200078e0002 */
[----:B----4-:R0:W-:Y:S01]  /*52530*/  STL.64 [R1+0x3678], R10 ;  /* 0x0036780a01007387 */ /* 0x0101e20000100a00 */
[----:B------:R-:W3:Y:S02]  /*52540*/  LDL.LU R8, [R1+0x2b0] ;  /* 0x0002b00001087983 */ /* 0x000ee40000300800 */
[----:B------:R-:W3:Y:S01]  /*52550*/  LDL.LU R9, [R1+0x2b4] ;  /* 0x0002b40001097983 */ /* 0x000ee20000300800 */
[----:B0-----:R-:W4:Y:S01]  /*52560*/  LDL.LU R10, [R1+0x2b8] ;  /* 0x0002b800010a7983 */ /* 0x001f220000300800 */
[----:B------:R-:W4:Y:S01]  /*52570*/  LDL.LU R11, [R1+0x2bc] ;  /* 0x0002bc00010b7983 */ /* 0x000f220000300800 */
[----:B--2---:R-:W-:Y:S01]  /*52580*/  HMMA.16816.F32 R16, R4, R22, R16 ;  /* 0x000000160410723c */ /* 0x004fe20000001810 */
[----:B------:R-:W-:-:S02]  /*52590*/  IMAD.MOV.U32 R13, RZ, RZ, R24 ;  /* 0x000000ffff0d7224 */ /* 0x000fc400078e0018 */
[----:B------:R-:W-:Y:S02]  /*525a0*/  IMAD.MOV.U32 R2, RZ, RZ, R27 ;  /* 0x000000ffff027224 */ /* 0x000fe400078e001b */
[----:B------:R-:W-:Y:S02]  /*525b0*/  IMAD.MOV.U32 R12, RZ, RZ, R25 ;  /* 0x000000ffff0c7224 */ /* 0x000fe400078e0019 */
[----:B------:R-:W-:Y:S02]  /*525c0*/  IMAD.MOV.U32 R3, RZ, RZ, R26 ;  /* 0x000000ffff037224 */ /* 0x000fe400078e001a */
[----:B------:R-:W-:Y:S01]  /*525d0*/  IMAD.MOV.U32 R28, RZ, RZ, R23 ;  /* 0x000000ffff1c7224 */ /* 0x000fe200078e0017 */
[----:B----4-:R-:W-:Y:S01]  /*525e0*/  STL.64 [R1+0x3690], R10 ;  /* 0x0036900a01007387 */ /* 0x010fe20000100a00 */
        /* <DEDUP_REMOVED lines=9> */
[----:B------:R-:W-:Y:S01]  /*52680*/  STL [R1+0x2620], R2 ;  /* 0x0026200201007387 */ /* 0x000fe20000100800 */
[----:B------:R-:W-:Y:S02]  /*52690*/  STL [R1+0x261c], R3 ;  /* 0x00261c0301007387 */ /* 0x000fe40000100800 */
[----:B------:R-:W-:Y:S02]  /*526a0*/  STL [R1+0x2618], R12 ;  /* 0x0026180c01007387 */ /* 0x000fe40000100800 */
[----:B------:R-:W-:Y:S01]  /*526b0*/  STL [R1+0x2614], R13 ;  /* 0x0026140d01007387 */ /* 0x000fe20000100800 */
        /* <DEDUP_REMOVED lines=8> */
[----:B------:R0:W-:Y:S01]  /*52740*/  STL.64 [R1+0x1620], R16 ;  /* 0x0016201001007387 */ /* 0x0001e20000100a00 */
[----:B------:R-:W-:Y:S02]  /*52750*/  STL.64 [R1+0x1628], R18 ;  /* 0x0016281201007387 */ /* 0x000fe40000100a00 */
[----:B0-----:R-:W-:Y:S02]  /*52760*/  IMAD.MOV.U32 R16, RZ, RZ, R22 ;  /* 0x000000ffff107224 */ /* 0x001fe400078e0016 */
        /* <DEDUP_REMOVED lines=17> */
[----:B------:R-:W4:Y:S02]  /*52880*/  LDL.LU.64 R22, [R1+0x3670] ;  /* 0x0036700001167983 */ /* 0x000f240000300a00 */
[----:B------:R-:W4:Y:S02]  /*52890*/  LDL.LU.64 R20, [R1+0x3668] ;  /* 0x0036680001147983 */ /* 0x000f240000300a00 */
[----:B------:R0:W-:Y:S01]  /*528a0*/  STL.64 [R1+0x3650], R18 ;  /* 0x0036501201007387 */ /* 0x0001e20000100a00 */
[----:B------:R-:W-:Y:S04]  /*528b0*/  STL [R1+0x3648], R16 ;  /* 0x0036481001007387 */ /* 0x000fe80000100800 */
[----:B0-----:R-:W4:Y:S02]  /*528c0*/  LDL.64 R18, [R1+0x88] ;  /* 0x0000880001127983 */ /* 0x001f240000100a00 */
[C---:B----4-:R-:W-:Y:S11]  /*528d0*/  HMMA.16816.F32 R20, R4.reuse, R18, R20 ;  /* 0x000000120414723c */ /* 0x050ff60000001814 */
[----:B------:R-:W-:Y:S11]  /*528e0*/  @!UPT UIADD3 URZ, URZ, URZ, URZ ;  /* 0x0000003f3f3ff290 */ /* 0x000ff6000fffe03f */
[----:B------:R-:W-:Y:S01]  /*528f0*/  @!UPT UIADD3 URZ, URZ, URZ, URZ ;  /* 0x0000003f3f3ff290 */ /* 0x000fe2000fffe03f */
[----:B------:R-:W-:Y:S01]  /*52900*/  STL.64 [R1+0xa50], R20 ;  /* 0x000a501401007387 */ /* 0x000fe20000100a00 */
[----:B------:R0:W-:Y:S03]  /*52910*/  STL.64 [R1+0xa58], R22 ;  /* 0x000a581601007387 */ /* 0x0001e60000100a00 */
[----:B0-----:R-:W3:Y:S01]  /*52920*/  LDL.LU.64 R22, [R1+0x3660] ;  /* 0x0036600001167983 */ /* 0x001ee20000300a00 */
[----:B------:R-:W-:Y:S02]  /*52930*/  IMAD.MOV.U32 R9, RZ, RZ, R18 ;  /* 0x000000ffff097224 */ /* 0x000fe400078e0012 */
[----:B------:R-:W-:Y:S02]  /*52940*/  IMAD.MOV.U32 R8, RZ, RZ, R19 ;  /* 0x000000ffff087224 */ /* 0x000fe400078e0013 */
[----:B--2---:R-:W-:Y:S03]  /*52950*/  STL.64 [R1+0x35b8], R10 ;  /* 0x0035b80a01007387 */ /* 0x004fe60000100a00 */
[----:B------:R3:W-:Y:S02]  /*52960*/  STL.64 [R1+0x35b0], R8 ;  /* 0x0035b00801007387 */ /* 0x0007e40000100a00 */
[----:B---3--:R-:W-:Y:S02]  /*52970*/  HMMA.16816.F32 R8, R4, R22, R24 ;  /* 0x000000160408723c */ /* 0x008fe40000001818 */
[----:B------:R-:W0:Y:S01]  /*52980*/  LDSM.16.MT88.4 R24, [R29+0xc100] ;  /* 0x00c100001d18783b */ /* 0x000e220000004200 */
[----:B------:R-:W-:-:S02]  /*52990*/  IMAD.MOV.U32 R13, RZ, RZ, R22 ;  /* 0x000000ffff0d7224 */ /* 0x000fc400078e0016 */
[----:B------:R-:W-:Y:S11]  /*529a0*/  IMAD.MOV.U32 R12, RZ, RZ, R23 ;  /* 0x000000ffff0c7224 */ /* 0x000ff600078e0017 */
[----:B------:R-:W-:Y:S07]  /*529b0*/  @!UPT UIADD3 URZ, URZ, URZ, URZ ;  /* 0x0000003f3f3ff290 */ /* 0x000fee000fffe03f */
[----:B------:R-:W-:Y:S01]  /*529c0*/  STL.64 [R1+0xa40], R8 ;  /* 0x000a400801007387 */ /* 0x000fe20000100a00 */
[----:B------:R-:W-:Y:S02]  /*529d0*/  STL.64 [R1+0xa48], R10 ;  /* 0x000a480a01007387 */ /* 0x000fe40000100a00 */
[----:B------:R-:W-:Y:S02]  /*529e0*/  STL.64 [R1+0x35d8], R14 ;  /* 0x0035d80e01007387 */ /* 0x000fe40000100a00 */
[----:B------:R-:W-:Y:S01]  /*529f0*/  STL.64 [R1+0x35d0], R12 ;  /* 0x0035d00c01007387 */ /* 0x000fe20000100a00 */
[----:B0-----:R0:W-:Y:S01]  /*52a00*/  STL.64 [R1+0x3498], R26 ;  /* 0x0034981a01007387 */ /* 0x0011e20000100a00 */
[----:B------:R1:W-:Y:S03]  /*52a10*/  STL.64 [R1+0x3490], R24 ;  /* 0x0034901801007387 */ /* 0x0003e60000100a00 */
[----:B0-----:R-:W2:Y:S04]  /*52a20*/  LDL R26, [R1+0x48] ;  /* 0x00004800011a7983 */ /* 0x001ea80000100800 */
[----:B------:R-:W2:Y:S04]  /*52a30*/  LDL R27, [R1+0x4c] ;  /* 0x00004c00011b7983 */ /* 0x000ea80000100800 */
[----:B--2---:R0:W-:Y:S01]  /*52a40*/  STL.64 [R1+0x3658], R26 ;  /* 0x0036581a01007387 */ /* 0x0041e20000100a00 */
[----:B------:R-:W2:Y:S02]  /*52a50*/  LDL R10, [R1+0x8] ;  /* 0x00000800010a7983 */ /* 0x000ea40000100800 */
[----:B------:R-:W2:Y:S02]  /*52a60*/  LDL R11, [R1+0xc] ;  /* 0x00000c00010b7983 */ /* 0x000ea40000100800 */
[----:B--2---:R-:W-:Y:S01]  /*52a70*/  STL.64 [R1+0x35e0], R10 ;  /* 0x0035e00a01007387 */ /* 0x004fe20000100a00 */
[----:B------:R-:W2:Y:S02]  /*52a80*/  LDL.LU R20, [R1+0x500] ;  /* 0x0005000001147983 */ /* 0x000ea40000300800 */
[----:B------:R-:W2:Y:S02]  /*52a90*/  LDL.LU R21, [R1+0x504] ;  /* 0x0005040001157983 */ /* 0x000ea40000300800 */
[----:B------:R-:W3:Y:S01]  /*52aa0*/  LDL.LU R22, [R1+0x508] ;  /* 0x0005080001167983 */ /* 0x000ee20000300800 */
[----:B------:R-:W3:Y:S04]  /*52ab0*/  LDL.LU R23, [R1+0x50c] ;  /* 0x00050c0001177983 */ /* 0x000ee80000300800 */
[----:B---3--:R-:W-:Y:S01]  /*52ac0*/  STL.64 [R1+0x35f0], R22 ;  /* 0x0035f01601007387 */ /* 0x008fe20000100a00 */
[----:B--2---:R-:W-:Y:S02]  /*52ad0*/  STL.64 [R1+0x35e8], R20 ;  /* 0x0035e81401007387 */ /* 0x004fe40000100a00 */
[----:B------:R-:W2:Y:S02]  /*52ae0*/  LDL R14, [R1+0x18] ;  /* 0x00001800010e7983 */ /* 0x000ea40000100800 */
[----:B------:R-:W2:Y:S01]  /*52af0*/  LDL R15, [R1+0x1c] ;  /* 0x00001c00010f7983 */ /* 0x000ea20000100800 */
[----:B-1----:R-:W3:Y:S01]  /*52b00*/  LDL.LU R24, [R1+0x570] ;  /* 0x0005700001187983 */ /* 0x002ee20000300800 */
[----:B------:R-:W3:Y:S02]  /*52b10*/  LDL.LU R25, [R1+0x574] ;  /* 0x0005740001197983 */ /* 0x000ee40000300800 */
[----:B0-----:R-:W3:Y:S02]  /*52b20*/  LDL.LU R26, [R1+0x578] ;  /* 0x00057800011a7983 */ /* 0x001ee40000300800 */
[----:B------:R-:W3:Y:S01]  /*52b30*/  LDL.LU R27, [R1+0x57c] ;  /* 0x00057c00011b7983 */ /* 0x000ee20000300800 */
[----:B------:R-:W3:Y:S04]  /*52b40*/  LDL.64 R18, [R1+0x68] ;  /* 0x0000680001127983 */ /* 0x000ee80000100a00 */
[----:B--2---:R0:W-:Y:S01]  /*52b50*/  STL.64 [R1+0x35f8], R14 ;  /* 0x0035f80e01007387 */ /* 0x0041e20000100a00 */
[----:B------:R-:W2:Y:S02]  /*52b60*/  LDL.LU R12, [R1+0x530] ;  /* 0x00053000010c7983 */ /* 0x000ea40000300800 */
[----:B------:R-:W2:Y:S01]  /*52b70*/  LDL.LU R13, [R1+0x534] ;  /* 0x00053400010d7983 */ /* 0x000ea20000300800 */
[----:B0-----:R-:W4:Y:S01]  /*52b80*/  LDL.LU R14, [R1+0x538] ;  /* 0x00053800010e7983 */ /* 0x001f220000300800 */
[----:B------:R-:W4:Y:S03]  /*52b90*/  LDL.LU R15, [R1+0x53c] ;  /* 0x00053c00010f7983 */ /* 0x000f260000300800 */
        /* <DEDUP_REMOVED lines=11> */
[----:B------:R-:W4:Y:S02]  /*52c50*/  LDL.LU R15, [R1+0x55c] ;  /* 0x00055c00010f7983 */ /* 0x000f240000300800 */
[----:B----4-:R0:W-:Y:S01]  /*52c60*/  STL.64 [R1+0x3638], R14 ;  /* 0x0036380e01007387 */ /* 0x0101e20000100a00 */
[----:B--2---:R-:W-:Y:S02]  /*52c70*/  STL.64 [R1+0x3630], R12 ;  /* 0x0036300c01007387 */ /* 0x004fe40000100a00 */
[----:B------:R-:W2:Y:S01]  /*52c80*/  LDL.64 R22, [R1+0x28] ;  /* 0x0000280001167983 */ /* 0x000ea20000100a00 */
[----:B0-----:R-:W4:Y:S04]  /*52c90*/  LDL R14, [R1+0x58] ;  /* 0x00005800010e7983 */ /* 0x001f280000100800 */
[----:B------:R-:W4:Y:S04]  /*52ca0*/  LDL R15, [R1+0x5c] ;  /* 0x00005c00010f7983 */ /* 0x000f280000100800 */
[----:B--2---:R0:W-:Y:S01]  /*52cb0*/  STL.64 [R1+0x3640], R22 ;  /* 0x0036401601007387 */ /* 0x0041e20000100a00 */
[----:B------:R-:W4:Y:S02]  /*52cc0*/  LDL.LU R20, [R1+0x560] ;  /* 0x0005600001147983 */ /* 0x000f240000300800 */
[----:B------:R-:W4:Y:S01]  /*52cd0*/  LDL.LU R21, [R1+0x564] ;  /* 0x0005640001157983 */ /* 0x000f220000300800 */
[----:B0-----:R-:W4:Y:S01]  /*52ce0*/  LDL.LU R22, [R1+0x568] ;  /* 0x0005680001167983 */ /* 0x001f220000300800 */
[----:B------:R-:W4:Y:S01]  /*52cf0*/  LDL.LU R23, [R1+0x56c] ;  /* 0x00056c0001177983 */ /* 0x000f220000300800 */
[C---:B---3--:R-:W-:Y:S01]  /*52d00*/  HMMA.16816.F32 R24, R4.reuse, R18, R24 ;  /* 0x000000120418723c */ /* 0x048fe20000001818 */
[----:B------:R-:W2:Y:S01]  /*52d10*/  LDL.LU R8, [R1+0x520] ;  /* 0x0005200001087983 */ /* 0x000ea20000300800 */
[----:B------:R-:W2:Y:S01]  /*52d20*/  LDL.LU R9, [R1+0x524] ;  /* 0x0005240001097983 */ /* 0x000ea20000300800 */
[----:B------:R-:W2:Y:S02]  /*52d30*/  LDL.LU R10, [R1+0x528] ;  /* 0x00052800010a7983 */ /* 0x000ea40000300800 */
[----:B------:R-:W2:Y:S02]  /*52d40*/  LDL.LU R11, [R1+0x52c] ;  /* 0x00052c00010b7983 */ /* 0x000ea40000300800 */
[----:B------:R-:W-:Y:S11]  /*52d50*/  IMAD.MOV.U32 R17, RZ, RZ, R19 ;  /* 0x000000ffff117224 */ /* 0x000ff600078e0013 */
[----:B------:R-:W-:Y:S05]  /*52d60*/  @!UPT UIADD3 URZ, URZ, URZ, URZ ;  /* 0x0000003f3f3ff290 */ /* 0x000fea000fffe03f */
[----:B------:R0:W-:Y:S01]  /*52d70*/  STL.64 [R1+0xa30], R24 ;  /* 0x000a301801007387 */ /* 0x0001e20000100a00 */
[----:B------:R1:W-:Y:S02]  /*52d80*/  STL.64 [R1+0xa38], R26 ;  /* 0x000a381a01007387 */ /* 0x0003e40000100a00 */
[----:B0-----:R-:W-:Y:S01]  /*52d90*/  IMAD.MOV.U32 R24, RZ, RZ, R18 ;  /* 0x000000ffff187224 */ /* 0x001fe200078e0012 */
[----:B-1----:R-:W3:Y:S01]  /*52da0*/  LDL.LU.64 R26, [R1+0x3658] ;  /* 0x00365800011a7983 */ /* 0x002ee20000300a00 */
[----:B------:R-:W2:Y:S02]  /*52db0*/  LDL.LU.64 R18, [R1+0x3650] ;  /* 0x0036500001127983 */ /* 0x000ea40000300a00 */
[----:B------:R-:W2:Y:S01]  /*52dc0*/  LDL.LU R16, [R1+0x3648] ;  /* 0x0036480001107983 */ /* 0x000ea20000300800 */
[C---:B----4-:R-:W-:Y:S01]  /*52dd0*/  HMMA.16816.F32 R12, R4.reuse, R14, R20 ;  /* 0x0000000e040c723c */ /* 0x050fe20000001814 */
[----:B------:R-:W4:Y:S11]  /*52de0*/  LDL.LU.64 R22, [R1+0x3640] ;  /* 0x0036400001167983 */ /* 0x000f360000300a00 */
[----:B------:R-:W-:Y:S11]  /*52df0*/  @!UPT UIADD3 URZ, URZ, URZ, URZ ;  /* 0x0000003f3f3ff290 */ /* 0x000ff6000fffe03f */
[----:B------:R-:W-:Y:S01]  /*52e00*/  STL.64 [R1+0xa20], R12 ;  /* 0x000a200c01007387 */ /* 0x000fe20000100a00 */
[----:B------:R0:W-:Y:S03]  /*52e10*/  STL.64 [R1+0xa28], R14 ;  /* 0x000a280e01007387 */ /* 0x0001e60000100a00 */
[----:B0-----:R-:W3:Y:S01]  /*52e20*/  LDL.LU.64 R14, [R1+0x3638] ;  /* 0x00363800010e7983 */ /* 0x001ee20000300a00 */
[----:B------:R-:W3:Y:S02]  /*52e30*/  LDL.LU.64 R12, [R1+0x3630] ;  /* 0x00363000010c7983 */ /* 0x000ee40000300a00 */
[----:B---3--:R-:W-:Y:S11]  /*52e40*/  HMMA.16816.F32 R12, R4, R26, R12 ;  /* 0x0000001a040c723c */ /* 0x008ff6000000180c */
[----:B------:R-:W-:Y:S11]  /*52e50*/  @!UPT UIADD3 URZ, URZ, URZ, URZ ;  /* 0x0000003f3f3ff290 */ /* 0x000ff6000fffe03f */
[----:B------:R-:W-:Y:S01]  /*52e60*/  @!UPT UIADD3 URZ, URZ, URZ, URZ ;  /* 0x0000003f3f3ff290 */ /* 0x000fe2000fffe03f */
[----:B------:R-:W-:Y:S01]  /*52e70*/  STL.64 [R1+0xa10], R12 ;  /* 0x000a100c01007387 */ /* 0x000fe20000100a00 */
[----:B------:R0:W-:Y:S03]  /*52e80*/  STL.64 [R1+0xa18], R14 ;  /* 0x000a180e01007387 */ /* 0x0001e60000100a00 */
[----:B0-----:R-:W3:Y:S01]  /*52e90*/  LDL.LU.64 R14, [R1+0x3628] ;  /* 0x00362800010e7983 */ /* 0x001ee20000300a00 */
[----:B------:R-:W3:Y:S02]  /*52ea0*/  LDL.LU.64 R12, [R1+0x3620] ;  /* 0x00362000010c7983 */ /* 0x000ee40000300a00 */
[----:B------:R-:W-:Y:S02]  /*52eb0*/  STL.64 [R1+0x3508], R26 ;  /* 0x0035081a01007387 */ /* 0x000fe40000100a00 */
[----:B------:R0:W-:Y:S02]  /*52ec0*/  STL [R1+0x3538], R24 ;  /* 0x0035381801007387 */ /* 0x0001e40000100800 */
[----:B0-----:R-:W2:Y:S01]  /*52ed0*/  LDL.LU R24, [R1+0x230] ;  /* 0x0002300001187983 */ /* 0x001ea20000300800 */
[----:B------:R-:W2:Y:S02]  /*52ee0*/  LDL.LU R25, [R1+0x234] ;  /* 0x0002340001197983 */ /* 0x000ea40000300800 */
[----:B------:R-:W2:Y:S02]  /*52ef0*/  LDL.LU R26, [R1+0x238] ;  /* 0x00023800011a7983 */ /* 0x000ea40000300800 */
[----:B------:R-:W2:Y:S02]  /*52f00*/  LDL.LU R27, [R1+0x23c] ;  /* 0x00023c00011b7983 */ /* 0x000ea40000300800 */
        /* <DEDUP_REMOVED lines=10> */
[----:B0-----:R-:W3:Y:S02]  /*52fb0*/  LDL.64 R26, [R1+0x38] ;  /* 0x00003800011a7983 */ /* 0x001ee40000100a00 */
[----:B---3--:R-:W-:Y:S11]  /*52fc0*/  HMMA.16816.F32 R12, R4, R26, R12 ;  /* 0x0000001a040c723c */ /* 0x008ff6000000180c */
[----:B------:R-:W-:Y:S11]  /*52fd0*/  @!UPT UIADD3 URZ, URZ, URZ, URZ ;  /* 0x0000003f3f3ff290 */ /* 0x000ff6000fffe03f */
[----:B------:R-:W-:Y:S01]  /*52fe0*/  @!UPT UIADD3 URZ, URZ, URZ, URZ ;  /* 0x0000003f3f3ff290 */ /* 0x000fe2000fffe03f */
[----:B------:R-:W-:Y:S01]  /*52ff0*/  STL.64 [R1+0xa00], R12 ;  /* 0x000a000c01007387 */ /* 0x000fe20000100a00 */
[----:B------:R0:W-:Y:S03]  /*53000*/  STL.64 [R1+0xa08], R14 ;  /* 0x000a080e01007387 */ /* 0x0001e60000100a00 */
[----:B0-----:R-:W4:Y:S01]  /*53010*/  LDL.LU.64 R14, [R1+0x3610] ;  /* 0x00361000010e7983 */ /* 0x001f220000300a00 */
[----:B------:R-:W4:Y:S02]  /*53020*/  LDL.LU.64 R12, [R1+0x3608] ;  /* 0x00360800010c7983 */ /* 0x000f240000300a00 */
[----:B------:R-:W-:Y:S02]  /*53030*/  IMAD.MOV.U32 R2, RZ, RZ, R26 ;  /* 0x000000ffff027224 */ /* 0x000fe400078e001a */
[----:B------:R-:W-:Y:S02]  /*53040*/  IMAD.MOV.U32 R0, RZ, RZ, R27 ;  /* 0x000000ffff007224 */ /* 0x000fe400078e001b */
[----:B------:R-:W-:-:S02]  /*53050*/  IMAD.MOV.U32 R26, RZ, RZ, R16 ;  /* 0x000000ffff1a7224 */ /* 0x000fc400078e0010 */
[----:B------:R-:W-:-:S05]  /*53060*/  IMAD.MOV.U32 R27, RZ, RZ, R3 ;  /* 0x000000ffff1b7224 */ /* 0x000fca00078e0003 */
[----:B------:R2:W-:Y:S01]  /*53070*/  STL.64 [R1+0x3588], R26 ;  /* 0x0035881a01007387 */ /* 0x0005e20000100a00 */
[----:B------:R-:W3:Y:S02]  /*53080*/  LDL.LU R24, [R1+0x510] ;  /* 0x0005100001187983 */ /* 0x000ee40000300800 */
[----:B------:R-:W3:Y:S02]  /*53090*/  LDL.LU R25, [R1+0x514] ;  /* 0x0005140001197983 */ /* 0x000ee40000300800 */
[----:B--2---:R-:W-:Y:S02]  /*530a0*/  IMAD.MOV.U32 R26, RZ, RZ, R18 ;  /* 0x000000ffff1a7224 */ /* 0x004fe400078e0012 */
[----:B------:R-:W-:Y:S01]  /*530b0*/  IMAD.MOV.U32 R27, RZ, RZ, R19 ;  /* 0x000000ffff1b7224 */ /* 0x000fe200078e0013 */
[----:B------:R-:W2:Y:S01]  /*530c0*/  LDL.LU R18, [R1+0x3604] ;  /* 0x0036040001127983 */ /* 0x000ea20000300800 */
[----:B------:R-:W2:Y:S01]  /*530d0*/  LDL.LU R19, [R1+0x3600] ;  /* 0x0036000001137983 */ /* 0x000ea20000300800 */
[C---:B----4-:R-:W-:Y:S11]  /*530e0*/  HMMA.16816.F32 R12, R4.reuse, R22, R12 ;  /* 0x00000016040c723c */ /* 0x050ff6000000180c */
        /* <DEDUP_REMOVED lines=9> */
[C---:B----4-:R-:W-:Y:S02]  /*53180*/  HMMA.16816.F32 R12, R4.reuse, R14, R8 ;  /* 0x0000000e040c723c */ /* 0x050fe40000001808 */
[----:B------:R-:W3:Y:S06]  /*53190*/  LDL.LU.64 R10, [R1+0x35e0] ;  /* 0x0035e000010a7983 */ /* 0x000eec0000300a00 */
[C---:B--2---:R-:W-:Y:S11]  /*531a0*/  HMMA.16816.F32 R20, R4.reuse, R18, R20 ;  /* 0x000000120414723c */ /* 0x044ff60000001814 */
[----:B------:R-:W-:Y:S04]  /*531b0*/  @!UPT UIADD3 URZ, URZ, URZ, URZ ;  /* 0x0000003f3f3ff290 */ /* 0x000fe8000fffe03f */
[----:B------:R-:W-:Y:S01]  /*531c0*/  STL.64 [R1+0x9e0], R12 ;  /* 0x0009e00c01007387 */ /* 0x000fe20000100a00 */
[----:B------:R0:W-:Y:S03]  /*531d0*/  STL.64 [R1+0x9e8], R14 ;  /* 0x0009e80e01007387 */ /* 0x0001e60000100a00 */
[----:B0-----:R-:W2:Y:S01]  /*531e0*/  LDL.LU.64 R14, [R1+0x35d8] ;  /* 0x0035d800010e7983 */ /* 0x001ea20000300a00 */
[----:B------:R-:W4:Y:S02]  /*531f0*/  LDL.LU.64 R12, [R1+0x35d0] ;  /* 0x0035d000010c7983 */ /* 0x000f240000300a00 */
[----:B------:R-:W2:Y:S01]  /*53200*/  LDL.LU R8, [R1+0x4f0] ;  /* 0x0004f00001087983 */ /* 0x000ea20000300800 */
[----:B---3--:R-:W-:Y:S11]  /*53210*/  HMMA.16816.F32 R24, R4, R10, R24 ;  /* 0x0000000a0418723c */ /* 0x008ff60000001818 */
[----:B------:R-:W-:Y:S11]  /*53220*/  @!UPT UIADD3 URZ, URZ, URZ, URZ ;  /* 0x0000003f3f3ff290 */ /* 0x000ff6000fffe03f */
[----:B------:R-:W-:Y:S01]  /*53230*/  @!UPT UIADD3 URZ, URZ, URZ, URZ ;  /* 0x0000003f3f3ff290 */ /* 0x000fe2000fffe03f */
[----:B------:R-:W-:Y:S01]  /*53240*/  STL.64 [R1+0x9b0], R24 ;  /* 0x0009b01801007387 */ /* 0x000fe20000100a00 */
[----:B------:R-:W-:Y:S02]  /*53250*/  STL.64 [R1+0x9b8], R26 ;  /* 0x0009b81a01007387 */ /* 0x000fe40000100a00 */
[----:B------:R0:W-:Y:S02]  /*53260*/  STL.64 [R1+0x9a0], R20 ;  /* 0x0009a01401007387 */ /* 0x0001e40000100a00 */
[----:B------:R1:W-:Y:S01]  /*53270*/  STL.64 [R1+0x9a8], R22 ;  /* 0x0009a81601007387 */ /* 0x0003e20000100a00 */
[----:B------:R-:W3:Y:S01]  /*53280*/  LDL.LU R9, [R1+0x4f4] ;  /* 0x0004f40001097983 */ /* 0x000ee20000300800 */
[----:B------:R-:W3:Y:S02]  /*53290*/  LDL.LU R10, [R1+0x4f8] ;  /* 0x0004f800010a7983 */ /* 0x000ee40000300800 */
[----:B------:R-:W3:Y:S01]  /*532a0*/  LDL.LU R11, [R1+0x4fc] ;  /* 0x0004fc00010b7983 */ /* 0x000ee20000300800 */
[----:B0-----:R-:W3:Y:S01]  /*532b0*/  LDL.LU R20, [R1+0x280] ;  /* 0x0002800001147983 */ /* 0x001ee20000300800 */
[----:B------:R-:W3:Y:S02]  /*532c0*/  LDL.LU R21, [R1+0x284] ;  /* 0x0002840001157983 */ /* 0x000ee40000300800 */
[----:B-1----:R-:W3:Y:S02]  /*532d0*/  LDL.LU R22, [R1+0x288] ;  /* 0x0002880001167983 */ /* 0x002ee40000300800 */
[----:B------:R-:W3:Y:S01]  /*532e0*/  LDL.LU R23, [R1+0x28c] ;  /* 0x00028c0001177983 */ /* 0x000ee20000300800 */
[----:B------:R-:W3:Y:S01]  /*532f0*/  LDL R26, [R1+0xc8] ;  /* 0x0000c800011a7983 */ /* 0x000ee20000100800 */
[----:B------:R-:W-:Y:S02]  /*53300*/  STL.64 [R1+0x34b8], R18 ;  /* 0x0034b81201007387 */ /* 0x000fe40000100a00 */
[----:B------:R0:W-:Y:S02]  /*53310*/  STL.64 [R1+0x3550], R16 ;  /* 0x0035501001007387 */ /* 0x0001e40000100a00 */
[----:B0-----:R-:W3:Y:S01]  /*53320*/  LDL.LU R16, [R1+0x240] ;  /* 0x0002400001107983 */ /* 0x001ee20000300800 */
[----:B------:R-:W3:Y:S02]  /*53330*/  LDL.LU R17, [R1+0x244] ;  /* 0x0002440001117983 */ /* 0x000ee40000300800 */
[----:B--2---:R-:W-:-:S02]  /*53340*/  IMAD.MOV.U32 R18, RZ, RZ, R15 ;  /* 0x000000ffff127224 */ /* 0x004fc400078e000f */
[----:B------:R-:W-:Y:S01]  /*53350*/  IMAD.MOV.U32 R19, RZ, RZ, R14 ;  /* 0x000000ffff137224 */ /* 0x000fe200078e000e */
[----:B------:R-:W2:Y:S01]  /*53360*/  LDL.LU R15, [R1+0x35cc] ;  /* 0x0035cc00010f7983 */ /* 0x000ea20000300800 */
[----:B------:R-:W2:Y:S03]  /*53370*/  LDL.LU R14, [R1+0x35c8] ;  /* 0x0035c800010e7983 */ /* 0x000ea60000300800 */
[----:B------:R-:W-:Y:S04]  /*53380*/  STL.64 [R1+0x3568], R18 ;  /* 0x0035681201007387 */ /* 0x000fe80000100a00 */
[----:B---3--:R0:W-:Y:S04]  /*53390*/  STL.64 [R1+0x3560], R16 ;  /* 0x0035601001007387 */ /* 0x0081e80000100a00 */
[----:B0-----:R-:W3:Y:S01]  /*533a0*/  LDL.LU R16, [R1+0x250] ;  /* 0x0002500001107983 */ /* 0x001ee20000300800 */
[----:B------:R-:W3:Y:S02]  /*533b0*/  LDL.LU R17, [R1+0x254] ;  /* 0x0002540001117983 */ /* 0x000ee40000300800 */
[----:B------:R-:W2:Y:S02]  /*533c0*/  LDL.LU R18, [R1+0x258] ;  /* 0x0002580001127983 */ /* 0x000ea40000300800 */
[----:B------:R-:W2:Y:S02]  /*533d0*/  LDL.LU R19, [R1+0x25c] ;  /* 0x00025c0001137983 */ /* 0x000ea40000300800 */
[----:B--2---:R0:W-:Y:S01]  /*533e0*/  STL.64 [R1+0x3580], R18 ;  /* 0x0035801201007387 */ /* 0x0041e20000100a00 */
[----:B---3--:R1:W-:Y:S02]  /*533f0*/  STL.64 [R1+0x3578], R16 ;  /* 0x0035781001007387 */ /* 0x0083e40000100a00 */
[----:B0-----:R-:W-:Y:S01]  /*53400*/  IMAD.MOV.U32 R18, RZ, RZ, R14 ;  /* 0x000000ffff127224 */ /* 0x001fe200078e000e */
[----:B-1----:R-:W2:Y:S01]  /*53410*/  LDL.LU R16, [R1+0x260] ;  /* 0x0002600001107983 */ /* 0x002ea20000300800 */
[----:B------:R-:W2:Y:S02]  /*53420*/  LDL.LU R17, [R1+0x264] ;  /* 0x0002640001117983 */ /* 0x000ea40000300800 */
[----:B------:R-:W3:Y:S02]  /*53430*/  LDL.LU R14, [R1+0x35c4] ;  /* 0x0035c400010e7983 */ /* 0x000ee40000300800 */
[----:B------:R-:W-:-:S02]  /*53440*/  IMAD.MOV.U32 R19, RZ, RZ, R15 ;  /* 0x000000ffff137224 */ /* 0x000fc400078e000f */
[----:B------:R-:W3:Y:S03]  /*53450*/  LDL.LU R15, [R1+0x35c0] ;  /* 0x0035c000010f7983 */ /* 0x000ee60000300800 */
[----:B------:R-:W-:Y:S01]  /*53460*/  STL.64 [R1+0x3598], R18 ;  /* 0x0035981201007387 */ /* 0x000fe20000100a00 */
[C---:B---3--:R-:W-:Y:S01]  /*53470*/  HMMA.16816.F32 R8, R4.reuse, R14, R8 ;  /* 0x0000000e0408723c */ /* 0x048fe20000001808 */
        /* <DEDUP_REMOVED lines=10> */
[----:B------:R-:W-:Y:S02]  /*53520*/  STL.64 [R1+0x34c0], R14 ;  /* 0x0034c00e01007387 */ /* 0x000fe40000100a00 */
[----:B------:R-:W-:Y:S01]  /*53530*/  IMAD.MOV.U32 R27, RZ, RZ, R28 ;  /* 0x000000ffff1b7224 */ /* 0x000fe200078e001c */
[----:B---3--:R-:W-:Y:S01]  /*53540*/  HMMA.16816.F32 R4, R4, R10, R20 ;  /* 0x0000000a0404723c */ /* 0x008fe20000001814 */
[----:B------:R-:W2:Y:S01]  /*53550*/  LDL.LU.64 R22, [R1+0x35a8] ;  /* 0x0035a80001167983 */ /* 0x000ea20000300a00 */
        /* <DEDUP_REMOVED lines=8> */
[----:B------:R-:W-:Y:S01]  /*535e0*/  STL.64 [R1+0x34a0], R10 ;  /* 0x0034a00a01007387 */ /* 0x000fe20000100a00 */
[C---:B--2---:R-:W-:Y:S03]  /*535f0*/  HMMA.16816.F32 R24, R20.reuse, R26, R16 ;  /* 0x0000001a1418723c */ /* 0x044fe60000001810 */
[----:B------:R-:W2:Y:S01]  /*53600*/  LDL.LU.64 R18, [R1+0x3598] ;  /* 0x0035980001127983 */ /* 0x000ea20000300a00 */
[----:B------:R-:W2:Y:S11]  /*53610*/  LDL.LU.64 R16, [R1+0x3590] ;  /* 0x0035900001107983 */ /* 0x000eb60000300a00 */
[----:B------:R-:W-:Y:S08]  /*53620*/  @!UPT UIADD3 URZ, URZ, URZ, URZ ;  /* 0x0000003f3f3ff290 */ /* 0x000ff0000fffe03f */
        /* <DEDUP_REMOVED lines=17> */
[----:B--2---:R-:W-:Y:S02]  /*53740*/  HMMA.16816.F32 R24, R20, R26, R16 ;  /* 0x0000001a1418723c */ /* 0x004fe40000001810 */
[----:B------:R-:W2:Y:S11]  /*53750*/  LDL.LU.64 R16, [R1+0x3550] ;  /* 0x0035500001107983 */ /* 0x000eb60000300a00 */
[----:B------:R-:W-:Y:S10]  /*53760*/  @!UPT UIADD3 URZ, URZ, URZ, URZ ;  /* 0x0000003f3f3ff290 */ /* 0x000ff4000fffe03f */
[----:B------:R-:W-:Y:S01]  /*53770*/  STL.64 [R1+0x16b0], R24 ;  /* 0x0016b01801007387 */ /* 0x000fe20000100a00 */
[----:B------:R0:W-:Y:S03]  /*53780*/  STL.64 [R1+0x16b8], R26 ;  /* 0x0016b81a01007387 */ /* 0x0001e60000100a00 */
[----:B0-----:R-:W2:Y:S01]  /*53790*/  LDL.LU.64 R26, [R1+0x3548] ;  /* 0x00354800011a7983 */ /* 0x001ea20000300a00 */
[----:B------:R-:W2:Y:S02]  /*537a0*/  LDL.LU.64 R24, [R1+0x3540] ;  /* 0x0035400001187983 */ /* 0x000ea40000300a00 */
[----:B------:R-:W-:Y:S02]  /*537b0*/  IMAD.MOV.U32 R10, RZ, RZ, R9 ;  /* 0x000000ffff0a7224 */ /* 0x000fe400078e0009 */
[----:B------:R-:W-:Y:S02]  /*537c0*/  IMAD.MOV.U32 R11, RZ, RZ, R8 ;  /* 0x000000ffff0b7224 */ /* 0x000fe400078e0008 */
[----:B----4-:R-:W-:-:S02]  /*537d0*/  IMAD.MOV.U32 R14, RZ, RZ, R13 ;  /* 0x000000ffff0e7224 */ /* 0x010fc400078e000d */
[----:B------:R-:W-:-:S07]  /*537e0*/  IMAD.MOV.U32 R15, RZ, RZ, R12 ;  /* 0x000000ffff0f7224 */ /* 0x000fce00078e000c */
[C---:B---3--:R-:W-:Y:S08]  /*537f0*/  HMMA.16816.F32 R4, R20.reuse, R14, R4 ;  /* 0x0000000e1404723c */ /* 0x048ff00000001804 */
[----:B--2---:R-:W-:Y:S01]  /*53800*/  HMMA.16816.F32 R8, R20, R10, R24 ;  /* 0x0000000a1408723c */ /* 0x004fe20000001818 */
[----:B------:R-:W2:Y:S01]  /*53810*/  LDL.LU R24, [R1+0x3538] ;  /* 0x0035380001187983 */ /* 0x000ea20000300800 */
[----:B------:R-:W3:Y:S11]  /*53820*/  LDL.LU R12, [R1+0x480] ;  /* 0x00048000010c7983 */ /* 0x000ef60000300800 */
[----:B------:R-:W-:Y:S10]  /*53830*/  @!UPT UIADD3 URZ, URZ, URZ, URZ ;  /* 0x0000003f3f3ff290 */ /* 0x000ff4000fffe03f */
[----:B------:R0:W-:Y:S01]  /*53840*/  STL.64 [R1+0x970], R8 ;  /* 0x0009700801007387 */ /* 0x0001e20000100a00 */
[----:B------:R1:W-:Y:S02]  /*53850*/  STL.64 [R1+0x978], R10 ;  /* 0x0009780a01007387 */ /* 0x0003e40000100a00 */
[----:B------:R-:W-:Y:S02]  /*53860*/  STL.64 [R1+0x960], R4 ;  /* 0x0009600401007387 */ /* 0x000fe40000100a00 */
[----:B------:R-:W-:Y:S01]  /*53870*/  STL.64 [R1+0x968], R6 ;  /* 0x0009680601007387 */ /* 0x000fe20000100a00 */
[----:B------:R-:W3:Y:S01]  /*53880*/  LDL.LU R13, [R1+0x484] ;  /* 0x00048400010d7983 */ /* 0x000ee20000300800 */
[----:B------:R-:W4:Y:S02]  /*53890*/  LDL.LU R14, [R1+0x488] ;  /* 0x00048800010e7983 */ /* 0x000f240000300800 */
[----:B------:R-:W4:Y:S01]  /*538a0*/  LDL.LU R15, [R1+0x48c] ;  /* 0x00048c00010f7983 */ /* 0x000f220000300800 */
[----:B------:R-:W2:Y:S04]  /*538b0*/  LDSM.16.MT88.4 R4, [R29+0xc180] ;  /* 0x00c180001d04783b */ /* 0x000ea80000004200 */
        /* <DEDUP_REMOVED lines=12> */
[----:B------:R-:W2:Y:S02]  /*53980*/  LDL.64 R26, [R1+0x58] ;  /* 0x00005800011a7983 */ /* 0x000ea40000100a00 */
[----:B0-----:R-:W-:Y:S01]  /*53990*/  IMAD.MOV.U32 R10, RZ, RZ, R24 ;  /* 0x000000ffff0a7224 */ /* 0x001fe200078e0018 */
[----:B--2---:R0:W-:Y:S01]  /*539a0*/  STL.64 [R1+0x3530], R26 ;  /* 0x0035301a01007387 */ /* 0x0041e20000100a00 */
[----:B------:R-:W2:Y:S02]  /*539b0*/  LDL.LU R24, [R1+0x4e0] ;  /* 0x0004e00001187983 */ /* 0x000ea40000300800 */
[----:B------:R-:W2:Y:S01]  /*539c0*/  LDL.LU R25, [R1+0x4e4] ;  /* 0x0004e40001197983 */ /* 0x000ea20000300800 */
[----:B0-----:R-:W2:Y:S01]  /*539d0*/  LDL.LU R26, [R1+0x4e8] ;  /* 0x0004e800011a7983 */ /* 0x001ea20000300800 */
[----:B------:R-:W2:Y:S02]  /*539e0*/  LDL.LU R27, [R1+0x4ec] ;  /* 0x0004ec00011b7983 */ /* 0x000ea40000300800 */
[----:B----4-:R-:W-:Y:S02]  /*539f0*/  STL.64 [R1+0x34d0], R14 ;  /* 0x0034d00e01007387 */ /* 0x010fe40000100a00 */
[----:B---3--:R0:W-:Y:S02]  /*53a00*/  STL.64 [R1+0x34c8], R12 ;  /* 0x0034c80c01007387 */ /* 0x0081e40000100a00 */
[----:B0-----:R-:W3:Y:S01]  /*53a10*/  LDL.LU R12, [R1+0x490] ;  /* 0x00049000010c7983 */ /* 0x001ee20000300800 */
[----:B------:R-:W3:Y:S02]  /*53a20*/  LDL.LU R13, [R1+0x494] ;  /* 0x00049400010d7983 */ /* 0x000ee40000300800 */
[----:B------:R-:W4:Y:S02]  /*53a30*/  LDL.LU R14, [R1+0x498] ;  /* 0x00049800010e7983 */ /* 0x000f240000300800 */
[----:B------:R-:W4:Y:S02]  /*53a40*/  LDL.LU R15, [R1+0x49c] ;  /* 0x00049c00010f7983 */ /* 0x000f240000300800 */
[----:B----4-:R0:W-:Y:S01]  /*53a50*/  STL.64 [R1+0x34e0], R14 ;  /* 0x0034e00e01007387 */ /* 0x0101e20000100a00 */
[----:B---3--:R-:W-:Y:S02]  /*53a60*/  STL.64 [R1+0x34d8], R12 ;  /* 0x0034d80c01007387 */ /* 0x008fe40000100a00 */
[----:B0-----:R-:W-:-:S02]  /*53a70*/  IMAD.MOV.U32 R14, RZ, RZ, R16 ;  /* 0x000000ffff0e7224 */ /* 0x001fc400078e0010 */
[----:B------:R-:W-:-:S05]  /*53a80*/  IMAD.MOV.U32 R15, RZ, RZ, R3 ;  /* 0x000000ffff0f7224 */ /* 0x000fca00078e0003 */
[----:B------:R-:W-:Y:S01]  /*53a90*/  STL.64 [R1+0x34f0], R14 ;  /* 0x0034f00e01007387 */ /* 0x000fe20000100a00 */
[----:B------:R-:W3:Y:S02]  /*53aa0*/  LDL.64 R18, [R1+0x8] ;  /* 0x0000080001127983 */ /* 0x000ee40000100a00 */
[----:B------:R-:W-:-:S07]  /*53ab0*/  IMAD.MOV.U32 R11, RZ, RZ, R17 ;  /* 0x000000ffff0b7224 */ /* 0x000fce00078e0011 */
[C---:B--2---:R-:W-:Y:S01]  /*53ac0*/  HMMA.16816.F32 R8, R20.reuse, R10, R24 ;  /* 0x0000000a1408723c */ /* 0x044fe20000001818 */
        /* <DEDUP_REMOVED lines=11> */
[----:B------:R-:W-:Y:S01]  /*53b80*/  STL [R1+0x3460], R29 ;  /* 0x0034601d01007387 */ /* 0x000fe20000100800 */
[----:B------:R0:W-:Y:S02]  /*53b90*/  STL.64 [R1+0x3398], R6 ;  /* 0x0033980601007387 */ /* 0x0001e40000100a00 */
[----:B------:R-:W-:Y:S01]  /*53ba0*/  STL.64 [R1+0x3390], R4 ;  /* 0x0033900401007387 */ /* 0x000fe20000100a00 */
[----:B0-----:R-:W3:Y:S01]  /*53bb0*/  LDL.64 R6, [R1+0x18] ;  /* 0x0000180001067983 */ /* 0x001ee20000100a00 */
[----:B------:R-:W4:Y:S02]  /*53bc0*/  LDL.LU.64 R26, [R1+0x3530] ;  /* 0x00353000011a7983 */ /* 0x000f240000300a00 */
[----:B------:R-:W-:Y:S02]  /*53bd0*/  STL.64 [R1+0x950], R8 ;  /* 0x0009500801007387 */ /* 0x000fe40000100a00 */
[----:B------:R0:W-:Y:S02]  /*53be0*/  STL.64 [R1+0x958], R10 ;  /* 0x0009580a01007387 */ /* 0x0001e40000100a00 */
[----:B0-----:R-:W4:Y:S01]  /*53bf0*/  LDL.LU.64 R10, [R1+0x3528] ;  /* 0x00352800010a7983 */ /* 0x001f220000300a00 */
        /* <DEDUP_REMOVED lines=10> */
[----:B------:R-:W4:Y:S11]  /*53ca0*/  LDL.LU R8, [R1+0x460] ;  /* 0x0004600001087983 */ /* 0x000f360000300800 */
[----:B------:R-:W-:Y:S11]  /*53cb0*/  @!UPT UIADD3 URZ, URZ, URZ, URZ ;  /* 0x0000003f3f3ff290 */ /* 0x000ff6000fffe03f */
[----:B------:R-:W-:Y:S01]  /*53cc0*/  STL.64 [R1+0x930], R24 ;  /* 0x0009301801007387 */ /* 0x000fe20000100a00 */
[----:B------:R-:W-:Y:S02]  /*53cd0*/  STL.64 [R1+0x938], R26 ;  /* 0x0009381a01007387 */ /* 0x000fe40000100a00 */
[----:B------:R-:W4:Y:S02]  /*53ce0*/  LDL.LU R9, [R1+0x464] ;  /* 0x0004640001097983 */ /* 0x000f240000300800 */
[----:B------:R-:W3:Y:S01]  /*53cf0*/  LDL.LU R10, [R1+0x468] ;  /* 0x00046800010a7983 */ /* 0x000ee20000300800 */
[----:B------:R-:W3:Y:S01]  /*53d00*/  LDL.LU R11, [R1+0x46c] ;  /* 0x00046c00010b7983 */ /* 0x000ee20000300800 */
[----:B------:R-:W-:Y:S02]  /*53d10*/  IMAD.MOV.U32 R14, RZ, RZ, R2 ;  /* 0x000000ffff0e7224 */ /* 0x000fe400078e0002 */
[----:B------:R-:W-:-:S07]  /*53d20*/  IMAD.MOV.U32 R15, RZ, RZ, R0 ;  /* 0x000000ffff0f7224 */ /* 0x000fce00078e0000 */
[C---:B--2---:R-:W-:Y:S01]  /*53d30*/  HMMA.16816.F32 R12, R20.reuse, R14, R16 ;  /* 0x0000000e140c723c */ /* 0x044fe20000001810 */
        /* <DEDUP_REMOVED lines=10> */
[----:B------:R-:W4:Y:S01]  /*53de0*/  LDL.LU.64 R18, [R1+0x3500] ;  /* 0x0035000001127983 */ /* 0x000f220000300a00 */
[----:B------:R-:W4:Y:S05]  /*53df0*/  LDL.LU.64 R16, [R1+0x34f8] ;  /* 0x0034f80001107983 */ /* 0x000f2a0000300a00 */
[----:B------:R-:W-:Y:S02]  /*53e00*/  STL.64 [R1+0x920], R12 ;  /* 0x0009200c01007387 */ /* 0x000fe40000100a00 */
[----:B------:R0:W-:Y:S02]  /*53e10*/  STL.64 [R1+0x928], R14 ;  /* 0x0009280e01007387 */ /* 0x0001e40000100a00 */
        /* <DEDUP_REMOVED lines=15> */
[----:B------:R-:W3:Y:S02]  /*53f10*/  LDL.LU R4, [R1+0x200] ;  /* 0x0002000001047983 */ /* 0x000ee40000300800 */
[----:B------:R-:W-:Y:S01]  /*53f20*/  IMAD.MOV.U32 R2, RZ, RZ, R6 ;  /* 0x000000ffff027224 */ /* 0x000fe200078e0006 */
[----:B------:R-:W3:Y:S01]  /*53f30*/  LDL.LU R5, [R1+0x204] ;  /* 0x0002040001057983 */ /* 0x000ee20000300800 */
[----:B------:R-:W-:-:S02]  /*53f40*/  IMAD.MOV.U32 R0, RZ, RZ, R7 ;  /* 0x000000ffff007224 */ /* 0x000fc400078e0007 */
[----:B------:R-:W3:Y:S02]  /*53f50*/  LDL.LU R6, [R1+0x208] ;  /* 0x0002080001067983 */ /* 0x000ee40000300800 */
[----:B------:R-:W3:Y:S02]  /*53f60*/  LDL.LU R7, [R1+0x20c] ;  /* 0x00020c0001077983 */ /* 0x000ee40000300800 */
[----:B----4-:R-:W-:Y:S01]  /*53f70*/  IMAD.MOV.U32 R28, RZ, RZ, R18 ;  /* 0x000000ffff1c7224 */ /* 0x010fe200078e0012 */
[C---:B--2---:R-:W-:Y:S11]  /*53f80*/  HMMA.16816.F32 R12, R20.reuse, R18, R12 ;  /* 0x00000012140c723c */ /* 0x044ff6000000180c */
[----:B------:R-:W-:Y:S11]  /*53f90*/  @!UPT UIADD3 URZ, URZ, URZ, URZ ;  /* 0x0000003f3f3ff290 */ /* 0x000ff6000fffe03f */
[----:B------:R-:W-:Y:S01]  /*53fa0*/  @!UPT UIADD3 URZ, URZ, URZ, URZ ;  /* 0x0000003f3f3ff290 */ /* 0x000fe2000fffe03f */
[----:B------:R0:W-:Y:S01]  /*53fb0*/  STL.64 [R1+0x8d0], R12 ;  /* 0x0008d00c01007387 */ /* 0x0001e20000100a00 */
[----:B------:R1:W-:Y:S02]  /*53fc0*/  STL.64 [R1+0x8d8], R14 ;  /* 0x0008d80e01007387 */ /* 0x0003e40000100a00 */
[----:B0-----:R-:W-:Y:S01]  /*53fd0*/  IMAD.MOV.U32 R13, RZ, RZ, R19 ;  /* 0x000000ffff0d7224 */ /* 0x001fe200078e0013 */
[----:B-1----:R-:W2:Y:S01]  /*53fe0*/  LDL.LU.64 R14, [R1+0x34c0] ;  /* 0x0034c000010e7983 */ /* 0x002ea20000300a00 */
        /* <DEDUP_REMOVED lines=8> */
[----:B------:R0:W-:Y:S02]  /*54070*/  STL.64 [R1+0x33e8], R18 ;  /* 0x0033e81201007387 */ /* 0x0001e40000100a00 */
[----:B0-----:R-:W4:Y:S04]  /*54080*/  LDL.64 R18, [R1+0x88] ;  /* 0x0000880001127983 */ /* 0x001f280000100a00 */
[----:B----4-:R0:W-:Y:S01]  /*54090*/  STL.64 [R1+0x3468], R18 ;  /* 0x0034681201007387 */ /* 0x0101e20000100a00 */
[----:B------:R-:W4:Y:S02]  /*540a0*/  LDL.LU R16, [R1+0x1d0] ;  /* 0x0001d00001107983 */ /* 0x000f240000300800 */
[----:B------:R-:W4:Y:S01]  /*540b0*/  LDL.LU R17, [R1+0x1d4] ;  /* 0x0001d40001117983 */ /* 0x000f220000300800 */
[----:B0-----:R-:W2:Y:S01]  /*540c0*/  LDL.LU R18, [R1+0x1d8] ;  /* 0x0001d80001127983 */ /* 0x001ea20000300800 */
[----:B------:R-:W2:Y:S03]  /*540d0*/  LDL.LU R19, [R1+0x1dc] ;  /* 0x0001dc0001137983 */ /* 0x000ea60000300800 */
[----:B--2---:R0:W-:Y:S01]  /*540e0*/  STL.64 [R1+0x3478], R18 ;  /* 0x0034781201007387 */ /* 0x0041e20000100a00 */
[----:B----4-:R-:W-:Y:S03]  /*540f0*/  STL.64 [R1+0x3470], R16 ;  /* 0x0034701001007387 */ /* 0x010fe60000100a00 */
[----:B0-----:R-:W2:Y:S01]  /*54100*/  LDL.64 R18, [R1+0xa8] ;  /* 0x0000a80001127983 */ /* 0x001ea20000100a00 */
[C---:B------:R-:W-:Y:S03]  /*54110*/  HMMA.16816.F32 R8, R20.reuse, R14, R8 ;  /* 0x0000000e1408723c */ /* 0x040fe60000001808 */
[----:B--2---:R0:W-:Y:S04]  /*54120*/  STL.64 [R1+0x3480], R18 ;  /* 0x0034801201007387 */ /* 0x0041e80000100a00 */
[----:B0-----:R-:W2:Y:S04]  /*54130*/  LDL.64 R18, [R1+0xb8] ;  /* 0x0000b80001127983 */ /* 0x001ea80000100a00 */
[----:B--2---:R0:W-:Y:S04]  /*54140*/  STL.64 [R1+0x3488], R18 ;  /* 0x0034881201007387 */ /* 0x0041e80000100a00 */
[----:B0-----:R-:W2:Y:S08]  /*54150*/  LDL.64 R18, [R1+0xc8] ;  /* 0x0000c80001127983 */ /* 0x001eb00000100a00 */
[----:B------:R-:W-:Y:S02]  /*54160*/  STL.64 [R1+0x870], R8 ;  /* 0x0008700801007387 */ /* 0x000fe40000100a00 */
[----:B------:R0:W-:Y:S02]  /*54170*/  STL.64 [R1+0x878], R10 ;  /* 0x0008780a01007387 */ /* 0x0001e40000100a00 */
[----:B0-----:R-:W3:Y:S01]  /*54180*/  LDL.LU.64 R10, [R1+0x34a0] ;  /* 0x0034a000010a7983 */ /* 0x001ee20000300a00 */
[----:B------:R-:W-:Y:S02]  /*54190*/  STL [R1+0x33ac], R14 ;  /* 0x0033ac0e01007387 */ /* 0x000fe40000100800 */
[----:B------:R-:W-:Y:S01]  /*541a0*/  STL [R1+0x33a8], R15 ;  /* 0x0033a80f01007387 */ /* 0x000fe20000100800 */
[----:B---3--:R-:W-:Y:S01]  /*541b0*/  HMMA.16816.F32 R20, R20, R10, R24 ;  /* 0x0000000a1414723c */ /* 0x008fe20000001818 */
[----:B------:R-:W3:Y:S01]  /*541c0*/  LDL.LU.64 R26, [R1+0x3498] ;  /* 0x00349800011a7983 */ /* 0x000ee20000300a00 */
[----:B------:R-:W3:Y:S02]  /*541d0*/  LDL.LU.64 R24, [R1+0x3490] ;  /* 0x0034900001187983 */ /* 0x000ee40000300a00 */
[----:B--2---:R-:W-:Y:S11]  /*541e0*/  IMAD.MOV.U32 R3, RZ, RZ, R19 ;  /* 0x000000ffff037224 */ /* 0x004ff600078e0013 */
[----:B------:R-:W-:Y:S08]  /*541f0*/  @!UPT UIADD3 URZ, URZ, URZ, URZ ;  /* 0x0000003f3f3ff290 */ /* 0x000ff0000fffe03f */
        /* <DEDUP_REMOVED lines=10> */
[----:B------:R-:W4:Y:S01]  /*542a0*/  LDL.LU R11, [R1+0x1ec] ;  /* 0x0001ec00010b7983 */ /* 0x000f220000300800 */
[C---:B---3--:R-:W-:Y:S11]  /*542b0*/  HMMA.16816.F32 R4, R24.reuse, R18, R4 ;  /* 0x000000121804723c */ /* 0x048ff60000001804 */
[----:B------:R-:W-:Y:S11]  /*542c0*/  @!UPT UIADD3 URZ, URZ, URZ, URZ ;  /* 0x0000003f3f3ff290 */ /* 0x000ff6000fffe03f */
[----:B------:R-:W-:Y:S01]  /*542d0*/  @!UPT UIADD3 URZ, URZ, URZ, URZ ;  /* 0x0000003f3f3ff290 */ /* 0x000fe2000fffe03f */
[----:B------:R0:W-:Y:S01]  /*542e0*/  STL.64 [R1+0x910], R4 ;  /* 0x0009100401007387 */ /* 0x0001e20000100a00 */
[----:B------:R-:W-:Y:S02]  /*542f0*/  STL.64 [R1+0x918], R6 ;  /* 0x0009180601007387 */ /* 0x000fe40000100a00 */
[----:B0-----:R-:W-:Y:S02]  /*54300*/  IMAD.MOV.U32 R4, RZ, RZ, R18 ;  /* 0x000000ffff047224 */ /* 0x001fe400078e0012 */
[----:B------:R-:W3:Y:S01]  /*54310*/  LDL.LU.64 R18, [R1+0x3488] ;  /* 0x0034880001127983 */ /* 0x000ee20000300a00 */
[----:B------:R-:W-:Y:S02]  /*54320*/  STL [R1+0x33b4], R3 ;  /* 0x0033b40301007387 */ /* 0x000fe40000100800 */
[----:B------:R0:W-:Y:S02]  /*54330*/  STL [R1+0x33b0], R4 ;  /* 0x0033b00401007387 */ /* 0x0001e40000100800 */
        /* <DEDUP_REMOVED lines=10> */
[----:B-1----:R-:W-:Y:S02]  /*543e0*/  IMAD.MOV.U32 R6, RZ, RZ, R18 ;  /* 0x000000ffff067224 */ /* 0x002fe400078e0012 */
[----:B------:R-:W4:Y:S02]  /*543f0*/  LDL.LU.64 R18, [R1+0x3480] ;  /* 0x0034800001127983 */ /* 0x000f240000300a00 */
[C---:B----4-:R-:W-:Y:S01]  /*54400*/  HMMA.16816.F32 R8, R24.reuse, R18, R8 ;  /* 0x000000121808723c */ /* 0x050fe20000001808 */
[----:B------:R-:W-:Y:S11]  /*54410*/  IMAD.MOV.U32 R7, RZ, RZ, R19 ;  /* 0x000000ffff077224 */ /* 0x000ff600078e0013 */
[----:B------:R-:W-:Y:S11]  /*54420*/  @!UPT UIADD3 URZ, URZ, URZ, URZ ;  /* 0x0000003f3f3ff290 */ /* 0x000ff6000fffe03f */
[----:B------:R0:W-:Y:S01]  /*54430*/  STL.64 [R1+0x8a0], R8 ;  /* 0x0008a00801007387 */ /* 0x0001e20000100a00 */
[----:B------:R-:W-:Y:S02]  /*54440*/  STL.64 [R1+0x8a8], R10 ;  /* 0x0008a80a01007387 */ /* 0x000fe40000100a00 */
[----:B0-----:R-:W-:Y:S02]  /*54450*/  IMAD.MOV.U32 R8, RZ, RZ, R18 ;  /* 0x000000ffff087224 */ /* 0x001fe400078e0012 */
[----:B------:R-:W3:Y:S01]  /*54460*/  LDL.LU.64 R18, [R1+0x3478] ;  /* 0x0034780001127983 */ /* 0x000ee20000300a00 */
[----:B------:R-:W3:Y:S02]  /*54470*/  LDL.LU.64 R16, [R1+0x3470] ;  /* 0x0034700001107983 */ /* 0x000ee40000300a00 */
[----:B------:R0:W-:Y:S02]  /*54480*/  STL.64 [R1+0x33f8], R6 ;  /* 0x0033f80601007387 */ /* 0x0001e40000100a00 */
[----:B------:R-:W-:Y:S01]  /*54490*/  STL [R1+0x33f0], R5 ;  /* 0x0033f00501007387 */ /* 0x000fe20000100800 */
[----:B0-----:R-:W3:Y:S02]  /*544a0*/  LDL.64 R6, [R1+0x98] ;  /* 0x0000980001067983 */ /* 0x001ee40000100a00 */
[C---:B---3--:R-:W-:Y:S11]  /*544b0*/  HMMA.16816.F32 R16, R24.reuse, R6, R16 ;  /* 0x000000061810723c */ /* 0x048ff60000001810 */
[----:B------:R-:W-:Y:S11]  /*544c0*/  @!UPT UIADD3 URZ, URZ, URZ, URZ ;  /* 0x0000003f3f3ff290 */ /* 0x000ff6000fffe03f */
[----:B------:R-:W-:Y:S01]  /*544d0*/  @!UPT UIADD3 URZ, URZ, URZ, URZ ;  /* 0x0000003f3f3ff290 */ /* 0x000fe2000fffe03f */
[----:B------:R-:W-:Y:S01]  /*544e0*/  STL.64 [R1+0x880], R16 ;  /* 0x0008801001007387 */ /* 0x000fe20000100a00 */
[----:B------:R0:W-:Y:S03]  /*544f0*/  STL.64 [R1+0x888], R18 ;  /* 0x0008881201007387 */ /* 0x0001e60000100a00 */
[----:B0-----:R-:W2:Y:S01]  /*54500*/  LDL.LU.64 R18, [R1+0x3468] ;  /* 0x0034680001127983 */ /* 0x001ea20000300a00 */
[----:B------:R-:W-:Y:S02]  /*54510*/  IMAD.MOV.U32 R10, RZ, RZ, R6 ;  /* 0x000000ffff0a7224 */ /* 0x000fe400078e0006 */
[----:B------:R-:W-:Y:S02]  /*54520*/  IMAD.MOV.U32 R9, RZ, RZ, R7 ;  /* 0x000000ffff097224 */ /* 0x000fe400078e0007 */
[----:B--2---:R-:W-:Y:S01]  /*54530*/  HMMA.16816.F32 R4, R24, R18, R20 ;  /* 0x000000121804723c */ /* 0x004fe20000001814 */
[----:B------:R-:W-:-:S02]  /*54540*/  IMAD.MOV.U32 R12, RZ, RZ, R18 ;  /* 0x000000ffff0c7224 */ /* 0x000fc400078e0012 */
[----:B------:R-:W-:Y:S11]  /*54550*/  IMAD.MOV.U32 R11, RZ, RZ, R19 ;  /* 0x000000ffff0b7224 */ /* 0x000ff600078e0013 */
[----:B------:R-:W-:Y:S09]  /*54560*/  @!UPT UIADD3 URZ, URZ, URZ, URZ ;  /* 0x0000003f3f3ff290 */ /* 0x000ff2000fffe03f */
[----:B------:R-:W-:Y:S01]  /*54570*/  STL.64 [R1+0x850], R4 ;  /* 0x0008500401007387 */ /* 0x000fe20000100a00 */
[----:B------:R-:W-:Y:S02]  /*54580*/  STL.64 [R1+0x858], R6 ;  /* 0x0008580601007387 */ /* 0x000fe40000100a00 */
[----:B------:R-:W-:Y:S02]  /*54590*/  STL [R1+0x3440], R12 ;  /* 0x0034400c01007387 */ /* 0x000fe40000100800 */
[----:B------:R-:W2:Y:S01]  /*545a0*/  LDL.LU R16, [R1+0x410] ;  /* 0x0004100001107983 */ /* 0x000ea20000300800 */
[----:B------:R-:W2:Y:S01]  /*545b0*/  LDL.LU R17, [R1+0x414] ;  /* 0x0004140001117983 */ /* 0x000ea20000300800 */
        /* <DEDUP_REMOVED lines=8> */
[----:B---3--:R0:W-:Y:S01]  /*54640*/  STL.64 [R1+0x3418], R18 ;  /* 0x0034181201007387 */ /* 0x0081e20000100a00 */
[----:B--2---:R-:W-:Y:S03]  /*54650*/  STL.64 [R1+0x3410], R16 ;  /* 0x0034101001007387 */ /* 0x004fe60000100a00 */
[----:B0-----:R-:W2:Y:S04]  /*54660*/  LDL.64 R18, [R1+0x48] ;  /* 0x0000480001127983 */ /* 0x001ea80000100a00 */
[----:B--2---:R0:W-:Y:S04]  /*54670*/  STL.64 [R1+0x3428], R18 ;  /* 0x0034281201007387 */ /* 0x0041e80000100a00 */
[----:B0-----:R-:W2:Y:S01]  /*54680*/  LDL R18, [R1+0x58] ;  /* 0x0000580001127983 */ /* 0x001ea20000100800 */
[----:B------:R-:W-:-:S02]  /*54690*/  IMAD.MOV.U32 R19, RZ, RZ, R29 ;  /* 0x000000ffff137224 */ /* 0x000fc400078e001d */
[----:B------:R-:W3:Y:S02]  /*546a0*/  LDL.LU R29, [R1+0x3460] ;  /* 0x00346000011d7983 */ /* 0x000ee40000300800 */
[----:B------:R-:W4:Y:S01]  /*546b0*/  LDL.64 R22, [R1+0x78] ;  /* 0x0000780001167983 */ /* 0x000f220000100a00 */
[----:B--2---:R-:W-:Y:S01]  /*546c0*/  STL.64 [R1+0x3448], R18 ;  /* 0x0034481201007387 */ /* 0x004fe20000100a00 */
[----:B------:R-:W2:Y:S03]  /*546d0*/  LDL.64 R6, [R1+0x38] ;  /* 0x0000380001067983 */ /* 0x000ea60000100a00 */
[----:B--2---:R0:W-:Y:S01]  /*546e0*/  STL.64 [R1+0x3420], R6 ;  /* 0x0034200601007387 */ /* 0x0041e20000100a00 */
[----:B------:R-:W2:Y:S02]  /*546f0*/  LDL.LU R4, [R1+0x430] ;  /* 0x0004300001047983 */ /* 0x000ea40000300800 */
[----:B------:R-:W2:Y:S01]  /*54700*/  LDL.LU R5, [R1+0x434] ;  /* 0x0004340001057983 */ /* 0x000ea20000300800 */
[----:B0-----:R-:W2:Y:S01]  /*54710*/  LDL.LU R6, [R1+0x438] ;  /* 0x0004380001067983 */ /* 0x001ea20000300800 */
[----:B------:R-:W2:Y:S02]  /*54720*/  LDL.LU R7, [R1+0x43c] ;  /* 0x00043c0001077983 */ /* 0x000ea40000300800 */
[----:B------:R-:W2:Y:S02]  /*54730*/  LDL.LU R16, [R1+0x450] ;  /* 0x0004500001107983 */ /* 0x000ea40000300800 */
[----:B------:R-:W2:Y:S01]  /*54740*/  LDL.LU R17, [R1+0x454] ;  /* 0x0004540001117983 */ /* 0x000ea20000300800 */
[----:B------:R-:W2:Y:S01]  /*54750*/  LDL.LU R18, [R1+0x458] ;  /* 0x0004580001127983 */ /* 0x000ea20000300800 */
[----:B------:R-:W2:Y:S03]  /*54760*/  LDL.LU R19, [R1+0x45c] ;  /* 0x00045c0001137983 */ /* 0x000ea60000300800 */
[----:B--2---:R-:W-:Y:S01]  /*54770*/  STL.64 [R1+0x3458], R18 ;  /* 0x0034581201007387 */ /* 0x004fe20000100a00 */
[----:B------:R0:W-:Y:S03]  /*54780*/  STL.64 [R1+0x3450], R16 ;  /* 0x0034501001007387 */ /* 0x0001e60000100a00 */
[----:B0-----:R-:W4:Y:S01]  /*54790*/  LDL.LU R16, [R1+0x1b0] ;  /* 0x0001b00001107983 */ /* 0x001f220000300800 */
[----:B------:R-:W4:Y:S02]  /*547a0*/  LDL.LU R17, [R1+0x1b4] ;  /* 0x0001b40001117983 */ /* 0x000f240000300800 */
[----:B------:R-:W4:Y:S02]  /*547b0*/  LDL.LU R18, [R1+0x1b8] ;  /* 0x0001b80001127983 */ /* 0x000f240000300800 */
[----:B------:R-:W4:Y:S01]  /*547c0*/  LDL.LU R19, [R1+0x1bc] ;  /* 0x0001bc0001137983 */ /* 0x000f220000300800 */
[----:B------:R-:W2:Y:S01]  /*547d0*/  LDL.64 R14, [R1+0x68] ;  /* 0x00006800010e7983 */ /* 0x000ea20000100a00 */
[----:B------:R-:W-:Y:S02]  /*547e0*/  STL.64 [R1+0x3438], R6 ;  /* 0x0034380601007387 */ /* 0x000fe40000100a00 */
[----:B------:R0:W-:Y:S02]  /*547f0*/  STL.64 [R1+0x3430], R4 ;  /* 0x0034300401007387 */ /* 0x0001e40000100a00 */
        /* <DEDUP_REMOVED lines=9> */
[----:B------:R-:W2:Y:S01]  /*54890*/  LDL.LU R11, [R1+0x3fc] ;  /* 0x0003fc00010b7983 */ /* 0x000ea20000300800 */
[----:B----4-:R-:W-:Y:S01]  /*548a0*/  HMMA.16816.F32 R16, R24, R22, R16 ;  /* 0x000000161810723c */ /* 0x010fe20000001810 */
[----:B--2---:R0:W-:Y:S01]  /*548b0*/  STL.64 [R1+0x33d0], R10 ;  /* 0x0033d00a01007387 */ /* 0x0041e20000100a00 */
[----:B------:R-:W-:Y:S02]  /*548c0*/  STL.64 [R1+0x33c8], R8 ;  /* 0x0033c80801007387 */ /* 0x000fe40000100a00 */
[----:B0-----:R-:W-:-:S02]  /*548d0*/  IMAD.MOV.U32 R10, RZ, RZ, R2 ;  /* 0x000000ffff0a7224 */ /* 0x001fc400078e0002 */
[----:B------:R-:W-:-:S05]  /*548e0*/  IMAD.MOV.U32 R11, RZ, RZ, R0 ;  /* 0x000000ffff0b7224 */ /* 0x000fca00078e0000 */
[----:B------:R0:W-:Y:S04]  /*548f0*/  STL.64 [R1+0x33e0], R10 ;  /* 0x0033e00a01007387 */ /* 0x0001e80000100a00 */
[----:B0-----:R-:W2:Y:S08]  /*54900*/  LDL.64 R10, [R1+0x28] ;  /* 0x00002800010a7983 */ /* 0x001eb00000100a00 */
[----:B------:R-:W-:Y:S02]  /*54910*/  STL.64 [R1+0x840], R16 ;  /* 0x0008401001007387 */ /* 0x000fe40000100a00 */
[----:B------:R0:W-:Y:S02]  /*54920*/  STL.64 [R1+0x848], R18 ;  /* 0x0008481201007387 */ /* 0x0001e40000100a00 */
[----:B0-----:R-:W4:Y:S01]  /*54930*/  LDL.LU.64 R18, [R1+0x3458] ;  /* 0x0034580001127983 */ /* 0x001f220000300a00 */
[----:B------:R-:W4:Y:S02]  /*54940*/  LDL.LU.64 R16, [R1+0x3450] ;  /* 0x0034500001107983 */ /* 0x000f240000300a00 */
[----:B------:R-:W-:-:S02]  /*54950*/  IMAD.MOV.U32 R2, RZ, RZ, R22 ;  /* 0x000000ffff027224 */ /* 0x000fc400078e0016 */
[----:B------:R-:W-:Y:S02]  /*54960*/  IMAD.MOV.U32 R0, RZ, RZ, R23 ;  /* 0x000000ffff007224 */ /* 0x000fe400078e0017 */
[----:B---3--:R-:W0:Y:S04]  /*54970*/  LDSM.16.MT88.4 R20, [R29+0xc200] ;  /* 0x00c200001d14783b */ /* 0x008e280000004200 */
[----:B0-----:R0:W-:Y:S01]  /*54980*/  STL.64 [R1+0x3258], R22 ;  /* 0x0032581601007387 */ /* 0x0011e20000100a00 */
[----:B------:R1:W-:Y:S02]  /*54990*/  STL.64 [R1+0x3250], R20 ;  /* 0x0032501401007387 */ /* 0x0003e40000100a00 */
[----:B0-----:R-:W-:Y:S02]  /*549a0*/  IMAD.MOV.U32 R22, RZ, RZ, R28 ;  /* 0x000000ffff167224 */ /* 0x001fe400078e001c */
[----:B------:R-:W-:-:S05]  /*549b0*/  IMAD.MOV.U32 R23, RZ, RZ, R13 ;  /* 0x000000ffff177224 */ /* 0x000fca00078e000d */
[----:B------:R0:W-:Y:S01]  /*549c0*/  STL.64 [R1+0x33d8], R22 ;  /* 0x0033d81601007387 */ /* 0x0001e20000100a00 */
[----:B-1----:R-:W3:Y:S02]  /*549d0*/  LDL.LU R20, [R1+0x400] ;  /* 0x0004000001147983 */ /* 0x002ee40000300800 */
[----:B------:R-:W3:Y:S01]  /*549e0*/  LDL.LU R21, [R1+0x404] ;  /* 0x0004040001157983 */ /* 0x000ee20000300800 */
[----:B0-----:R-:W3:Y:S01]  /*549f0*/  LDL.LU R22, [R1+0x408] ;  /* 0x0004080001167983 */ /* 0x001ee20000300800 */
[----:B------:R-:W3:Y:S01]  /*54a00*/  LDL.LU R23, [R1+0x40c] ;  /* 0x00040c0001177983 */ /* 0x000ee20000300800 */
[C---:B----4-:R-:W-:Y:S11]  /*54a10*/  HMMA.16816.F32 R16, R24.reuse, R14, R16 ;  /* 0x0000000e1810723c */ /* 0x050ff60000001810 */
[----:B------:R-:W-:Y:S11]  /*54a20*/  @!UPT UIADD3 URZ, URZ, URZ, URZ ;  /* 0x0000003f3f3ff290 */ /* 0x000ff6000fffe03f */
[----:B------:R-:W-:Y:S01]  /*54a30*/  @!UPT UIADD3 URZ, URZ, URZ, URZ ;  /* 0x0000003f3f3ff290 */ /* 0x000fe2000fffe03f */
[----:B------:R-:W-:Y:S01]  /*54a40*/  STL.64 [R1+0x830], R16 ;  /* 0x0008301001007387 */ /* 0x000fe20000100a00 */
[----:B------:R0:W-:Y:S03]  /*54a50*/  STL.64 [R1+0x838], R18 ;  /* 0x0008381201007387 */ /* 0x0001e60000100a00 */
[----:B0-----:R-:W4:Y:S01]  /*54a60*/  LDL.LU.64 R18, [R1+0x3448] ;  /* 0x0034480001127983 */ /* 0x001f220000300a00 */
[----:B------:R-:W2:Y:S01]  /*54a70*/  LDL.LU R12, [R1+0x3440] ;  /* 0x00344000010c7983 */ /* 0x000ea20000300800 */
[C---:B----4-:R-:W-:Y:S02]  /*54a80*/  HMMA.16816.F32 R16, R24.reuse, R18, R4 ;  /* 0x000000121810723c */ /* 0x050fe40000001804 */
[----:B------:R-:W4:Y:S01]  /*54a90*/  LDL.LU.64 R6, [R1+0x3438] ;  /* 0x0034380001067983 */ /* 0x000f220000300a00 */
[----:B------:R-:W4:Y:S11]  /*54aa0*/  LDL.LU.64 R4, [R1+0x3430] ;  /* 0x0034300001047983 */ /* 0x000f360000300a00 */
[----:B------:R-:W-:Y:S09]  /*54ab0*/  @!UPT UIADD3 URZ, URZ, URZ, URZ ;  /* 0x0000003f3f3ff290 */ /* 0x000ff2000fffe03f */
[----:B------:R-:W-:Y:S01]  /*54ac0*/  STL.64 [R1+0x820], R16 ;  /* 0x0008201001007387 */ /* 0x000fe20000100a00 */
[----:B------:R0:W-:Y:S03]  /*54ad0*/  STL.64 [R1+0x828], R18 ;  /* 0x0008281201007387 */ /* 0x0001e60000100a00 */
[----:B0-----:R-:W4:Y:S01]  /*54ae0*/  LDL.LU.64 R18, [R1+0x3428] ;  /* 0x0034280001127983 */ /* 0x001f220000300a00 */
[----:B------:R-:W-:Y:S02]  /*54af0*/  IMAD.MOV.U32 R28, RZ, RZ, R14 ;  /* 0x000000ffff1c7224 */ /* 0x000fe400078e000e */
[----:B------:R-:W-:Y:S01]  /*54b00*/  IMAD.MOV.U32 R13, RZ, RZ, R15 ;  /* 0x000000ffff0d7224 */ /* 0x000fe200078e000f */
        /* <DEDUP_REMOVED lines=19> */
[----:B------:R-:W3:Y:S01]  /*54c40*/  LDL.LU R5, [R1+0x33f0] ;  /* 0x0033f00001057983 */ /* 0x000ee20000300800 */
        /* <DEDUP_REMOVED lines=8> */
[----:B------:R-:W3:Y:S02]  /*54cd0*/  LDL.LU.64 R10, [R1+0x33e0] ;  /* 0x0033e000010a7983 */ /* 0x000ee40000300a00 */
[C---:B---3--:R-:W-:Y:S01]  /*54ce0*/  HMMA.16816.F32 R8, R24.reuse, R10, R20 ;  /* 0x0000000a1808723c */ /* 0x048fe20000001814 */
[----:B------:R-:W3:Y:S11]  /*54cf0*/  LDL.LU.64 R22, [R1+0x33d8] ;  /* 0x0033d80001167983 */ /* 0x000ef60000300a00 */
[----:B------:R-:W-:Y:S11]  /*54d00*/  @!UPT UIADD3 URZ, URZ, URZ, URZ ;  /* 0x0000003f3f3ff290 */ /* 0x000ff6000fffe03f */
[----:B------:R-:W-:Y:S01]  /*54d10*/  STL.64 [R1+0x7e0], R8 ;  /* 0x0007e00801007387 */ /* 0x000fe20000100a00 */
[----:B------:R0:W-:Y:S03]  /*54d20*/  STL.64 [R1+0x7e8], R10 ;  /* 0x0007e80a01007387 */ /* 0x0001e60000100a00 */
[----:B0-----:R-:W3:Y:S01]  /*54d30*/  LDL.LU.64 R10, [R1+0x33d0] ;  /* 0x0033d000010a7983 */ /* 0x001ee20000300a00 */
[----:B------:R-:W3:Y:S02]  /*54d40*/  LDL.LU.64 R8, [R1+0x33c8] ;  /* 0x0033c80001087983 */ /* 0x000ee40000300a00 */
[C---:B---3--:R-:W-:Y:S01]  /*54d50*/  HMMA.16816.F32 R20, R24.reuse, R22, R8 ;  /* 0x000000161814723c */ /* 0x048fe20000001808 */
[----:B------:R-:W3:Y:S01]  /*54d60*/  LDL.LU.64 R10, [R1+0x33c0] ;  /* 0x0033c000010a7983 */ /* 0x000ee20000300a00 */
[----:B------:R-:W2:Y:S11]  /*54d70*/  LDL.LU.64 R8, [R1+0x33b8] ;  /* 0x0033b80001087983 */ /* 0x000eb60000300a00 */
[----:B------:R-:W-:Y:S10]  /*54d80*/  @!UPT UIADD3 URZ, URZ, URZ, URZ ;  /* 0x0000003f3f3ff290 */ /* 0x000ff4000fffe03f */
[----:B------:R0:W-:Y:S01]  /*54d90*/  STL.64 [R1+0x7d0], R20 ;  /* 0x0007d01401007387 */ /* 0x0001e20000100a00 */
[----:B------:R1:W-:Y:S03]  /*54da0*/  STL.64 [R1+0x7d8], R22 ;  /* 0x0007d81601007387 */ /* 0x0003e60000100a00 */
[----:B0-----:R-:W2:Y:S01]  /*54db0*/  LDL.LU R20, [R1+0x350] ;  /* 0x0003500001147983 */ /* 0x001ea20000300800 */
[----:B------:R-:W2:Y:S02]  /*54dc0*/  LDL.LU R21, [R1+0x354] ;  /* 0x0003540001157983 */ /* 0x000ea40000300800 */
[----:B-1----:R-:W2:Y:S02]  /*54dd0*/  LDL.LU R22, [R1+0x358] ;  /* 0x0003580001167983 */ /* 0x002ea40000300800 */
        /* <DEDUP_REMOVED lines=8> */
[----:B------:R-:W2:Y:S01]  /*54e60*/  LDL.LU R21, [R1+0x3e4] ;  /* 0x0003e40001157983 */ /* 0x000ea20000300800 */
[----:B0-----:R-:W2:Y:S01]  /*54e70*/  LDL.LU R22, [R1+0x3e8] ;  /* 0x0003e80001167983 */ /* 0x001ea20000300800 */
[----:B------:R-:W2:Y:S02]  /*54e80*/  LDL.LU R23, [R1+0x3ec] ;  /* 0x0003ec0001177983 */ /* 0x000ea40000300800 */
[----:B--2---:R-:W-:Y:S11]  /*54e90*/  HMMA.16816.F32 R20, R24, R18, R20 ;  /* 0x000000121814723c */ /* 0x004ff60000001814 */
[----:B------:R-:W-:Y:S11]  /*54ea0*/  @!UPT UIADD3 URZ, URZ, URZ, URZ ;  /* 0x0000003f3f3ff290 */ /* 0x000ff6000fffe03f */
[----:B------:R-:W-:Y:S01]  /*54eb0*/  @!UPT UIADD3 URZ, URZ, URZ, URZ ;  /* 0x0000003f3f3ff290 */ /* 0x000fe2000fffe03f */
[----:B------:R-:W-:Y:S01]  /*54ec0*/  STL.64 [R1+0x7c0], R20 ;  /* 0x0007c01401007387 */ /* 0x000fe20000100a00 */
[----:B------:R0:W-:Y:S02]  /*54ed0*/  STL.64 [R1+0x7c8], R22 ;  /* 0x0007c81601007387 */ /* 0x0001e40000100a00 */
[----:B0-----:R-:W-:Y:S02]  /*54ee0*/  IMAD.MOV.U32 R22, RZ, RZ, R17 ;  /* 0x000000ffff167224 */ /* 0x001fe400078e0011 */
[----:B------:R-:W-:-:S05]  /*54ef0*/  IMAD.MOV.U32 R23, RZ, RZ, R16 ;  /* 0x000000ffff177224 */ /* 0x000fca00078e0010 */
[----:B------:R-:W-:Y:S01]  /*54f00*/  STL.64 [R1+0x32a8], R22 ;  /* 0x0032a81601007387 */ /* 0x000fe20000100a00 */
[----:B------:R0:W-:Y:S02]  /*54f10*/  STL.64 [R1+0x3270], R18 ;  /* 0x0032701201007387 */ /* 0x0001e40000100a00 */
[----:B------:R-:W2:Y:S02]  /*54f20*/  LDL.LU R16, [R1+0x360] ;  /* 0x0003600001107983 */ /* 0x000ea40000300800 */
[----:B------:R-:W2:Y:S01]  /*54f30*/  LDL.LU R17, [R1+0x364] ;  /* 0x0003640001117983 */ /* 0x000ea20000300800 */
[----:B0-----:R-:W2:Y:S01]  /*54f40*/  LDL.LU R18, [R1+0x368] ;  /* 0x0003680001127983 */ /* 0x001ea20000300800 */
[----:B------:R-:W2:Y:S02]  /*54f50*/  LDL.LU R19, [R1+0x36c] ;  /* 0x00036c0001137983 */ /* 0x000ea40000300800 */
[----:B------:R-:W-:Y:S02]  /*54f60*/  IMAD.MOV.U32 R22, RZ, RZ, R3 ;  /* 0x000000ffff167224 */ /* 0x000fe400078e0003 */
        /* <DEDUP_REMOVED lines=20> */
[----:B------:R-:W2:Y:S01]  /*550b0*/  LDL.LU R19, [R1+0x38c] ;  /* 0x00038c0001137983 */ /* 0x000ea20000300800 */
[----:B------:R-:W2:Y:S04]  /*550c0*/  LDL.64 R22, [R1+0x58] ;  /* 0x0000580001167983 */ /* 0x000ea80000100a00 */
[----:B--2---:R0:W-:Y:S01]  /*550d0*/  STL.64 [R1+0x32f0], R22 ;  /* 0x0032f01601007387 */ /* 0x0041e20000100a00 */
[----:B------:R-:W-:Y:S02]  /*550e0*/  STL.64 [R1+0x32b8], R18 ;  /* 0x0032b81201007387 */ /* 0x000fe40000100a00 */
[----:B------:R1:W-:Y:S02]  /*550f0*/  STL.64 [R1+0x32b0], R16 ;  /* 0x0032b01001007387 */ /* 0x0003e40000100a00 */
[----:B0-----:R-:W-:-:S02]  /*55100*/  IMAD.MOV.U32 R22, RZ, RZ, R28 ;  /* 0x000000ffff167224 */ /* 0x001fc400078e001c */
[----:B------:R-:W-:Y:S01]  /*55110*/  IMAD.MOV.U32 R23, RZ, RZ, R13 ;  /* 0x000000ffff177224 */ /* 0x000fe200078e000d */
[----:B-1----:R-:W2:Y:S01]  /*55120*/  LDL.LU R16, [R1+0x390] ;  /* 0x0003900001107983 */ /* 0x002ea20000300800 */
[----:B------:R-:W2:Y:S02]  /*55130*/  LDL.LU R17, [R1+0x394] ;  /* 0x0003940001117983 */ /* 0x000ea40000300800 */
[----:B------:R-:W2:Y:S02]  /*55140*/  LDL.LU R18, [R1+0x398] ;  /* 0x0003980001127983 */ /* 0x000ea40000300800 */
[----:B------:R-:W2:Y:S01]  /*55150*/  LDL.LU R19, [R1+0x39c] ;  /* 0x00039c0001137983 */ /* 0x000ea20000300800 */
[----:B------:R0:W-:Y:S01]  /*55160*/  STL.64 [R1+0x3308], R22 ;  /* 0x0033081601007387 */ /* 0x0001e20000100a00 */
[----:B------:R-:W2:Y:S02]  /*55170*/  LDL.LU R20, [R1+0x140] ;  /* 0x0001400001147983 */ /* 0x000ea40000300800 */
[----:B------:R-:W2:Y:S01]  /*55180*/  LDL.LU R21, [R1+0x144] ;  /* 0x0001440001157983 */ /* 0x000ea20000300800 */
[----:B0-----:R-:W2:Y:S01]  /*55190*/  LDL.LU R22, [R1+0x148] ;  /* 0x0001480001167983 */ /* 0x001ea20000300800 */
[----:B------:R-:W2:Y:S03]  /*551a0*/  LDL.LU R23, [R1+0x14c] ;  /* 0x00014c0001177983 */ /* 0x000ea60000300800 */
[----:B--2---:R0:W-:Y:S01]  /*551b0*/  STL.64 [R1+0x3318], R22 ;  /* 0x0033181601007387 */ /* 0x0041e20000100a00 */
[----:B------:R-:W-:Y:S02]  /*551c0*/  STL.64 [R1+0x3310], R20 ;  /* 0x0033101401007387 */ /* 0x000fe40000100a00 */
[----:B0-----:R-:W-:-:S02]  /*551d0*/  IMAD.MOV.U32 R22, RZ, RZ, R12 ;  /* 0x000000ffff167224 */ /* 0x001fc400078e000c */
[----:B---3--:R-:W-:-:S05]  /*551e0*/  IMAD.MOV.U32 R23, RZ, RZ, R11 ;  /* 0x000000ffff177224 */ /* 0x008fca00078e000b */
[----:B------:R0:W-:Y:S02]  /*551f0*/  STL.64 [R1+0x3330], R22 ;  /* 0x0033301601007387 */ /* 0x0001e40000100a00 */
[----:B0-----:R-:W-:Y:S02]  /*55200*/  IMAD.MOV.U32 R22, RZ, RZ, R10 ;  /* 0x000000ffff167224 */ /* 0x001fe400078e000a */
[----:B------:R-:W-:-:S05]  /*55210*/  IMAD.MOV.U32 R23, RZ, RZ, R9 ;  /* 0x000000ffff177224 */ /* 0x000fca00078e0009 */
[----:B------:R-:W-:Y:S01]  /*55220*/  STL.64 [R1+0x3348], R22 ;  /* 0x0033481601007387 */ /* 0x000fe20000100a00 */
[----:B------:R-:W-:Y:S02]  /*55230*/  STL.64 [R1+0x32d0], R18 ;  /* 0x0032d01201007387 */ /* 0x000fe40000100a00 */
[----:B------:R0:W-:Y:S02]  /*55240*/  STL.64 [R1+0x32c8], R16 ;  /* 0x0032c81001007387 */ /* 0x0001e40000100a00 */
        /* <DEDUP_REMOVED lines=27> */
[----:B------:R-:W4:Y:S01]  /*55400*/  LDL.LU R8, [R1+0x3d0] ;  /* 0x0003d00001087983 */ /* 0x000f220000300800 */
[----:B------:R-:W4:Y:S02]  /*55410*/  LDL.LU R9, [R1+0x3d4] ;  /* 0x0003d40001097983 */ /* 0x000f240000300800 */
[----:B------:R-:W4:Y:S02]  /*55420*/  LDL.LU R10, [R1+0x3d8] ;  /* 0x0003d800010a7983 */ /* 0x000f240000300800 */
[----:B------:R-:W4:Y:S01]  /*55430*/  LDL.LU R11, [R1+0x3dc] ;  /* 0x0003dc00010b7983 */ /* 0x000f220000300800 */
        /* <DEDUP_REMOVED lines=34> */
[----:B------:R-:W-:Y:S01]  /*55660*/  IMAD.MOV.U32 R23, RZ, RZ, R3 ;  /* 0x000000ffff177224 */ /* 0x000fe200078e0003 */
[----:B---3--:R-:W-:Y:S02]  /*55670*/  HMMA.16816.F32 R24, R24, R10, R4 ;  /* 0x0000000a1818723c */ /* 0x008fe40000001804 */
[----:B------:R-:W2:Y:S01]  /*55680*/  LDL.LU.64 R6, [R1+0x3398] ;  /* 0x0033980001067983 */ /* 0x000ea20000300a00 */
[----:B------:R-:W2:Y:S11]  /*55690*/  LDL.LU.64 R4, [R1+0x3390] ;  /* 0x0033900001047983 */ /* 0x000eb60000300a00 */
[----:B------:R-:W-:Y:S09]  /*556a0*/  @!UPT UIADD3 URZ, URZ, URZ, URZ ;  /* 0x0000003f3f3ff290 */ /* 0x000ff2000fffe03f */
[----:B------:R-:W-:Y:S01]  /*556b0*/  STL.64 [R1+0x790], R24 ;  /* 0x0007901801007387 */ /* 0x000fe20000100a00 */
[----:B------:R-:W-:Y:S01]  /*556c0*/  STL.64 [R1+0x798], R26 ;  /* 0x0007981a01007387 */ /* 0x000fe20000100a00 */
        /* <DEDUP_REMOVED lines=34> */
[----:B0-----:R-:W3:Y:S01]  /*558f0*/  LDL.LU.64 R22, [R1+0x3318] ;  /* 0x0033180001167983 */ /* 0x001ee20000300a00 */
[----:B------:R-:W3:Y:S02]  /*55900*/  LDL.LU.64 R20, [R1+0x3310] ;  /* 0x0033100001147983 */ /* 0x000ee40000300a00 */
[----:B------:R-:W-:Y:S02]  /*55910*/  IMAD.MOV.U32 R26, RZ, RZ, R2 ;  /* 0x000000ffff1a7224 */ /* 0x000fe400078e0002 */
[----:B------:R-:W-:-:S07]  /*55920*/  IMAD.MOV.U32 R27, RZ, RZ, R0 ;  /* 0x000000ffff1b7224 */ /* 0x000fce00078e0000 */
[C---:B---3--:R-:W-:Y:S01]  /*55930*/  HMMA.16816.F32 R24, R4.reuse, R26, R20 ;  /* 0x0000001a0418723c */ /* 0x048fe20000001814 */
[----:B------:R-:W2:Y:S11]  /*55940*/  LDL.LU.64 R22, [R1+0x3308] ;  /* 0x0033080001167983 */ /* 0x000eb60000300a00 */
[----:B------:R-:W-:Y:S11]  /*55950*/  @!UPT UIADD3 URZ, URZ, URZ, URZ ;  /* 0x0000003f3f3ff290 */ /* 0x000ff6000fffe03f */
[----:B------:R-:W-:Y:S01]  /*55960*/  STL.64 [R1+0x740], R24 ;  /* 0x0007401801007387 */ /* 0x000fe20000100a00 */
[----:B------:R-:W-:Y:S02]  /*55970*/  STL.64 [R1+0x748], R26 ;  /* 0x0007481a01007387 */ /* 0x000fe40000100a00 */
[----:B------:R-:W0:Y:S04]  /*55980*/  LDSM.16.MT88.4 R24, [R29+0xc280] ;  /* 0x00c280001d18783b */ /* 0x000e280000004200 */
[----:B------:R-:W-:Y:S01]  /*55990*/  STL [R1+0x31e8], R29 ;  /* 0x0031e81d01007387 */ /* 0x000fe20000100800 */
[----:B0-----:R0:W-:Y:S01]  /*559a0*/  STL [R1+0x30f4], R24 ;  /* 0x0030f41801007387 */ /* 0x0011e20000100800 */
[----:B------:R1:W-:Y:S02]  /*559b0*/  STL [R1+0x30f0], R25 ;  /* 0x0030f01901007387 */ /* 0x0003e40000100800 */
[----:B------:R3:W-:Y:S02]  /*559c0*/  STL [R1+0x30ec], R26 ;  /* 0x0030ec1a01007387 */ /* 0x0007e40000100800 */
[----:B------:R4:W-:Y:S01]  /*559d0*/  STL [R1+0x30e8], R27 ;  /* 0x0030e81b01007387 */ /* 0x0009e20000100800 */
[----:B0-----:R-:W2:Y:S01]  /*559e0*/  LDL.LU R24, [R1+0x130] ;  /* 0x0001300001187983 */ /* 0x001ea20000300800 */
[----:B-1----:R-:W2:Y:S02]  /*559f0*/  LDL.LU R25, [R1+0x134] ;  /* 0x0001340001197983 */ /* 0x002ea40000300800 */
[----:B---3--:R-:W3:Y:S02]  /*55a00*/  LDL.LU R26, [R1+0x138] ;  /* 0x00013800011a7983 */ /* 0x008ee40000300800 */
[----:B----4-:R-:W3:Y:S01]  /*55a10*/  LDL.LU R27, [R1+0x13c] ;  /* 0x00013c00011b7983 */ /* 0x010ee20000300800 */
        /* <DEDUP_REMOVED lines=61> */
[----:B------:R-:W4:Y:S01]  /*55df0*/  LDL.LU R16, [R1+0x340] ;  /* 0x0003400001107983 */ /* 0x000f220000300800 */
[----:B------:R-:W4:Y:S04]  /*55e00*/  LDL.LU R17, [R1+0x344] ;  /* 0x0003440001117983 */ /* 0x000f280000300800 */
[----:B0-----:R-:W4:Y:S01]  /*55e10*/  LDL.LU R18, [R1+0x348] ;  /* 0x0003480001127983 */ /* 0x001f220000300800 */
[----:B------:R-:W4:Y:S02]  /*55e20*/  LDL.LU R19, [R1+0x34c] ;  /* 0x00034c0001137983 */ /* 0x000f240000300800 */
[----:B------:R0:W-:Y:S02]  /*55e30*/  STL.64 [R1+0x3230], R14 ;  /* 0x0032300e01007387 */ /* 0x0001e40000100a00 */
[----:B------:R-:W2:Y:S01]  /*55e40*/  LDL.LU R12, [R1+0x110] ;  /* 0x00011000010c7983 */ /* 0x000ea20000300800 */
[C---:B----4-:R-:W-:Y:S11]  /*55e50*/  HMMA.16816.F32 R16, R4.reuse, R14, R16 ;  /* 0x0000000e0410723c */ /* 0x050ff60000001810 */
[----:B------:R-:W-:Y:S11]  /*55e60*/  @!UPT UIADD3 URZ, URZ, URZ, URZ ;  /* 0x0000003f3f3ff290 */ /* 0x000ff6000fffe03f */
[----:B------:R-:W-:Y:S01]  /*55e70*/  @!UPT UIADD3 URZ, URZ, URZ, URZ ;  /* 0x0000003f3f3ff290 */ /* 0x000fe2000fffe03f */
[----:B------:R-:W-:Y:S01]  /*55e80*/  STL.64 [R1+0x6b0], R16 ;  /* 0x0006b01001007387 */ /* 0x000fe20000100a00 */
[----:B------:R-:W-:Y:S02]  /*55e90*/  STL.64 [R1+0x6b8], R18 ;  /* 0x0006b81201007387 */ /* 0x000fe40000100a00 */
[----:B------:R-:W2:Y:S02]  /*55ea0*/  LDL.LU R13, [R1+0x114] ;  /* 0x00011400010d7983 */ /* 0x000ea40000300800 */
[----:B0-----:R-:W4:Y:S01]  /*55eb0*/  LDL.LU R14, [R1+0x118] ;  /* 0x00011800010e7983 */ /* 0x001f220000300800 */
[----:B------:R-:W4:Y:S01]  /*55ec0*/  LDL.LU R15, [R1+0x11c] ;  /* 0x00011c00010f7983 */ /* 0x000f220000300800 */
[----:B---3--:R-:W-:Y:S03]  /*55ed0*/  HMMA.16816.F32 R4, R4, R10, R24 ;  /* 0x0000000a0404723c */ /* 0x008fe60000001818 */
[----:B----4-:R0:W-:Y:S01]  /*55ee0*/  STL.64 [R1+0x3240], R14 ;  /* 0x0032400e01007387 */ /* 0x0101e20000100a00 */
[----:B--2---:R-:W-:Y:S03]  /*55ef0*/  STL.64 [R1+0x3238], R12 ;  /* 0x0032380c01007387 */ /* 0x004fe60000100a00 */
[----:B0-----:R-:W2:Y:S01]  /*55f00*/  LDL.64 R14, [R1+0xc8] ;  /* 0x0000c800010e7983 */ /* 0x001ea20000100a00 */
[----:B------:R-:W3:Y:S11]  /*55f10*/  LDL.LU R16, [R1+0x100] ;  /* 0x0001000001107983 */ /* 0x000ef60000300800 */
[----:B------:R-:W-:Y:S04]  /*55f20*/  @!UPT UIADD3 URZ, URZ, URZ, URZ ;  /* 0x0000003f3f3ff290 */ /* 0x000fe8000fffe03f */
[----:B------:R-:W-:Y:S02]  /*55f30*/  STL.64 [R1+0x6a0], R4 ;  /* 0x0006a00401007387 */ /* 0x000fe40000100a00 */
[----:B------:R-:W-:Y:S01]  /*55f40*/  STL.64 [R1+0x6a8], R6 ;  /* 0x0006a80601007387 */ /* 0x000fe20000100a00 */
[----:B------:R-:W3:Y:S01]  /*55f50*/  LDL.LU R17, [R1+0x104] ;  /* 0x0001040001117983 */ /* 0x000ee20000300800 */
[----:B------:R-:W4:Y:S02]  /*55f60*/  LDL.LU R18, [R1+0x108] ;  /* 0x0001080001127983 */ /* 0x000f240000300800 */
[----:B------:R-:W4:Y:S02]  /*55f70*/  LDL.LU R19, [R1+0x10c] ;  /* 0x00010c0001137983 */ /* 0x000f240000300800 */
[----:B----4-:R0:W-:Y:S01]  /*55f80*/  STL.64 [R1+0x3228], R18 ;  /* 0x0032281201007387 */ /* 0x0101e20000100a00 */
[----:B---3--:R1:W-:Y:S03]  /*55f90*/  STL.64 [R1+0x3220], R16 ;  /* 0x0032201001007387 */ /* 0x0083e60000100a00 */
[----:B0-----:R-:W3:Y:S04]  /*55fa0*/  LDL.64 R18, [R1+0xb8] ;  /* 0x0000b80001127983 */ /* 0x001ee80000100a00 */
[----:B---3--:R0:W-:Y:S01]  /*55fb0*/  STL.64 [R1+0x3248], R18 ;  /* 0x0032481201007387 */ /* 0x0081e20000100a00 */
[----:B-1----:R-:W2:Y:S02]  /*55fc0*/  LDL.LU R16, [R1+0x120] ;  /* 0x0001200001107983 */ /* 0x002ea40000300800 */
[----:B------:R-:W2:Y:S01]  /*55fd0*/  LDL.LU R17, [R1+0x124] ;  /* 0x0001240001117983 */ /* 0x000ea20000300800 */
[----:B0-----:R-:W2:Y:S01]  /*55fe0*/  LDL.LU R18, [R1+0x128] ;  /* 0x0001280001127983 */ /* 0x001ea20000300800 */
[----:B------:R-:W2:Y:S02]  /*55ff0*/  LDL.LU R19, [R1+0x12c] ;  /* 0x00012c0001137983 */ /* 0x000ea40000300800 */
[----:B------:R-:W3:Y:S02]  /*56000*/  LDL.LU R24, [R1+0xf0] ;  /* 0x0000f00001187983 */ /* 0x000ee40000300800 */
[----:B------:R-:W3:Y:S01]  /*56010*/  LDL.LU R25, [R1+0xf4] ;  /* 0x0000f40001197983 */ /* 0x000ee20000300800 */
[----:B------:R-:W4:Y:S01]  /*56020*/  LDL.LU R26, [R1+0xf8] ;  /* 0x0000f800011a7983 */ /* 0x000f220000300800 */
[----:B------:R-:W4:Y:S03]  /*56030*/  LDL.LU R27, [R1+0xfc] ;  /* 0x0000fc00011b7983 */ /* 0x000f260000300800 */
[----:B----4-:R0:W-:Y:S01]  /*56040*/  STL.64 [R1+0x3210], R26 ;  /* 0x0032101a01007387 */ /* 0x0101e20000100a00 */
[----:B---3--:R-:W-:Y:S02]  /*56050*/  STL.64 [R1+0x3208], R24 ;  /* 0x0032081801007387 */ /* 0x008fe40000100a00 */
[----:B------:R-:W3:Y:S01]  /*56060*/  LDL.64 R6, [R1+0x78] ;  /* 0x0000780001067983 */ /* 0x000ee20000100a00 */
[----:B0-----:R-:W4:Y:S01]  /*56070*/  LDL.64 R26, [R1+0xa8] ;  /* 0x0000a800011a7983 */ /* 0x001f220000100a00 */
[----:B--2---:R-:W-:Y:S03]  /*56080*/  HMMA.16816.F32 R16, R20, R14, R16 ;  /* 0x0000000e1410723c */ /* 0x004fe60000001810 */
[----:B---3--:R0:W-:Y:S01]  /*56090*/  STL.64 [R1+0x31f0], R6 ;  /* 0x0031f00601007387 */ /* 0x0081e20000100a00 */
[----:B------:R-:W2:Y:S02]  /*560a0*/  LDL.LU R4, [R1+0xe0] ;  /* 0x0000e00001047983 */ /* 0x000ea40000300800 */
[----:B------:R-:W2:Y:S01]  /*560b0*/  LDL.LU R5, [R1+0xe4] ;  /* 0x0000e40001057983 */ /* 0x000ea20000300800 */
[----:B0-----:R-:W3:Y:S01]  /*560c0*/  LDL.LU R6, [R1+0xe8] ;  /* 0x0000e80001067983 */ /* 0x001ee20000300800 */
[----:B------:R-:W3:Y:S02]  /*560d0*/  LDL.LU R7, [R1+0xec] ;  /* 0x0000ec0001077983 */ /* 0x000ee40000300800 */
[----:B------:R-:W-:-:S02]  /*560e0*/  IMAD.MOV.U32 R3, RZ, RZ, R14 ;  /* 0x000000ffff037224 */ /* 0x000fc400078e000e */
[----:B------:R-:W-:Y:S01]  /*560f0*/  IMAD.MOV.U32 R2, RZ, RZ, R15 ;  /* 0x000000ffff027224 */ /* 0x000fe200078e000f */
[----:B---3--:R0:W-:Y:S01]  /*56100*/  STL.64 [R1+0x3200], R6 ;  /* 0x0032000601007387 */ /* 0x0081e20000100a00 */
[----:B--2---:R-:W-:Y:S03]  /*56110*/  STL.64 [R1+0x31f8], R4 ;  /* 0x0031f80401007387 */ /* 0x004fe60000100a00 */
[----:B0-----:R-:W2:Y:S01]  /*56120*/  LDL.64 R6, [R1+0x98] ;  /* 0x0000980001067983 */ /* 0x001ea20000100a00 */
[----:B------:R-:W-:Y:S05]  /*56130*/  STL.64 [R1+0x3178], R10 ;  /* 0x0031780a01007387 */ /* 0x000fea0000100a00 */
[----:B------:R-:W-:Y:S02]  /*56140*/  STL.64 [R1+0x690], R16 ;  /* 0x0006901001007387 */ /* 0x000fe40000100a00 */
[----:B------:R0:W-:Y:S02]  /*56150*/  STL.64 [R1+0x698], R18 ;  /* 0x0006981201007387 */ /* 0x0001e40000100a00 */
[----:B0-----:R-:W3:Y:S01]  /*56160*/  LDL.LU.64 R18, [R1+0x3248] ;  /* 0x0032480001127983 */ /* 0x001ee20000300a00 */
[----:B------:R-:W3:Y:S02]  /*56170*/  LDL.LU.64 R14, [R1+0x3240] ;  /* 0x00324000010e7983 */ /* 0x000ee40000300a00 */
[----:B------:R-:W3:Y:S02]  /*56180*/  LDL.LU.64 R12, [R1+0x3238] ;  /* 0x00323800010c7983 */ /* 0x000ee40000300a00 */
[----:B------:R-:W-:Y:S01]  /*56190*/  STL [R1+0x30fc], R2 ;  /* 0x0030fc0201007387 */ /* 0x000fe20000100800 */
[----:B------:R-:W-:Y:S01]  /*561a0*/  STL [R1+0x30f8], R3 ;  /* 0x0030f80301007387 */ /* 0x000fe20000100800 */
        /* <DEDUP_REMOVED lines=8> */
[----:B------:R-:W4:Y:S02]  /*56230*/  LDL.LU.64 R18, [R1+0x3228] ;  /* 0x0032280001127983 */ /* 0x000f240000300a00 */
[----:B------:R-:W4:Y:S01]  /*56240*/  LDL.LU.64 R16, [R1+0x3220] ;  /* 0x0032200001107983 */ /* 0x000f220000300a00 */
[----:B------:R0:W-:Y:S01]  /*56250*/  STL [R1+0x3104], R12 ;  /* 0x0031040c01007387 */ /* 0x0001e20000100800 */
[----:B------:R1:W-:Y:S01]  /*56260*/  STL [R1+0x3100], R13 ;  /* 0x0031000d01007387 */ /* 0x0003e20000100800 */
[C---:B----4-:R-:W-:Y:S02]  /*56270*/  HMMA.16816.F32 R16, R20.reuse, R26, R16 ;  /* 0x0000001a1410723c */ /* 0x050fe40000001810 */
[----:B---3--:R3:W-:Y:S01]  /*56280*/  STL.64 [R1+0x31b0], R14 ;  /* 0x0031b00e01007387 */ /* 0x0087e20000100a00 */
[----:B0-----:R-:W4:Y:S02]  /*56290*/  LDL.LU R12, [R1+0xd0] ;  /* 0x0000d000010c7983 */ /* 0x001f240000300800 */
[----:B-1----:R-:W4:Y:S01]  /*562a0*/  LDL.LU R13, [R1+0xd4] ;  /* 0x0000d400010d7983 */ /* 0x002f220000300800 */
[----:B---3--:R-:W4:Y:S01]  /*562b0*/  LDL.LU R14, [R1+0xd8] ;  /* 0x0000d800010e7983 */ /* 0x008f220000300800 */
[----:B------:R-:W4:Y:S11]  /*562c0*/  LDL.LU R15, [R1+0xdc] ;  /* 0x0000dc00010f7983 */ /* 0x000f360000300800 */
[----:B------:R-:W-:Y:S05]  /*562d0*/  @!UPT UIADD3 URZ, URZ, URZ, URZ ;  /* 0x0000003f3f3ff290 */ /* 0x000fea000fffe03f */
[----:B------:R0:W-:Y:S01]  /*562e0*/  STL.64 [R1+0x670], R16 ;  /* 0x0006701001007387 */ /* 0x0001e20000100a00 */
[----:B------:R1:W-:Y:S02]  /*562f0*/  STL.64 [R1+0x678], R18 ;  /* 0x0006781201007387 */ /* 0x0003e40000100a00 */
[----:B0-----:R-:W-:Y:S01]  /*56300*/  IMAD.MOV.U32 R17, RZ, RZ, R26 ;  /* 0x000000ffff117224 */ /* 0x001fe200078e001a */
[----:B-1----:R-:W3:Y:S01]  /*56310*/  LDL.LU.64 R18, [R1+0x3218] ;  /* 0x0032180001127983 */ /* 0x002ee20000300a00 */
[----:B------:R-:W-:Y:S02]  /*56320*/  IMAD.MOV.U32 R16, RZ, RZ, R27 ;  /* 0x000000ffff107224 */ /* 0x000fe400078e001b */
[----:B------:R-:W3:Y:S02]  /*56330*/  LDL.LU.64 R26, [R1+0x3210] ;  /* 0x00321000011a7983 */ /* 0x000ee40000300a00 */
[----:B------:R-:W3:Y:S01]  /*56340*/  LDL.LU.64 R24, [R1+0x3208] ;  /* 0x0032080001187983 */ /* 0x000ee20000300a00 */
[----:B------:R-:W-:Y:S01]  /*56350*/  STL [R1+0x3108], R17 ;  /* 0x0031081101007387 */ /* 0x000fe20000100800 */
[----:B--2---:R-:W-:Y:S01]  /*56360*/  IMAD.MOV.U32 R28, RZ, RZ, R7 ;  /* 0x000000ffff1c7224 */ /* 0x004fe200078e0007 */
[C---:B---3--:R-:W-:Y:S02]  /*56370*/  HMMA.16816.F32 R24, R20.reuse, R6, R24 ;  /* 0x000000061418723c */ /* 0x048fe40000001818 */
[----:B------:R0:W-:Y:S01]  /*56380*/  STL.64 [R1+0x3198], R18 ;  /* 0x0031981201007387 */ /* 0x0001e20000100a00 */
[----:B------:R-:W-:Y:S03]  /*56390*/  STL [R1+0x3190], R16 ;  /* 0x0031901001007387 */ /* 0x000fe60000100800 */
[----:B0-----:R-:W2:Y:S11]  /*563a0*/  LDL.64 R18, [R1+0x88] ;  /* 0x0000880001127983 */ /* 0x001eb60000100a00 */
[----:B------:R-:W-:Y:S06]  /*563b0*/  @!UPT UIADD3 URZ, URZ, URZ, URZ ;  /* 0x0000003f3f3ff290 */ /* 0x000fec000fffe03f */
[----:B------:R-:W-:Y:S01]  /*563c0*/  STL.64 [R1+0x660], R24 ;  /* 0x0006601801007387 */ /* 0x000fe20000100a00 */
[----:B------:R0:W-:Y:S02]  /*563d0*/  STL.64 [R1+0x668], R26 ;  /* 0x0006681a01007387 */ /* 0x0001e40000100a00 */
[----:B0-----:R-:W-:Y:S02]  /*563e0*/  IMAD.MOV.U32 R27, RZ, RZ, R6 ;  /* 0x000000ffff1b7224 */ /* 0x001fe400078e0006 */
[----:B------:R-:W2:Y:S01]  /*563f0*/  LDL.LU.64 R6, [R1+0x3200] ;  /* 0x0032000001067983 */ /* 0x000ea20000300a00 */
[----:B------:R-:W2:Y:S02]  /*56400*/  LDL.LU.64 R4, [R1+0x31f8] ;  /* 0x0031f80001047983 */ /* 0x000ea40000300a00 */
[C---:B--2---:R-:W-:Y:S11]  /*56410*/  HMMA.16816.F32 R4, R20.reuse, R18, R4 ;  /* 0x000000121404723c */ /* 0x044ff60000001804 */
[----:B------:R-:W-:Y:S11]  /*56420*/  @!UPT UIADD3 URZ, URZ, URZ, URZ ;  /* 0x0000003f3f3ff290 */ /* 0x000ff6000fffe03f */
[----:B------:R-:W-:Y:S01]  /*56430*/  @!UPT UIADD3 URZ, URZ, URZ, URZ ;  /* 0x0000003f3f3ff290 */ /* 0x000fe2000fffe03f */
[----:B------:R-:W-:Y:S01]  /*56440*/  STL.64 [R1+0x650], R4 ;  /* 0x0006500401007387 */ /* 0x000fe20000100a00 */
[----:B------:R0:W-:Y:S03]  /*56450*/  STL.64 [R1+0x658], R6 ;  /* 0x0006580601007387 */ /* 0x0001e60000100a00 */
[----:B0-----:R-:W4:Y:S01]  /*56460*/  LDL.LU.64 R6, [R1+0x31f0] ;  /* 0x0031f00001067983 */ /* 0x001f220000300a00 */
[----:B------:R-:W-:Y:S02]  /*56470*/  IMAD.MOV.U32 R26, RZ, RZ, R19 ;  /* 0x000000ffff1a7224 */ /* 0x000fe400078e0013 */
[----:B------:R-:W-:Y:S01]  /*56480*/  IMAD.MOV.U32 R25, RZ, RZ, R18 ;  /* 0x000000ffff197224 */ /* 0x000fe200078e0012 */
[----:B----4-:R-:W-:Y:S01]  /*56490*/  HMMA.16816.F32 R12, R20, R6, R12 ;  /* 0x00000006140c723c */ /* 0x010fe2000000180c */
[----:B------:R-:W-:Y:S11]  /*564a0*/  IMAD.MOV.U32 R24, RZ, RZ, R7 ;  /* 0x000000ffff187224 */ /* 0x000ff600078e0007 */
[----:B------:R-:W-:Y:S11]  /*564b0*/  @!UPT UIADD3 URZ, URZ, URZ, URZ ;  /* 0x0000003f3f3ff290 */ /* 0x000ff6000fffe03f */
        /* <DEDUP_REMOVED lines=27> */
[----:B------:R-:W2:Y:S02]  /*56670*/  LDL.LU R15, [R1+0x31c] ;  /* 0x00031c00010f7983 */ /* 0x000ea40000300800 */
[----:B--2---:R0:W-:Y:S01]  /*56680*/  STL.64 [R1+0x31c0], R14 ;  /* 0x0031c00e01007387 */ /* 0x0041e20000100a00 */
[----:B------:R-:W-:Y:S03]  /*56690*/  STL.64 [R1+0x31b8], R12 ;  /* 0x0031b80c01007387 */ /* 0x000fe60000100a00 */
[----:B0-----:R-:W2:Y:S01]  /*566a0*/  LDL R14, [R1+0x58] ;  /* 0x00005800010e7983 */ /* 0x001ea20000100800 */
[----:B------:R-:W-:-:S02]  /*566b0*/  IMAD.MOV.U32 R15, RZ, RZ, R29 ;  /* 0x000000ffff0f7224 */ /* 0x000fc400078e001d */
[----:B------:R-:W3:Y:S03]  /*566c0*/  LDL.LU R29, [R1+0x31e8] ;  /* 0x0031e800011d7983 */ /* 0x000ee60000300800 */
[----:B--2---:R0:W-:Y:S04]  /*566d0*/  STL.64 [R1+0x31d0], R14 ;  /* 0x0031d00e01007387 */ /* 0x0041e80000100a00 */
[----:B0-----:R-:W2:Y:S01]  /*566e0*/  LDL.64 R14, [R1+0x68] ;  /* 0x00006800010e7983 */ /* 0x001ea20000100a00 */
[----:B------:R0:W-:Y:S02]  /*566f0*/  STL.64 [R1+0x31a8], R18 ;  /* 0x0031a81201007387 */ /* 0x0001e40000100a00 */
[----:B----4-:R1:W-:Y:S01]  /*56700*/  STL.64 [R1+0x31a0], R16 ;  /* 0x0031a01001007387 */ /* 0x0103e20000100a00 */
[----:B0-----:R-:W4:Y:S04]  /*56710*/  LDL.64 R18, [R1+0x48] ;  /* 0x0000480001127983 */ /* 0x001f280000100a00 */
[----:B----4-:R0:W-:Y:S01]  /*56720*/  STL.64 [R1+0x31c8], R18 ;  /* 0x0031c81201007387 */ /* 0x0101e20000100a00 */
[----:B-1----:R-:W4:Y:S02]  /*56730*/  LDL.LU R16, [R1+0x320] ;  /* 0x0003200001107983 */ /* 0x002f240000300800 */
        /* <DEDUP_REMOVED lines=9> */
[----:B---3--:R0:W-:Y:S01]  /*567d0*/  STL.64 [R1+0x3148], R26 ;  /* 0x0031481a01007387 */ /* 0x0081e20000100a00 */
[----:B------:R-:W-:Y:S02]  /*567e0*/  STL.64 [R1+0x3140], R24 ;  /* 0x0031401801007387 */ /* 0x000fe40000100a00 */
[----:B0-----:R-:W-:-:S02]  /*567f0*/  IMAD.MOV.U32 R27, RZ, RZ, R8 ;  /* 0x000000ffff1b7224 */ /* 0x001fc400078e0008 */
[----:B------:R-:W-:Y:S01]  /*56800*/  IMAD.MOV.U32 R26, RZ, RZ, R9 ;  /* 0x000000ffff1a7224 */ /* 0x000fe200078e0009 */
[----:B------:R-:W3:Y:S01]  /*56810*/  LDL.LU R8, [R1+0x1430] ;  /* 0x0014300001087983 */ /* 0x000ee20000300800 */
[----:B------:R-:W3:Y:S02]  /*56820*/  LDL.LU R9, [R1+0x1434] ;  /* 0x0014340001097983 */ /* 0x000ee40000300800 */
[----:B------:R-:W4:Y:S02]  /*56830*/  LDL.LU R10, [R1+0x1438] ;  /* 0x00143800010a7983 */ /* 0x000f240000300800 */
[----:B------:R-:W4:Y:S02]  /*56840*/  LDL.LU R11, [R1+0x143c] ;  /* 0x00143c00010b7983 */ /* 0x000f240000300800 */
[----:B------:R-:W-:Y:S02]  /*56850*/  IMAD.MOV.U32 R3, RZ, RZ, R6 ;  /* 0x000000ffff037224 */ /* 0x000fe400078e0006 */
[----:B------:R-:W0:Y:S04]  /*56860*/  LDSM.16.MT88.4 R4, [R29+0xc300] ;  /* 0x00c300001d04783b */ /* 0x000e280000004200 */
[----:B----4-:R1:W-:Y:S01]  /*56870*/  STL.64 [R1+0x3188], R10 ;  /* 0x0031880a01007387 */ /* 0x0103e20000100a00 */
[----:B---3--:R-:W-:Y:S03]  /*56880*/  STL.64 [R1+0x3180], R8 ;  /* 0x0031800801007387 */ /* 0x008fe60000100a00 */
[----:B-1----:R-:W3:Y:S01]  /*56890*/  LDL.64 R10, [R1+0x38] ;  /* 0x00003800010a7983 */ /* 0x002ee20000100a00 */
[----:B------:R1:W-:Y:S02]  /*568a0*/  STL.64 [R1+0x3160], R26 ;  /* 0x0031601a01007387 */ /* 0x0003e40000100a00 */
[----:B------:R-:W4:Y:S02]  /*568b0*/  LDL.LU R24, [R1+0x1420] ;  /* 0x0014200001187983 */ /* 0x000f240000300800 */
[----:B------:R-:W4:Y:S01]  /*568c0*/  LDL.LU R25, [R1+0x1424] ;  /* 0x0014240001197983 */ /* 0x000f220000300800 */
[----:B-1----:R-:W3:Y:S01]  /*568d0*/  LDL.LU R26, [R1+0x1428] ;  /* 0x00142800011a7983 */ /* 0x002ee20000300800 */
[----:B------:R-:W3:Y:S01]  /*568e0*/  LDL.LU R27, [R1+0x142c] ;  /* 0x00142c00011b7983 */ /* 0x000ee20000300800 */
[C---:B--2---:R-:W-:Y:S02]  /*568f0*/  HMMA.16816.F32 R16, R20.reuse, R14, R16 ;  /* 0x0000000e1410723c */ /* 0x044fe40000001810 */
[----:B---3--:R1:W-:Y:S01]  /*56900*/  STL.64 [R1+0x3170], R26 ;  /* 0x0031701a01007387 */ /* 0x0083e20000100a00 */
[----:B----4-:R-:W-:Y:S03]  /*56910*/  STL.64 [R1+0x3168], R24 ;  /* 0x0031681801007387 */ /* 0x010fe60000100a00 */
[----:B-1----:R-:W2:Y:S01]  /*56920*/  LDL.64 R26, [R1+0x28] ;  /* 0x00002800011a7983 */ /* 0x002ea20000100a00 */
[----:B0-----:R0:W-:Y:S02]  /*56930*/  STL.64 [R1+0x2ff8], R6 ;  /* 0x002ff80601007387 */ /* 0x0011e40000100a00 */
[----:B------:R1:W-:Y:S01]  /*56940*/  STL.64 [R1+0x2ff0], R4 ;  /* 0x002ff00401007387 */ /* 0x0003e20000100a00 */
[----:B0-----:R-:W3:Y:S11]  /*56950*/  LDL R6, [R1+0x18] ;  /* 0x0000180001067983 */ /* 0x001ef60000100800 */
[----:B------:R-:W-:Y:S02]  /*56960*/  @!UPT UIADD3 URZ, URZ, URZ, URZ ;  /* 0x0000003f3f3ff290 */ /* 0x000fe4000fffe03f */
[----:B------:R-:W-:Y:S02]  /*56970*/  STL.64 [R1+0x630], R16 ;  /* 0x0006301001007387 */ /* 0x000fe40000100a00 */
[----:B------:R0:W-:Y:S02]  /*56980*/  STL.64 [R1+0x638], R18 ;  /* 0x0006381201007387 */ /* 0x0001e40000100a00 */
[----:B-1----:R-:W-:Y:S02]  /*56990*/  IMAD.MOV.U32 R5, RZ, RZ, R14 ;  /* 0x000000ffff057224 */ /* 0x002fe400078e000e */
[----:B------:R-:W-:Y:S01]  /*569a0*/  IMAD.MOV.U32 R4, RZ, RZ, R15 ;  /* 0x000000ffff047224 */ /* 0x000fe200078e000f */
[----:B0-----:R-:W4:Y:S01]  /*569b0*/  LDL.LU.64 R18, [R1+0x31e0] ;  /* 0x0031e00001127983 */ /* 0x001f220000300a00 */
[----:B------:R-:W4:Y:S02]  /*569c0*/  LDL.LU.64 R16, [R1+0x31d8] ;  /* 0x0031d80001107983 */ /* 0x000f240000300a00 */
[----:B------:R-:W4:Y:S02]  /*569d0*/  LDL.LU.64 R14, [R1+0x31d0] ;  /* 0x0031d000010e7983 */ /* 0x000f240000300a00 */
[C---:B----4-:R-:W-:Y:S01]  /*569e0*/  HMMA.16816.F32 R12, R20.reuse, R14, R16 ;  /* 0x0000000e140c723c */ /* 0x050fe20000001810 */
[----:B------:R-:W4:Y:S11]  /*569f0*/  LDL.LU.64 R18, [R1+0x31c8] ;  /* 0x0031c80001127983 */ /* 0x000f360000300a00 */
[----:B------:R-:W-:Y:S11]  /*56a00*/  @!UPT UIADD3 URZ, URZ, URZ, URZ ;  /* 0x0000003f3f3ff290 */ /* 0x000ff6000fffe03f */
[----:B------:R-:W-:Y:S01]  /*56a10*/  STL.64 [R1+0x620], R12 ;  /* 0x0006200c01007387 */ /* 0x000fe20000100a00 */
[----:B------:R0:W-:Y:S03]  /*56a20*/  STL.64 [R1+0x628], R14 ;  /* 0x0006280e01007387 */ /* 0x0001e60000100a00 */
[----:B0-----:R-:W2:Y:S01]  /*56a30*/  LDL.LU.64 R14, [R1+0x31c0] ;  /* 0x0031c000010e7983 */ /* 0x001ea20000300a00 */
[----:B------:R-:W2:Y:S02]  /*56a40*/  LDL.LU.64 R12, [R1+0x31b8] ;  /* 0x0031b800010c7983 */ /* 0x000ea40000300a00 */
        /* <DEDUP_REMOVED lines=9> */
[----:B------:R-:W4:Y:S02]  /*56ae0*/  LDL.LU.64 R16, [R1+0x31a0] ;  /* 0x0031a00001107983 */ /* 0x000f240000300a00 */
        /* <DEDUP_REMOVED lines=8> */
[----:B------:R-:W2:Y:S02]  /*56b70*/  LDL.LU R16, [R1+0x3190] ;  /* 0x0031900001107983 */ /* 0x000ea40000300800 */
[----:B------:R-:W2:Y:S02]  /*56b80*/  LDL.LU.64 R10, [R1+0x3188] ;  /* 0x00318800010a7983 */ /* 0x000ea40000300a00 */
[----:B------:R-:W2:Y:S02]  /*56b90*/  LDL.LU.64 R8, [R1+0x3180] ;  /* 0x0031800001087983 */ /* 0x000ea40000300a00 */
[----:B------:R-:W-:Y:S01]  /*56ba0*/  IMAD.MOV.U32 R7, RZ, RZ, R0 ;  /* 0x000000ffff077224 */ /* 0x000fe200078e0000 */
[C---:B--2---:R-:W-:Y:S01]  /*56bb0*/  HMMA.16816.F32 R8, R20.reuse, R26, R8 ;  /* 0x0000001a1408723c */ /* 0x044fe20000001808 */
[----:B----4-:R-:W-:Y:S01]  /*56bc0*/  STL.64 [R1+0x3158], R18 ;  /* 0x0031581201007387 */ /* 0x010fe20000100a00 */
[----:B------:R0:W-:Y:S03]  /*56bd0*/  STL.64 [R1+0x3150], R16 ;  /* 0x0031501001007387 */ /* 0x0001e60000100a00 */
[----:B0-----:R-:W2:Y:S01]  /*56be0*/  LDL.LU R16, [R1+0x1410] ;  /* 0x0014100001107983 */ /* 0x001ea20000300800 */
[----:B------:R-:W2:Y:S02]  /*56bf0*/  LDL.LU R17, [R1+0x1414] ;  /* 0x0014140001117983 */ /* 0x000ea40000300800 */
[----:B------:R-:W2:Y:S02]  /*56c00*/  LDL.LU R18, [R1+0x1418] ;  /* 0x0014180001127983 */ /* 0x000ea40000300800 */
[----:B------:R-:W2:Y:S01]  /*56c10*/  LDL.LU R19, [R1+0x141c] ;  /* 0x00141c0001137983 */ /* 0x000ea20000300800 */
[----:B------:R-:W4:Y:S11]  /*56c20*/  LDL R0, [R1+0x1730] ;  /* 0x0017300001007983 */ /* 0x000f360000100800 */
[----:B------:R-:W-:Y:S01]  /*56c30*/  @!UPT UIADD3 URZ, URZ, URZ, URZ ;  /* 0x0000003f3f3ff290 */ /* 0x000fe2000fffe03f */
[----:B------:R0:W-:Y:S01]  /*56c40*/  STL.64 [R1+0x500], R8 ;  /* 0x0005000801007387 */ /* 0x0001e20000100a00 */
[----:B------:R1:W-:Y:S02]  /*56c50*/  STL.64 [R1+0x508], R10 ;  /* 0x0005080a01007387 */ /* 0x0003e40000100a00 */
[----:B0-----:R-:W-:Y:S01]  /*56c60*/  IMAD.MOV.U32 R9, RZ, RZ, R26 ;  /* 0x000000ffff097224 */ /* 0x001fe200078e001a */
[----:B-1----:R-:W2:Y:S01]  /*56c70*/  LDL.LU.64 R10, [R1+0x3178] ;  /* 0x00317800010a7983 */ /* 0x002ea20000300a00 */
[----:B------:R-:W-:Y:S02]  /*56c80*/  IMAD.MOV.U32 R8, RZ, RZ, R27 ;  /* 0x000000ffff087224 */ /* 0x000fe400078e001b */
        /* <DEDUP_REMOVED lines=8> */
[----:B------:R-:W-:Y:S01]  /*56d10*/  STL.64 [R1+0x3018], R6 ;  /* 0x0030180601007387 */ /* 0x000fe20000100a00 */
[C---:B--2---:R-:W-:Y:S02]  /*56d20*/  HMMA.16816.F32 R24, R20.reuse, R26, R16 ;  /* 0x0000001a1418723c */ /* 0x044fe40000001810 */
[----:B------:R-:W2:Y:S01]  /*56d30*/  LDL.LU.64 R18, [R1+0x3158] ;  /* 0x0031580001127983 */ /* 0x000ea20000300a00 */
        /* <DEDUP_REMOVED lines=22> */
[----:B------:R-:W-:Y:S02]  /*56ea0*/  IMAD.MOV.U32 R6, RZ, RZ, R9 ;  /* 0x000000ffff067224 */ /* 0x000fe400078e0009 */
[----:B------:R-:W-:Y:S01]  /*56eb0*/  IMAD.MOV.U32 R7, RZ, RZ, R8 ;  /* 0x000000ffff077224 */ /* 0x000fe200078e0008 */
[----:B--2---:R-:W-:Y:S01]  /*56ec0*/  HMMA.16816.F32 R20, R20, R10, R24 ;  /* 0x0000000a1414723c */ /* 0x004fe20000001818 */
[----:B------:R-:W2:Y:S01]  /*56ed0*/  LDL.LU.64 R26, [R1+0x3118] ;  /* 0x00311800011a7983 */ /* 0x000ea20000300a00 */
[----:B------:R-:W2:Y:S11]  /*56ee0*/  LDL.LU.64 R24, [R1+0x3110] ;  /* 0x0031100001187983 */ /* 0x000eb60000300a00 */
[----:B------:R-:W-:Y:S10]  /*56ef0*/  @!UPT UIADD3 URZ, URZ, URZ, URZ ;  /* 0x0000003f3f3ff290 */ /* 0x000ff4000fffe03f */
[----:B------:R-:W-:Y:S01]  /*56f00*/  STL.64 [R1+0x2b0], R20 ;  /* 0x0002b01401007387 */ /* 0x000fe20000100a00 */
[----:B------:R-:W-:Y:S02]  /*56f10*/  STL.64 [R1+0x2b8], R22 ;  /* 0x0002b81601007387 */ /* 0x000fe40000100a00 */
[----:B------:R-:W-:Y:S02]  /*56f20*/  STL.64 [R1+0x3030], R6 ;  /* 0x0030300601007387 */ /* 0x000fe40000100a00 */
[----:B------:R0:W-:Y:S01]  /*56f30*/  STL.64 [R1+0x3000], R10 ;  /* 0x0030000a01007387 */ /* 0x0001e20000100a00 */
[----:B------:R-:W4:Y:S01]  /*56f40*/  LDL.LU R8, [R1+0x1390] ;  /* 0x0013900001087983 */ /* 0x000f220000300800 */
[----:B------:R-:W4:Y:S03]  /*56f50*/  LDL.LU R9, [R1+0x1394] ;  /* 0x0013940001097983 */ /* 0x000f260000300800 */
[----:B0-----:R-:W4:Y:S01]  /*56f60*/  LDL.LU R10, [R1+0x1398] ;  /* 0x00139800010a7983 */ /* 0x001f220000300800 */
[----:B------:R-:W4:Y:S02]  /*56f70*/  LDL.LU R11, [R1+0x139c] ;  /* 0x00139c00010b7983 */ /* 0x000f240000300800 */
[----:B---3--:R-:W-:-:S02]  /*56f80*/  IMAD.MOV.U32 R6, RZ, RZ, R17 ;  /* 0x000000ffff067224 */ /* 0x008fc400078e0011 */
[----:B------:R-:W-:Y:S01]  /*56f90*/  IMAD.MOV.U32 R7, RZ, RZ, R12 ;  /* 0x000000ffff077224 */ /* 0x000fe200078e000c */
[----:B------:R-:W3:Y:S01]  /*56fa0*/  LDL.LU R17, [R1+0x3108] ;  /* 0x0031080001117983 */ /* 0x000ee20000300800 */
[----:B------:R-:W3:Y:S03]  /*56fb0*/  LDL.LU R12, [R1+0x3104] ;  /* 0x00310400010c7983 */ /* 0x000ee60000300800 */
[----:B------:R0:W-:Y:S01]  /*56fc0*/  STL.64 [R1+0x3048], R6 ;  /* 0x0030480601007387 */ /* 0x0001e20000100a00 */
[----:B------:R-:W-:Y:S02]  /*56fd0*/  IMAD.MOV.U32 R22, RZ, RZ, R3 ;  /* 0x000000ffff167224 */ /* 0x000fe400078e0003 */
[----:B0-----:R-:W-:Y:S02]  /*56fe0*/  IMAD.MOV.U32 R6, RZ, RZ, R13 ;  /* 0x000000ffff067224 */ /* 0x001fe400078e000d */
[----:B------:R-:W-:-:S02]  /*56ff0*/  IMAD.MOV.U32 R7, RZ, RZ, R2 ;  /* 0x000000ffff077224 */ /* 0x000fc400078e0002 */
[----:B--2---:R-:W-:Y:S01]  /*57000*/  IMAD.MOV.U32 R23, RZ, RZ, R24 ;  /* 0x000000ffff177224 */ /* 0x004fe200078e0018 */
[----:B----4-:R-:W-:Y:S01]  /*57010*/  STL.64 [R1+0x3028], R10 ;  /* 0x0030280a01007387 */ /* 0x010fe20000100a00 */
[----:B------:R0:W-:Y:S03]  /*57020*/  STL.64 [R1+0x3020], R8 ;  /* 0x0030200801007387 */ /* 0x0001e60000100a00 */
[----:B0-----:R-:W2:Y:S01]  /*57030*/  LDL.LU R8, [R1+0x13a0] ;  /* 0x0013a00001087983 */ /* 0x001ea20000300800 */
[----:B------:R-:W2:Y:S02]  /*57040*/  LDL.LU R9, [R1+0x13a4] ;  /* 0x0013a40001097983 */ /* 0x000ea40000300800 */
[----:B------:R-:W4:Y:S02]  /*57050*/  LDL.LU R10, [R1+0x13a8] ;  /* 0x0013a800010a7983 */ /* 0x000f240000300800 */
[----:B------:R-:W4:Y:S01]  /*57060*/  LDL.LU R11, [R1+0x13ac] ;  /* 0x0013ac00010b7983 */ /* 0x000f220000300800 */
[----:B------:R-:W2:Y:S01]  /*57070*/  LDL.LU R13, [R1+0x3100] ;  /* 0x00310000010d7983 */ /* 0x000ea20000300800 */
[----:B------:R-:W2:Y:S02]  /*57080*/  LDL.LU R2, [R1+0x30fc] ;  /* 0x0030fc0001027983 */ /* 0x000ea40000300800 */
[----:B------:R-:W2:Y:S02]  /*57090*/  LDL.LU R3, [R1+0x30f8] ;  /* 0x0030f80001037983 */ /* 0x000ea40000300800 */
[----:B------:R-:W2:Y:S01]  /*570a0*/  LDL.LU R24, [R1+0x30f4] ;  /* 0x0030f40001187983 */ /* 0x000ea20000300800 */
[----:B------:R-:W-:Y:S01]  /*570b0*/  STL.64 [R1+0x3088], R22 ;  /* 0x0030881601007387 */ /* 0x000fe20000100a00 */
[----:B------:R0:W-:Y:S03]  /*570c0*/  STL.64 [R1+0x3060], R6 ;  /* 0x0030600601007387 */ /* 0x0001e60000100a00 */
[----:B0-----:R-:W2:Y:S01]  /*570d0*/  LDL.64 R6, [R1+0x58] ;  /* 0x0000580001067983 */ /* 0x001ea20000100a00 */
[----:B------:R-:W-:-:S02]  /*570e0*/  IMAD.MOV.U32 R22, RZ, RZ, R25 ;  /* 0x000000ffff167224 */ /* 0x000fc400078e0019 */
[----:B------:R-:W-:Y:S01]  /*570f0*/  IMAD.MOV.U32 R23, RZ, RZ, R26 ;  /* 0x000000ffff177224 */ /* 0x000fe200078e001a */
[----:B--2---:R0:W-:Y:S01]  /*57100*/  STL.64 [R1+0x3068], R6 ;  /* 0x0030680601007387 */ /* 0x0041e20000100a00 */
[----:B------:R-:W2:Y:S02]  /*57110*/  LDL.LU R25, [R1+0x30f0] ;  /* 0x0030f00001197983 */ /* 0x000ea40000300800 */
[----:B------:R-:W2:Y:S02]  /*57120*/  LDL.LU R26, [R1+0x30ec] ;  /* 0x0030ec00011a7983 */ /* 0x000ea40000300800 */
[----:B------:R-:W-:Y:S02]  /*57130*/  STL.64 [R1+0x30a0], R22 ;  /* 0x0030a01601007387 */ /* 0x000fe40000100a00 */
[----:B0-----:R-:W-:Y:S02]  /*57140*/  IMAD.MOV.U32 R6, RZ, RZ, R5 ;  /* 0x000000ffff067224 */ /* 0x001fe400078e0005 */
        /* <DEDUP_REMOVED lines=8> */
[----:B------:R-:W3:Y:S04]  /*571d0*/  LDL.LU R27, [R1+0x30e8] ;  /* 0x0030e800011b7983 */ /* 0x000ee80000300800 */
[----:B------:R-:W-:Y:S04]  /*571e0*/  STL.64 [R1+0x30b8], R22 ;  /* 0x0030b81601007387 */ /* 0x000fe80000100a00 */
[----:B--2---:R-:W-:Y:S01]  /*571f0*/  STL.64 [R1+0x3098], R6 ;  /* 0x0030980601007387 */ /* 0x004fe20000100a00 */
[----:B------:R0:W-:Y:S03]  /*57200*/  STL.64 [R1+0x3090], R4 ;  /* 0x0030900401007387 */ /* 0x0001e60000100a00 */
[----:B0-----:R-:W2:Y:S01]  /*57210*/  LDL.LU R4, [R1+0x11b0] ;  /* 0x0011b00001047983 */ /* 0x001ea20000300800 */
[----:B------:R-:W2:Y:S02]  /*57220*/  LDL.LU R5, [R1+0x11b4] ;  /* 0x0011b40001057983 */ /* 0x000ea40000300800 */
[----:B------:R-:W2:Y:S02]  /*57230*/  LDL.LU R6, [R1+0x11b8] ;  /* 0x0011b80001067983 */ /* 0x000ea40000300800 */
[----:B------:R-:W2:Y:S02]  /*57240*/  LDL.LU R7, [R1+0x11bc] ;  /* 0x0011bc0001077983 */ /* 0x000ea40000300800 */
[----:B---3--:R-:W-:-:S02]  /*57250*/  IMAD.MOV.U32 R22, RZ, RZ, R17 ;  /* 0x000000ffff167224 */ /* 0x008fc400078e0011 */
[----:B------:R-:W-:-:S05]  /*57260*/  IMAD.MOV.U32 R23, RZ, RZ, R16 ;  /* 0x000000ffff177224 */ /* 0x000fca00078e0010 */
        /* <DEDUP_REMOVED lines=25> */
[----:B----4-:R-:W-:Y:S01]  /*57400*/  STL.64 [R1+0x3040], R10 ;  /* 0x0030400a01007387 */ /* 0x010fe20000100a00 */
[----:B------:R0:W-:Y:S03]  /*57410*/  STL.64 [R1+0x3038], R8 ;  /* 0x0030380801007387 */ /* 0x0001e60000100a00 */
[----:B0-----:R-:W3:Y:S01]  /*57420*/  LDL.LU R8, [R1+0x13b0] ;  /* 0x0013b00001087983 */ /* 0x001ee20000300800 */
[----:B------:R-:W3:Y:S02]  /*57430*/  LDL.LU R9, [R1+0x13b4] ;  /* 0x0013b40001097983 */ /* 0x000ee40000300800 */
[----:B------:R-:W4:Y:S02]  /*57440*/  LDL.LU R10, [R1+0x13b8] ;  /* 0x0013b800010a7983 */ /* 0x000f240000300800 */
[----:B------:R-:W4:Y:S02]  /*57450*/  LDL.LU R11, [R1+0x13bc] ;  /* 0x0013bc00010b7983 */ /* 0x000f240000300800 */
[----:B------:R-:W-:-:S02]  /*57460*/  IMAD.MOV.U32 R18, RZ, RZ, R3 ;  /* 0x000000ffff127224 */ /* 0x000fc400078e0003 */
[----:B------:R-:W-:-:S07]  /*57470*/  IMAD.MOV.U32 R19, RZ, RZ, R2 ;  /* 0x000000ffff137224 */ /* 0x000fce00078e0002 */
[C---:B------:R-:W-:Y:S01]  /*57480*/  HMMA.16816.F32 R16, R24.reuse, R18, R12 ;  /* 0x000000121810723c */ /* 0x040fe2000000180c */
[----:B----4-:R-:W-:Y:S01]  /*57490*/  STL.64 [R1+0x3058], R10 ;  /* 0x0030580a01007387 */ /* 0x010fe20000100a00 */
[----:B---3--:R0:W-:Y:S03]  /*574a0*/  STL.64 [R1+0x3050], R8 ;  /* 0x0030500801007387 */ /* 0x0081e60000100a00 */
[----:B0-----:R-:W3:Y:S01]  /*574b0*/  LDL.LU R8, [R1+0x13c0] ;  /* 0x0013c00001087983 */ /* 0x001ee20000300800 */
[----:B------:R-:W3:Y:S02]  /*574c0*/  LDL.LU R9, [R1+0x13c4] ;  /* 0x0013c40001097983 */ /* 0x000ee40000300800 */
[----:B------:R-:W4:Y:S02]  /*574d0*/  LDL.LU R10, [R1+0x13c8] ;  /* 0x0013c800010a7983 */ /* 0x000f240000300800 */
[----:B------:R-:W4:Y:S01]  /*574e0*/  LDL.LU R11, [R1+0x13cc] ;  /* 0x0013cc00010b7983 */ /* 0x000f220000300800 */
[C---:B--2---:R-:W-:Y:S01]  /*574f0*/  HMMA.16816.F32 R20, R24.reuse, R22, R4 ;  /* 0x000000161814723c */ /* 0x044fe20000001804 */
[----:B----4-:R-:W-:Y:S01]  /*57500*/  STL.64 [R1+0x3078], R10 ;  /* 0x0030780a01007387 */ /* 0x010fe20000100a00 */
[----:B---3--:R0:W-:Y:S03]  /*57510*/  STL.64 [R1+0x3070], R8 ;  /* 0x0030700801007387 */ /* 0x0081e60000100a00 */
[----:B0-----:R-:W2:Y:S01]  /*57520*/  LDL.LU R8, [R1+0x13e0] ;  /* 0x0013e00001087983 */ /* 0x001ea20000300800 */
[----:B------:R-:W2:Y:S02]  /*57530*/  LDL.LU R9, [R1+0x13e4] ;  /* 0x0013e40001097983 */ /* 0x000ea40000300800 */
[----:B------:R-:W2:Y:S02]  /*57540*/  LDL.LU R10, [R1+0x13e8] ;  /* 0x0013e800010a7983 */ /* 0x000ea40000300800 */
[----:B------:R-:W2:Y:S01]  /*57550*/  LDL.LU R11, [R1+0x13ec] ;  /* 0x0013ec00010b7983 */ /* 0x000ea20000300800 */
[----:B------:R-:W3:Y:S01]  /*57560*/  LDL.LU R12, [R1+0x1380] ;  /* 0x00138000010c7983 */ /* 0x000ee20000300800 */
[----:B------:R-:W-:Y:S02]  /*57570*/  STL.64 [R1+0x2a0], R16 ;  /* 0x0002a01001007387 */ /* 0x000fe40000100a00 */
[----:B------:R0:W-:Y:S02]  /*57580*/  STL.64 [R1+0x2a8], R18 ;  /* 0x0002a81201007387 */ /* 0x0001e40000100a00 */
[----:B------:R-:W3:Y:S01]  /*57590*/  LDL.LU R13, [R1+0x1384] ;  /* 0x00138400010d7983 */ /* 0x000ee20000300800 */
[----:B------:R-:W3:Y:S01]  /*575a0*/  LDL.LU R14, [R1+0x1388] ;  /* 0x00138800010e7983 */ /* 0x000ee20000300800 */
[----:B------:R-:W3:Y:S03]  /*575b0*/  LDL.LU R15, [R1+0x138c] ;  /* 0x00138c00010f7983 */ /* 0x000ee60000300800 */
[----:B0-----:R-:W3:Y:S01]  /*575c0*/  LDL.64 R18, [R1+0x8] ;  /* 0x0000080001127983 */ /* 0x001ee20000100a00 */
[----:B------:R-:W4:Y:S02]  /*575d0*/  LDL.LU.64 R6, [R1+0x30e0] ;  /* 0x0030e00001067983 */ /* 0x000f240000300a00 */
[----:B------:R-:W4:Y:S02]  /*575e0*/  LDL.LU.64 R4, [R1+0x30d8] ;  /* 0x0030d80001047983 */ /* 0x000f240000300a00 */
        /* <DEDUP_REMOVED lines=25> */
[----:B------:R-:W2:Y:S11]  /*57780*/  LDL.LU.64 R6, [R1+0x3080] ;  /* 0x0030800001067983 */ /* 0x000eb60000300a00 */
[----:B------:R-:W-:Y:S10]  /*57790*/  @!UPT UIADD3 URZ, URZ, URZ, URZ ;  /* 0x0000003f3f3ff290 */ /* 0x000ff4000fffe03f */
[----:B------:R-:W-:Y:S01]  /*577a0*/  STL.64 [R1+0x250], R20 ;  /* 0x0002501401007387 */ /* 0x000fe20000100a00 */
[----:B------:R-:W-:Y:S02]  /*577b0*/  STL.64 [R1+0x258], R22 ;  /* 0x0002581601007387 */ /* 0x000fe40000100a00 */
[----:B------:R-:W0:Y:S02]  /*577c0*/  LDSM.16.MT88.4 R20, [R29+0xc380] ;  /* 0x00c380001d14783b */ /* 0x000e240000004200 */
[----:B0-----:R-:W-:Y:S02]  /*577d0*/  STL.64 [R1+0x2ed0], R22 ;  /* 0x002ed01601007387 */ /* 0x001fe40000100a00 */
[----:B------:R0:W-:Y:S02]  /*577e0*/  STL.64 [R1+0x2ec8], R20 ;  /* 0x002ec81401007387 */ /* 0x0001e40000100a00 */
[----:B0-----:R-:W4:Y:S01]  /*577f0*/  LDL.LU R20, [R1+0x13d0] ;  /* 0x0013d00001147983 */ /* 0x001f220000300800 */
[----:B------:R-:W4:Y:S02]  /*57800*/  LDL.LU R21, [R1+0x13d4] ;  /* 0x0013d40001157983 */ /* 0x000f240000300800 */
[----:B------:R-:W4:Y:S02]  /*57810*/  LDL.LU R22, [R1+0x13d8] ;  /* 0x0013d80001167983 */ /* 0x000f240000300800 */
[----:B------:R-:W4:Y:S01]  /*57820*/  LDL.LU R23, [R1+0x13dc] ;  /* 0x0013dc0001177983 */ /* 0x000f220000300800 */
[----:B------:R-:W-:Y:S01]  /*57830*/  STL [R1+0x239c], R29 ;  /* 0x00239c1d01007387 */ /* 0x000fe20000100800 */
[C---:B--2---:R-:W-:Y:S03]  /*57840*/  HMMA.16816.F32 R4, R24.reuse, R6, R8 ;  /* 0x000000061804723c */ /* 0x044fe60000001808 */
[----:B------:R-:W2:Y:S01]  /*57850*/  LDL.LU.64 R10, [R1+0x3078] ;  /* 0x00307800010a7983 */ /* 0x000ea20000300a00 */
[----:B------:R-:W2:Y:S11]  /*57860*/  LDL.LU.64 R8, [R1+0x3070] ;  /* 0x0030700001087983 */ /* 0x000eb60000300a00 */
[----:B------:R-:W-:Y:S08]  /*57870*/  @!UPT UIADD3 URZ, URZ, URZ, URZ ;  /* 0x0000003f3f3ff290 */ /* 0x000ff0000fffe03f */
[----:B------:R-:W-:Y:S01]  /*57880*/  STL.64 [R1+0x4b0], R4 ;  /* 0x0004b00401007387 */ /* 0x000fe20000100a00 */
[----:B------:R0:W-:Y:S03]  /*57890*/  STL.64 [R1+0x4b8], R6 ;  /* 0x0004b80601007387 */ /* 0x0001e60000100a00 */
[----:B0-----:R-:W4:Y:S02]  /*578a0*/  LDL.LU.64 R6, [R1+0x3068] ;  /* 0x0030680001067983 */ /* 0x001f240000300a00 */
[C---:B----4-:R-:W-:Y:S11]  /*578b0*/  HMMA.16816.F32 R20, R24.reuse, R6, R20 ;  /* 0x000000061814723c */ /* 0x050ff60000001814 */
[----:B------:R-:W-:Y:S11]  /*578c0*/  @!UPT UIADD3 URZ, URZ, URZ, URZ ;  /* 0x0000003f3f3ff290 */ /* 0x000ff6000fffe03f */
[----:B------:R-:W-:Y:S01]  /*578d0*/  @!UPT UIADD3 URZ, URZ, URZ, URZ ;  /* 0x0000003f3f3ff290 */ /* 0x000fe2000fffe03f */
[----:B------:R-:W-:Y:S01]  /*578e0*/  STL.64 [R1+0x4a0], R20 ;  /* 0x0004a01401007387 */ /* 0x000fe20000100a00 */
[----:B------:R0:W-:Y:S02]  /*578f0*/  STL.64 [R1+0x4a8], R22 ;  /* 0x0004a81601007387 */ /* 0x0001e40000100a00 */
[----:B0-----:R-:W-:Y:S02]  /*57900*/  IMAD.MOV.U32 R23, RZ, RZ, R6 ;  /* 0x000000ffff177224 */ /* 0x001fe400078e0006 */
[----:B------:R-:W-:Y:S02]  /*57910*/  IMAD.MOV.U32 R22, RZ, RZ, R7 ;  /* 0x000000ffff167224 */ /* 0x000fe400078e0007 */
[----:B------:R-:W2:Y:S03]  /*57920*/  LDL.LU.64 R6, [R1+0x3060] ;  /* 0x0030600001067983 */ /* 0x000ea60000300a00 */
[----:B------:R0:W-:Y:S02]  /*57930*/  STL.64 [R1+0x2fc8], R22 ;  /* 0x002fc81601007387 */ /* 0x0001e40000100a00 */
[----:B------:R-:W4:Y:S02]  /*57940*/  LDL.LU R20, [R1+0x1370] ;  /* 0x0013700001147983 */ /* 0x000f240000300800 */
[----:B------:R-:W4:Y:S01]  /*57950*/  LDL.LU R21, [R1+0x1374] ;  /* 0x0013740001157983 */ /* 0x000f220000300800 */
[----:B0-----:R-:W4:Y:S01]  /*57960*/  LDL.LU R22, [R1+0x1378] ;  /* 0x0013780001167983 */ /* 0x001f220000300800 */
[----:B------:R-:W4:Y:S01]  /*57970*/  LDL.LU R23, [R1+0x137c] ;  /* 0x00137c0001177983 */ /* 0x000f220000300800 */
        /* <DEDUP_REMOVED lines=21> */
[C---:B---3--:R-:W-:Y:S08]  /*57ad0*/  HMMA.16816.F32 R12, R24.reuse, R18, R12 ;  /* 0x00000012180c723c */ /* 0x048ff0000000180c */
[----:B--2---:R-:W-:Y:S01]  /*57ae0*/  HMMA.16816.F32 R4, R24, R6, R8 ;  /* 0x000000061804723c */ /* 0x004fe20000001808 */
[----:B------:R-:W2:Y:S11]  /*57af0*/  LDL.LU R8, [R1+0x1360] ;  /* 0x0013600001087983 */ /* 0x000eb60000300800 */
[----:B------:R-:W-:Y:S11]  /*57b00*/  @!UPT UIADD3 URZ, URZ, URZ, URZ ;  /* 0x0000003f3f3ff290 */ /* 0x000ff6000fffe03f */
[----:B------:R0:W-:Y:S01]  /*57b10*/  STL.64 [R1+0x460], R4 ;  /* 0x0004600401007387 */ /* 0x0001e20000100a00 */
[----:B------:R1:W-:Y:S02]  /*57b20*/  STL.64 [R1+0x468], R6 ;  /* 0x0004680601007387 */ /* 0x0003e40000100a00 */
[----:B------:R-:W2:Y:S02]  /*57b30*/  LDL.LU R9, [R1+0x1364] ;  /* 0x0013640001097983 */ /* 0x000ea40000300800 */
[----:B------:R-:W2:Y:S01]  /*57b40*/  LDL.LU R10, [R1+0x1368] ;  /* 0x00136800010a7983 */ /* 0x000ea20000300800 */
[----:B------:R-:W2:Y:S04]  /*57b50*/  LDL.LU R11, [R1+0x136c] ;  /* 0x00136c00010b7983 */ /* 0x000ea80000300800 */
[----:B0-----:R-:W3:Y:S01]  /*57b60*/  LDL.LU R4, [R1+0x1190] ;  /* 0x0011900001047983 */ /* 0x001ee20000300800 */
[----:B------:R-:W3:Y:S02]  /*57b70*/  LDL.LU R5, [R1+0x1194] ;  /* 0x0011940001057983 */ /* 0x000ee40000300800 */
[----:B-1----:R-:W3:Y:S02]  /*57b80*/  LDL.LU R6, [R1+0x1198] ;  /* 0x0011980001067983 */ /* 0x002ee40000300800 */
[----:B------:R-:W3:Y:S01]  /*57b90*/  LDL.LU R7, [R1+0x119c] ;  /* 0x00119c0001077983 */ /* 0x000ee20000300800 */
[----:B------:R0:W-:Y:S01]  /*57ba0*/  STL.64 [R1+0x450], R12 ;  /* 0x0004500c01007387 */ /* 0x0001e20000100a00 */
[----:B------:R1:W-:Y:S02]  /*57bb0*/  STL.64 [R1+0x458], R14 ;  /* 0x0004580e01007387 */ /* 0x0003e40000100a00 */
[----:B0-----:R-:W-:Y:S01]  /*57bc0*/  IMAD.MOV.U32 R13, RZ, RZ, R18 ;  /* 0x000000ffff0d7224 */ /* 0x001fe200078e0012 */
[----:B-1----:R-:W2:Y:S01]  /*57bd0*/  LDL.LU.64 R14, [R1+0x3010] ;  /* 0x00301000010e7983 */ /* 0x002ea20000300a00 */
[----:B------:R-:W-:-:S02]  /*57be0*/  IMAD.MOV.U32 R12, RZ, RZ, R19 ;  /* 0x000000ffff0c7224 */ /* 0x000fc400078e0013 */
[----:B------:R-:W4:Y:S02]  /*57bf0*/  LDL.LU.64 R18, [R1+0x3008] ;  /* 0x0030080001127983 */ /* 0x000f240000300a00 */
[C---:B----4-:R-:W-:Y:S11]  /*57c00*/  HMMA.16816.F32 R20, R24.reuse, R18, R20 ;  /* 0x000000121814723c */ /* 0x050ff60000001814 */
[----:B------:R-:W-:Y:S11]  /*57c10*/  @!UPT UIADD3 URZ, URZ, URZ, URZ ;  /* 0x0000003f3f3ff290 */ /* 0x000ff6000fffe03f */
[----:B------:R-:W-:Y:S01]  /*57c20*/  @!UPT UIADD3 URZ, URZ, URZ, URZ ;  /* 0x0000003f3f3ff290 */ /* 0x000fe2000fffe03f */
[----:B------:R0:W-:Y:S01]  /*57c30*/  STL.64 [R1+0x440], R20 ;  /* 0x0004401401007387 */ /* 0x0001e20000100a00 */
[----:B------:R1:W-:Y:S03]  /*57c40*/  STL.64 [R1+0x448], R22 ;  /* 0x0004481601007387 */ /* 0x0003e60000100a00 */
[----:B0-----:R-:W4:Y:S01]  /*57c50*/  LDL.LU R20, [R1+0x1160] ;  /* 0x0011600001147983 */ /* 0x001f220000300800 */
[----:B------:R-:W4:Y:S02]  /*57c60*/  LDL.LU R21, [R1+0x1164] ;  /* 0x0011640001157983 */ /* 0x000f240000300800 */
[----:B-1----:R-:W2:Y:S02]  /*57c70*/  LDL.LU R22, [R1+0x1168] ;  /* 0x0011680001167983 */ /* 0x002ea40000300800 */
[----:B------:R-:W2:Y:S02]  /*57c80*/  LDL.LU R23, [R1+0x116c] ;  /* 0x00116c0001177983 */ /* 0x000ea40000300800 */
[----:B--2---:R0:W-:Y:S01]  /*57c90*/  STL.64 [R1+0x2fd8], R22 ;  /* 0x002fd81601007387 */ /* 0x0041e20000100a00 */
[----:B----4-:R-:W-:Y:S03]  /*57ca0*/  STL.64 [R1+0x2fd0], R20 ;  /* 0x002fd01401007387 */ /* 0x010fe60000100a00 */
[----:B0-----:R-:W2:Y:S04]  /*57cb0*/  LDL.64 R22, [R1+0xb8] ;  /* 0x0000b80001167983 */ /* 0x001ea80000100a00 */
[----:B--2---:R0:W-:Y:S04]  /*57cc0*/  STL.64 [R1+0x2fe0], R22 ;  /* 0x002fe01601007387 */ /* 0x0041e80000100a00 */
[----:B0-----:R-:W2:Y:S01]  /*57cd0*/  LDL.64 R22, [R1+0xc8] ;  /* 0x0000c80001167983 */ /* 0x001ea20000100a00 */
[----:B------:R0:W-:Y:S02]  /*57ce0*/  STL.64 [R1+0x2fb0], R18 ;  /* 0x002fb01201007387 */ /* 0x0001e40000100a00 */
[----:B------:R-:W4:Y:S02]  /*57cf0*/  LDL.LU R16, [R1+0x1150] ;  /* 0x0011500001107983 */ /* 0x000f240000300800 */
[----:B------:R-:W4:Y:S01]  /*57d00*/  LDL.LU R17, [R1+0x1154] ;  /* 0x0011540001117983 */ /* 0x000f220000300800 */
[----:B0-----:R-:W2:Y:S01]  /*57d10*/  LDL.LU R18, [R1+0x1158] ;  /* 0x0011580001127983 */ /* 0x001ea20000300800 */
[----:B------:R-:W2:Y:S01]  /*57d20*/  LDL.LU R19, [R1+0x115c] ;  /* 0x00115c0001137983 */ /* 0x000ea20000300800 */
[C---:B------:R-:W-:Y:S02]  /*57d30*/  HMMA.16816.F32 R8, R24.reuse, R14, R8 ;  /* 0x0000000e1808723c */ /* 0x040fe40000001808 */
[----:B--2---:R0:W-:Y:S01]  /*57d40*/  STL.64 [R1+0x2fc0], R18 ;  /* 0x002fc01201007387 */ /* 0x0041e20000100a00 */
[----:B----4-:R1:W-:Y:S03]  /*57d50*/  STL.64 [R1+0x2fb8], R16 ;  /* 0x002fb81001007387 */ /* 0x0103e60000100a00 */
[----:B0-----:R-:W2:Y:S04]  /*57d60*/  LDL.64 R18, [R1+0xa8] ;  /* 0x0000a80001127983 */ /* 0x001ea80000100a00 */
[----:B--2---:R0:W-:Y:S01]  /*57d70*/  STL.64 [R1+0x2fe8], R18 ;  /* 0x002fe81201007387 */ /* 0x0041e20000100a00 */
[----:B-1----:R-:W2:Y:S02]  /*57d80*/  LDL.LU R16, [R1+0x1180] ;  /* 0x0011800001107983 */ /* 0x002ea40000300800 */
[----:B------:R-:W2:Y:S01]  /*57d90*/  LDL.LU R17, [R1+0x1184] ;  /* 0x0011840001117983 */ /* 0x000ea20000300800 */
[----:B0-----:R-:W2:Y:S01]  /*57da0*/  LDL.LU R18, [R1+0x1188] ;  /* 0x0011880001127983 */ /* 0x001ea20000300800 */
[----:B------:R-:W2:Y:S08]  /*57db0*/  LDL.LU R19, [R1+0x118c] ;  /* 0x00118c0001137983 */ /* 0x000eb00000300800 */
[----:B------:R-:W-:Y:S02]  /*57dc0*/  STL.64 [R1+0x430], R8 ;  /* 0x0004300801007387 */ /* 0x000fe40000100a00 */
[----:B------:R0:W-:Y:S02]  /*57dd0*/  STL.64 [R1+0x438], R10 ;  /* 0x0004380a01007387 */ /* 0x0001e40000100a00 */
[----:B0-----:R-:W3:Y:S01]  /*57de0*/  LDL.LU.64 R10, [R1+0x3000] ;  /* 0x00300000010a7983 */ /* 0x001ee20000300a00 */
[----:B------:R0:W-:Y:S02]  /*57df0*/  STL.64 [R1+0x2f30], R14 ;  /* 0x002f300e01007387 */ /* 0x0001e40000100a00 */
[----:B------:R-:W-:Y:S01]  /*57e00*/  STL.64 [R1+0x2f98], R12 ;  /* 0x002f980c01007387 */ /* 0x000fe20000100a00 */
[----:B0-----:R-:W4:Y:S01]  /*57e10*/  LDL.64 R14, [R1+0x88] ;  /* 0x00008800010e7983 */ /* 0x001f220000100a00 */
[----:B---3--:R-:W-:Y:S03]  /*57e20*/  HMMA.16816.F32 R24, R24, R10, R4 ;  /* 0x0000000a1818723c */ /* 0x008fe60000001804 */
[----:B----4-:R0:W-:Y:S04]  /*57e30*/  STL.64 [R1+0x2fa8], R14 ;  /* 0x002fa80e01007387 */ /* 0x0101e80000100a00 */
[----:B0-----:R-:W3:Y:S01]  /*57e40*/  LDL.64 R14, [R1+0x98] ;  /* 0x00009800010e7983 */ /* 0x001ee20000100a00 */
[----:B------:R-:W2:Y:S02]  /*57e50*/  LDL.LU.64 R6, [R1+0x2ff8] ;  /* 0x002ff80001067983 */ /* 0x000ea40000300a00 */
[----:B------:R-:W2:Y:S11]  /*57e60*/  LDL.LU.64 R4, [R1+0x2ff0] ;  /* 0x002ff00001047983 */ /* 0x000eb60000300a00 */
[----:B------:R-:W-:Y:S02]  /*57e70*/  @!UPT UIADD3 URZ, URZ, URZ, URZ ;  /* 0x0000003f3f3ff290 */ /* 0x000fe4000fffe03f */
[----:B------:R-:W-:Y:S01]  /*57e80*/  STL.64 [R1+0x240], R24 ;  /* 0x0002401801007387 */ /* 0x000fe20000100a00 */
[----:B------:R0:W-:Y:S04]  /*57e90*/  STL.64 [R1+0x248], R26 ;  /* 0x0002481a01007387 */ /* 0x0001e80000100a00 */
[----:B0-----:R-:W4:Y:S01]  /*57ea0*/  LDL.64 R26, [R1+0x78] ;  /* 0x00007800011a7983 */ /* 0x001f220000100a00 */
[----:B------:R-:W-:Y:S02]  /*57eb0*/  IMAD.MOV.U32 R3, RZ, RZ, R22 ;  /* 0x000000ffff037224 */ /* 0x000fe400078e0016 */
[----:B------:R-:W-:Y:S01]  /*57ec0*/  IMAD.MOV.U32 R2, RZ, RZ, R23 ;  /* 0x000000ffff027224 */ /* 0x000fe200078e0017 */
[C---:B--2---:R-:W-:Y:S01]  /*57ed0*/  HMMA.16816.F32 R16, R4.reuse, R22, R16 ;  /* 0x000000160410723c */ /* 0x044fe20000001810 */
[----:B----4-:R0:W-:Y:S01]  /*57ee0*/  STL.64 [R1+0x2fa0], R26 ;  /* 0x002fa01a01007387 */ /* 0x0101e20000100a00 */
[----:B------:R-:W2:Y:S02]  /*57ef0*/  LDL.LU R24, [R1+0x1140] ;  /* 0x0011400001187983 */ /* 0x000ea40000300800 */
[----:B------:R-:W2:Y:S01]  /*57f00*/  LDL.LU R25, [R1+0x1144] ;  /* 0x0011440001197983 */ /* 0x000ea20000300800 */
[----:B0-----:R-:W2:Y:S01]  /*57f10*/  LDL.LU R26, [R1+0x1148] ;  /* 0x00114800011a7983 */ /* 0x001ea20000300800 */
[----:B------:R-:W2:Y:S02]  /*57f20*/  LDL.LU R27, [R1+0x114c] ;  /* 0x00114c00011b7983 */ /* 0x000ea40000300800 */
[----:B------:R0:W-:Y:S02]  /*57f30*/  STL [R1+0x2edc], R10 ;  /* 0x002edc0a01007387 */ /* 0x0001e40000100800 */
[----:B------:R1:W-:Y:S01]  /*57f40*/  STL [R1+0x2ed8], R11 ;  /* 0x002ed80b01007387 */ /* 0x0003e20000100800 */
[----:B------:R-:W4:Y:S01]  /*57f50*/  LDL.LU R8, [R1+0x1170] ;  /* 0x0011700001087983 */ /* 0x000f220000300800 */
[----:B------:R-:W4:Y:S03]  /*57f60*/  LDL.LU R9, [R1+0x1174] ;  /* 0x0011740001097983 */ /* 0x000f260000300800 */
[----:B0-----:R-:W4:Y:S01]  /*57f70*/  LDL.LU R10, [R1+0x1178] ;  /* 0x00117800010a7983 */ /* 0x001f220000300800 */
[----:B-1----:R-:W4:Y:S07]  /*57f80*/  LDL.LU R11, [R1+0x117c] ;  /* 0x00117c00010b7983 */ /* 0x002f2e0000300800 */
[----:B------:R-:W-:Y:S02]  /*57f90*/  STL.64 [R1+0x230], R16 ;  /* 0x0002301001007387 */ /* 0x000fe40000100a00 */
[----:B------:R0:W-:Y:S02]  /*57fa0*/  STL.64 [R1+0x238], R18 ;  /* 0x0002381201007387 */ /* 0x0001e40000100a00 */
[----:B0-----:R-:W2:Y:S01]  /*57fb0*/  LDL.LU.64 R18, [R1+0x2fe8] ;  /* 0x002fe80001127983 */ /* 0x001ea20000300a00 */
[----:B------:R-:W4:Y:S02]  /*57fc0*/  LDL.LU.64 R22, [R1+0x2fe0] ;  /* 0x002fe00001167983 */ /* 0x000f240000300a00 */
[----:B------:R-:W-:Y:S02]  /*57fd0*/  STL [R1+0x2ee4], R2 ;  /* 0x002ee40201007387 */ /* 0x000fe40000100800 */
        /* <DEDUP_REMOVED lines=9> */
[----:B------:R-:W2:Y:S02]  /*58070*/  LDL.LU.64 R20, [R1+0x2fd0] ;  /* 0x002fd00001147983 */ /* 0x000ea40000300a00 */
        /* <DEDUP_REMOVED lines=9> */
[----:B------:R-:W3:Y:S01]  /*58110*/  LDL.LU.64 R16, [R1+0x2fb8] ;  /* 0x002fb80001107983 */ /* 0x000ee20000300a00 */
[----:B------:R-:W-:Y:S01]  /*58120*/  STL.64 [R1+0x2f90], R20 ;  /* 0x002f901401007387 */ /* 0x000fe20000100a00 */
        /* <DEDUP_REMOVED lines=9> */
[C---:B----4-:R-:W-:Y:S01]  /*581c0*/  HMMA.16816.F32 R24, R4.reuse, R14, R24 ;  /* 0x0000000e0418723c */ /* 0x050fe20000001818 */
[----:B---3--:R-:W-:Y:S01]  /*581d0*/  STL.64 [R1+0x2f10], R18 ;  /* 0x002f101201007387 */ /* 0x008fe20000100a00 */
[----:B------:R0:W-:Y:S03]  /*581e0*/  STL.64 [R1+0x2f08], R16 ;  /* 0x002f081001007387 */ /* 0x0001e60000100a00 */
[----:B0-----:R-:W3:Y:S01]  /*581f0*/  LDL.LU R16, [R1+0x1130] ;  /* 0x0011300001107983 */ /* 0x001ee20000300800 */
[----:B------:R-:W3:Y:S02]  /*58200*/  LDL.LU R17, [R1+0x1134] ;  /* 0x0011340001117983 */ /* 0x000ee40000300800 */
[----:B------:R-:W3:Y:S02]  /*58210*/  LDL.LU R18, [R1+0x1138] ;  /* 0x0011380001127983 */ /* 0x000ee40000300800 */
[----:B------:R-:W3:Y:S11]  /*58220*/  LDL.LU R19, [R1+0x113c] ;  /* 0x00113c0001137983 */ /* 0x000ef60000300800 */
[----:B------:R-:W-:Y:S02]  /*58230*/  @!UPT UIADD3 URZ, URZ, URZ, URZ ;  /* 0x0000003f3f3ff290 */ /* 0x000fe4000fffe03f */
[----:B------:R-:W-:Y:S01]  /*58240*/  STL.64 [R1+0x1f0], R24 ;  /* 0x0001f01801007387 */ /* 0x000fe20000100a00 */
[----:B------:R0:W-:Y:S03]  /*58250*/  STL.64 [R1+0x1f8], R26 ;  /* 0x0001f81a01007387 */ /* 0x0001e60000100a00 */
[----:B0-----:R-:W3:Y:S01]  /*58260*/  LDL.LU.64 R26, [R1+0x2fa0] ;  /* 0x002fa000011a7983 */ /* 0x001ee20000300a00 */
[----:B------:R-:W4:Y:S02]  /*58270*/  LDL.LU.64 R12, [R1+0x2f98] ;  /* 0x002f9800010c7983 */ /* 0x000f240000300a00 */
[----:B------:R-:W-:Y:S02]  /*58280*/  IMAD.MOV.U32 R29, RZ, RZ, R14 ;  /* 0x000000ffff1d7224 */ /* 0x000fe400078e000e */
[----:B------:R-:W-:Y:S01]  /*58290*/  IMAD.MOV.U32 R28, RZ, RZ, R15 ;  /* 0x000000ffff1c7224 */ /* 0x000fe200078e000f */
[----:B---3--:R-:W-:Y:S11]  /*582a0*/  HMMA.16816.F32 R16, R4, R26, R16 ;  /* 0x0000001a0410723c */ /* 0x008ff60000001810 */
[----:B------:R-:W-:Y:S11]  /*582b0*/  @!UPT UIADD3 URZ, URZ, URZ, URZ ;  /* 0x0000003f3f3ff290 */ /* 0x000ff6000fffe03f */
[----:B------:R-:W-:Y:S01]  /*582c0*/  @!UPT UIADD3 URZ, URZ, URZ, URZ ;  /* 0x0000003f3f3ff290 */ /* 0x000fe2000fffe03f */
[----:B------:R-:W-:Y:S01]  /*582d0*/  STL.64 [R1+0x1e0], R16 ;  /* 0x0001e01001007387 */ /* 0x000fe20000100a00 */
[----:B------:R4:W-:Y:S02]  /*582e0*/  STL.64 [R1+0x1e8], R18 ;  /* 0x0001e81201007387 */ /* 0x0009e40000100a00 */
[----:B----4-:R-:W-:Y:S02]  /*582f0*/  IMAD.MOV.U32 R19, RZ, RZ, R12 ;  /* 0x000000ffff137224 */ /* 0x010fe400078e000c */
[----:B------:R-:W-:Y:S01]  /*58300*/  IMAD.MOV.U32 R18, RZ, RZ, R13 ;  /* 0x000000ffff127224 */ /* 0x000fe200078e000d */
[----:B------:R-:W3:Y:S01]  /*58310*/  LDL.LU R12, [R1+0x1300] ;  /* 0x00130000010c7983 */ /* 0x000ee20000300800 */
[----:B------:R-:W3:Y:S02]  /*58320*/  LDL.LU R13, [R1+0x1304] ;  /* 0x00130400010d7983 */ /* 0x000ee40000300800 */
[----:B------:R-:W4:Y:S02]  /*58330*/  LDL.LU R14, [R1+0x1308] ;  /* 0x00130800010e7983 */ /* 0x000f240000300800 */
[----:B------:R-:W4:Y:S02]  /*58340*/  LDL.LU R15, [R1+0x130c] ;  /* 0x00130c00010f7983 */ /* 0x000f240000300800 */
[----:B----4-:R0:W-:Y:S01]  /*58350*/  STL.64 [R1+0x2f40], R14 ;  /* 0x002f400e01007387 */ /* 0x0101e20000100a00 */
[----:B---3--:R-:W-:Y:S03]  /*58360*/  STL.64 [R1+0x2f38], R12 ;  /* 0x002f380c01007387 */ /* 0x008fe60000100a00 */
[----:B0-----:R-:W3:Y:S04]  /*58370*/  LDL.64 R14, [R1+0x28] ;  /* 0x00002800010e7983 */ /* 0x001ee80000100a00 */
[----:B---3--:R0:W-:Y:S04]  /*58380*/  STL.64 [R1+0x2f50], R14 ;  /* 0x002f500e01007387 */ /* 0x0081e80000100a00 */
[----:B0-----:R-:W3:Y:S04]  /*58390*/  LDL.64 R14, [R1+0x38] ;  /* 0x00003800010e7983 */ /* 0x001ee80000100a00 */
[----:B---3--:R-:W-:Y:S01]  /*583a0*/  STL.64 [R1+0x2f68], R14 ;  /* 0x002f680e01007387 */ /* 0x008fe20000100a00 */
[----:B------:R0:W-:Y:S03]  /*583b0*/  STL.64 [R1+0x2f28], R18 ;  /* 0x002f281201007387 */ /* 0x0001e60000100a00 */
[----:B0-----:R-:W3:Y:S04]  /*583c0*/  LDL.64 R18, [R1+0x18] ;  /* 0x0000180001127983 */ /* 0x001ee80000100a00 */
[----:B---3--:R0:W-:Y:S01]  /*583d0*/  STL.64 [R1+0x2f48], R18 ;  /* 0x002f481201007387 */ /* 0x0081e20000100a00 */
[----:B------:R-:W3:Y:S02]  /*583e0*/  LDL.LU R16, [R1+0x1310] ;  /* 0x0013100001107983 */ /* 0x000ee40000300800 */
[----:B------:R-:W3:Y:S01]  /*583f0*/  LDL.LU R17, [R1+0x1314] ;  /* 0x0013140001117983 */ /* 0x000ee20000300800 */
[----:B0-----:R-:W4:Y:S01]  /*58400*/  LDL.LU R18, [R1+0x1318] ;  /* 0x0013180001127983 */ /* 0x001f220000300800 */
[----:B------:R-:W4:Y:S02]  /*58410*/  LDL.LU R19, [R1+0x131c] ;  /* 0x00131c0001137983 */ /* 0x000f240000300800 */
[----:B------:R-:W2:Y:S02]  /*58420*/  LDL.64 R14, [R1+0x48] ;  /* 0x00004800010e7983 */ /* 0x000ea40000100a00 */
[----:B--2---:R0:W-:Y:S02]  /*58430*/  STL.64 [R1+0x2f70], R14 ;  /* 0x002f700e01007387 */ /* 0x0041e40000100a00 */
[----:B0-----:R-:W-:-:S02]  /*58440*/  IMAD.MOV.U32 R14, RZ, RZ, R23 ;  /* 0x000000ffff0e7224 */ /* 0x001fc400078e0017 */
[----:B------:R-:W-:-:S05]  /*58450*/  IMAD.MOV.U32 R15, RZ, RZ, R22 ;  /* 0x000000ffff0f7224 */ /* 0x000fca00078e0016 */
[----:B------:R-:W-:Y:S01]  /*58460*/  STL.64 [R1+0x2f88], R14 ;  /* 0x002f880e01007387 */ /* 0x000fe20000100a00 */
[----:B----4-:R-:W-:Y:S02]  /*58470*/  STL.64 [R1+0x2f60], R18 ;  /* 0x002f601201007387 */ /* 0x010fe40000100a00 */
[----:B---3--:R0:W-:Y:S02]  /*58480*/  STL.64 [R1+0x2f58], R16 ;  /* 0x002f581001007387 */ /* 0x0081e40000100a00 */
        /* <DEDUP_REMOVED lines=8> */
[----:B------:R-:W4:Y:S01]  /*58510*/  LDL.64 R14, [R1+0x68] ;  /* 0x00006800010e7983 */ /* 0x000f220000100a00 */
[----:B------:R-:W-:-:S02]  /*58520*/  IMAD.MOV.U32 R10, RZ, RZ, R26 ;  /* 0x000000ffff0a7224 */ /* 0x000fc400078e001a */
[----:B------:R-:W-:Y:S02]  /*58530*/  IMAD.MOV.U32 R11, RZ, RZ, R27 ;  /* 0x000000ffff0b7224 */ /* 0x000fe400078e001b */
[----:B------:R-:W0:Y:S04]  /*58540*/  LDSM.16.MT88.4 R24, [R0+0xc000] ;  /* 0x00c000000018783b */ /* 0x000e280000004200 */
[----:B---3--:R-:W-:Y:S01]  /*58550*/  STL.64 [R1+0x2f80], R18 ;  /* 0x002f801201007387 */ /* 0x008fe20000100a00 */
[----:B--2---:R1:W-:Y:S03]  /*58560*/  STL.64 [R1+0x2f78], R16 ;  /* 0x002f781001007387 */ /* 0x0043e60000100a00 */
[----:B-1----:R-:W2:Y:S01]  /*58570*/  LDL.LU R16, [R1+0x1340] ;  /* 0x0013400001107983 */ /* 0x002ea20000300800 */
[----:B------:R-:W2:Y:S02]  /*58580*/  LDL.LU R17, [R1+0x1344] ;  /* 0x0013440001117983 */ /* 0x000ea40000300800 */
[----:B------:R-:W2:Y:S02]  /*58590*/  LDL.LU R18, [R1+0x1348] ;  /* 0x0013480001127983 */ /* 0x000ea40000300800 */
[----:B------:R-:W2:Y:S01]  /*585a0*/  LDL.LU R19, [R1+0x134c] ;  /* 0x00134c0001137983 */ /* 0x000ea20000300800 */
[----:B------:R-:W-:Y:S01]  /*585b0*/  STL.64 [R1+0x2ef0], R10 ;  /* 0x002ef00a01007387 */ /* 0x000fe20000100a00 */
[----:B------:R1:W-:Y:S03]  /*585c0*/  STL.64 [R1+0x2ee8], R8 ;  /* 0x002ee80801007387 */ /* 0x0003e60000100a00 */
[----:B-1----:R-:W3:Y:S01]  /*585d0*/  LDL.LU R8, [R1+0x12d0] ;  /* 0x0012d00001087983 */ /* 0x002ee20000300800 */
[----:B------:R-:W3:Y:S02]  /*585e0*/  LDL.LU R9, [R1+0x12d4] ;  /* 0x0012d40001097983 */ /* 0x000ee40000300800 */
[----:B------:R-:W2:Y:S02]  /*585f0*/  LDL.LU R10, [R1+0x12d8] ;  /* 0x0012d800010a7983 */ /* 0x000ea40000300800 */
[----:B------:R-:W2:Y:S01]  /*58600*/  LDL.LU R11, [R1+0x12dc] ;  /* 0x0012dc00010b7983 */ /* 0x000ea20000300800 */
[----:B----4-:R-:W-:Y:S01]  /*58610*/  HMMA.16816.F32 R20, R4, R14, R20 ;  /* 0x0000000e0414723c */ /* 0x010fe20000001814 */
[----:B--2---:R-:W-:Y:S01]  /*58620*/  STL.64 [R1+0x2f00], R10 ;  /* 0x002f000a01007387 */ /* 0x004fe20000100a00 */
[----:B---3--:R1:W-:Y:S03]  /*58630*/  STL.64 [R1+0x2ef8], R8 ;  /* 0x002ef80801007387 */ /* 0x0083e60000100a00 */
        /* <DEDUP_REMOVED lines=10> */
[----:B0-----:R-:W-:Y:S01]  /*586e0*/  STL.64 [R1+0x2db0], R26 ;  /* 0x002db01a01007387 */ /* 0x001fe20000100a00 */
[----:B------:R0:W-:Y:S03]  /*586f0*/  STL.64 [R1+0x2da8], R24 ;  /* 0x002da81801007387 */ /* 0x0001e60000100a00 */
[----:B0-----:R-:W3:Y:S01]  /*58700*/  LDL.LU R24, [R1+0x1330] ;  /* 0x0013300001187983 */ /* 0x001ee20000300800 */
[----:B------:R-:W3:Y:S02]  /*58710*/  LDL.LU R25, [R1+0x1334] ;  /* 0x0013340001197983 */ /* 0x000ee40000300800 */
[----:B------:R-:W3:Y:S02]  /*58720*/  LDL.LU R26, [R1+0x1338] ;  /* 0x00133800011a7983 */ /* 0x000ee40000300800 */
[----:B------:R-:W3:Y:S01]  /*58730*/  LDL.LU R27, [R1+0x133c] ;  /* 0x00133c00011b7983 */ /* 0x000ee20000300800 */
        /* <DEDUP_REMOVED lines=49> */
[----:B------:R-:W3:Y:S01]  /*58a50*/  LDL.LU.64 R10, [R1+0x2f20] ;  /* 0x002f2000010a7983 */ /* 0x000ee20000300a00 */
[----:B------:R-:W3:Y:S11]  /*58a60*/  LDL.LU.64 R8, [R1+0x2f18] ;  /* 0x002f180001087983 */ /* 0x000ef60000300a00 */
[----:B------:R-:W-:Y:S10]  /*58a70*/  @!UPT UIADD3 URZ, URZ, URZ, URZ ;  /* 0x0000003f3f3ff290 */ /* 0x000ff4000fffe03f */
[----:B------:R-:W-:Y:S01]  /*58a80*/  STL.64 [R1+0x3c0], R16 ;  /* 0x0003c01001007387 */ /* 0x000fe20000100a00 */
[----:B------:R0:W-:Y:S03]  /*58a90*/  STL.64 [R1+0x3c8], R18 ;  /* 0x0003c81201007387 */ /* 0x0001e60000100a00 */
[----:B0-----:R-:W3:Y:S01]  /*58aa0*/  LDL.LU.64 R18, [R1+0x2f10] ;  /* 0x002f100001127983 */ /* 0x001ee20000300a00 */
[----:B------:R-:W2:Y:S01]  /*58ab0*/  LDL.LU.64 R16, [R1+0x2f08] ;  /* 0x002f080001107983 */ /* 0x000ea20000300a00 */
[C---:B---3--:R-:W-:Y:S11]  /*58ac0*/  HMMA.16816.F32 R8, R4.reuse, R18, R8 ;  /* 0x000000120408723c */ /* 0x048ff60000001808 */
[----:B------:R-:W-:Y:S11]  /*58ad0*/  @!UPT UIADD3 URZ, URZ, URZ, URZ ;  /* 0x0000003f3f3ff290 */ /* 0x000ff6000fffe03f */
[----:B------:R-:W-:Y:S01]  /*58ae0*/  @!UPT UIADD3 URZ, URZ, URZ, URZ ;  /* 0x0000003f3f3ff290 */ /* 0x000fe2000fffe03f */
[----:B------:R-:W-:Y:S01]  /*58af0*/  STL.64 [R1+0x3b0], R8 ;  /* 0x0003b00801007387 */ /* 0x000fe20000100a00 */
[----:B------:R0:W-:Y:S03]  /*58b00*/  STL.64 [R1+0x3b8], R10 ;  /* 0x0003b80a01007387 */ /* 0x0001e60000100a00 */
[----:B0-----:R-:W2:Y:S01]  /*58b10*/  LDL.LU.64 R10, [R1+0x2f00] ;  /* 0x002f0000010a7983 */ /* 0x001ea20000300a00 */
[----:B------:R-:W2:Y:S02]  /*58b20*/  LDL.LU.64 R8, [R1+0x2ef8] ;  /* 0x002ef80001087983 */ /* 0x000ea40000300a00 */
[----:B------:R0:W-:Y:S02]  /*58b30*/  STL.64 [R1+0x2db8], R18 ;  /* 0x002db81201007387 */ /* 0x0001e40000100a00 */
[----:B0-----:R-:W3:Y:S01]  /*58b40*/  LDL.64 R18, [R1+0x8] ;  /* 0x0000080001127983 */ /* 0x001ee20000100a00 */
[----:B--2---:R-:W-:Y:S03]  /*58b50*/  HMMA.16816.F32 R8, R4, R14, R8 ;  /* 0x0000000e0408723c */ /* 0x004fe60000001808 */
[----:B---3--:R0:W-:Y:S11]  /*58b60*/  STL.64 [R1+0x2dc8], R18 ;  /* 0x002dc81201007387 */ /* 0x0081f60000100a00 */
[----:B------:R-:W-:Y:S09]  /*58b70*/  @!UPT UIADD3 URZ, URZ, URZ, URZ ;  /* 0x0000003f3f3ff290 */ /* 0x000ff2000fffe03f */
[----:B------:R-:W-:Y:S01]  /*58b80*/  STL.64 [R1+0x3a0], R8 ;  /* 0x0003a00801007387 */ /* 0x000fe20000100a00 */
[----:B0-----:R-:W-:Y:S02]  /*58b90*/  IMAD.MOV.U32 R18, RZ, RZ, R13 ;  /* 0x000000ffff127224 */ /* 0x001fe400078e000d */
[----:B------:R-:W-:Y:S01]  /*58ba0*/  IMAD.MOV.U32 R19, RZ, RZ, R12 ;  /* 0x000000ffff137224 */ /* 0x000fe200078e000c */
[----:B------:R0:W-:Y:S04]  /*58bb0*/  STL.64 [R1+0x3a8], R10 ;  /* 0x0003a80a01007387 */ /* 0x0001e80000100a00 */
[----:B0-----:R-:W2:Y:S01]  /*58bc0*/  LDL.LU.64 R10, [R1+0x2ef0] ;  /* 0x002ef000010a7983 */ /* 0x001ea20000300a00 */
[----:B------:R-:W3:Y:S02]  /*58bd0*/  LDL.LU.64 R8, [R1+0x2ee8] ;  /* 0x002ee80001087983 */ /* 0x000ee40000300a00 */
[----:B------:R-:W-:Y:S02]  /*58be0*/  STL.64 [R1+0x2de0], R18 ;  /* 0x002de01201007387 */ /* 0x000fe40000100a00 */
[----:B------:R0:W-:Y:S01]  /*58bf0*/  STL.64 [R1+0x2dc0], R14 ;  /* 0x002dc00e01007387 */ /* 0x0001e20000100a00 */
[----:B------:R-:W2:Y:S01]  /*58c00*/  LDL.LU R12, [R1+0x1260] ;  /* 0x00126000010c7983 */ /* 0x000ea20000300800 */
[----:B------:R-:W2:Y:S03]  /*58c10*/  LDL.LU R13, [R1+0x1264] ;  /* 0x00126400010d7983 */ /* 0x000ea60000300800 */
[----:B0-----:R-:W2:Y:S01]  /*58c20*/  LDL.LU R14, [R1+0x1268] ;  /* 0x00126800010e7983 */ /* 0x001ea20000300800 */
[----:B------:R-:W2:Y:S02]  /*58c30*/  LDL.LU R15, [R1+0x126c] ;  /* 0x00126c00010f7983 */ /* 0x000ea40000300800 */
[----:B------:R-:W-:-:S02]  /*58c40*/  IMAD.MOV.U32 R18, RZ, RZ, R2 ;  /* 0x000000ffff127224 */ /* 0x000fc400078e0002 */
[----:B------:R-:W-:Y:S01]  /*58c50*/  IMAD.MOV.U32 R19, RZ, RZ, R3 ;  /* 0x000000ffff137224 */ /* 0x000fe200078e0003 */
[----:B------:R-:W3:Y:S01]  /*58c60*/  LDL.LU R2, [R1+0x2ee4] ;  /* 0x002ee40001027983 */ /* 0x000ee20000300800 */
[----:B------:R-:W3:Y:S03]  /*58c70*/  LDL.LU R3, [R1+0x2ee0] ;  /* 0x002ee00001037983 */ /* 0x000ee60000300800 */
[----:B------:R0:W-:Y:S02]  /*58c80*/  STL.64 [R1+0x2df8], R18 ;  /* 0x002df81201007387 */ /* 0x0001e40000100a00 */
[----:B0-----:R-:W-:Y:S02]  /*58c90*/  IMAD.MOV.U32 R18, RZ, RZ, R27 ;  /* 0x000000ffff127224 */ /* 0x001fe400078e001b */
        /* <DEDUP_REMOVED lines=10> */
[----:B------:R-:W-:-:S03]  /*58d40*/  IMAD.MOV.U32 R26, RZ, RZ, R10 ;  /* 0x000000ffff1a7224 */ /* 0x000fc600078e000a */
[----:B------:R-:W-:Y:S01]  /*58d50*/  STL.64 [R1+0x2e28], R18 ;  /* 0x002e281201007387 */ /* 0x000fe20000100a00 */
[----:B------:R-:W-:-:S03]  /*58d60*/  IMAD.MOV.U32 R27, RZ, RZ, R11 ;  /* 0x000000ffff1b7224 */ /* 0x000fc600078e000b */
        /* <DEDUP_REMOVED lines=8> */
[----:B------:R0:W-:Y:S02]  /*58df0*/  STL.64 [R1+0x2e58], R26 ;  /* 0x002e581a01007387 */ /* 0x0001e40000100a00 */
[----:B0-----:R-:W-:-:S02]  /*58e00*/  IMAD.MOV.U32 R26, RZ, RZ, R29 ;  /* 0x000000ffff1a7224 */ /* 0x001fc400078e001d */
[----:B------:R-:W-:-:S05]  /*58e10*/  IMAD.MOV.U32 R27, RZ, RZ, R28 ;  /* 0x000000ffff1b7224 */ /* 0x000fca00078e001c */
[----:B------:R0:W-:Y:S01]  /*58e20*/  STL.64 [R1+0x2e68], R26 ;  /* 0x002e681a01007387 */ /* 0x0001e20000100a00 */
[----:B------:R-:W2:Y:S02]  /*58e30*/  LDL.64 R18, [R1+0x58] ;  /* 0x0000580001127983 */ /* 0x000ea40000100a00 */
[----:B0-----:R-:W-:Y:S02]  /*58e40*/  IMAD.MOV.U32 R26, RZ, RZ, R17 ;  /* 0x000000ffff1a7224 */ /* 0x001fe400078e0011 */
[----:B------:R-:W-:Y:S01]  /*58e50*/  IMAD.MOV.U32 R27, RZ, RZ, R16 ;  /* 0x000000ffff1b7224 */ /* 0x000fe200078e0010 */
        /* <DEDUP_REMOVED lines=9> */
[----:B------:R-:W-:Y:S01]  /*58ef0*/  STL.64 [R1+0x2e80], R26 ;  /* 0x002e801a01007387 */ /* 0x000fe20000100a00 */
[----:B------:R0:W-:Y:S02]  /*58f00*/  STL.64 [R1+0x2e60], R18 ;  /* 0x002e601201007387 */ /* 0x0001e40000100a00 */
[----:B------:R-:W2:Y:S02]  /*58f10*/  LDL.LU R16, [R1+0x10d0] ;  /* 0x0010d00001107983 */ /* 0x000ea40000300800 */
[----:B------:R-:W2:Y:S01]  /*58f20*/  LDL.LU R17, [R1+0x10d4] ;  /* 0x0010d40001117983 */ /* 0x000ea20000300800 */
[----:B0-----:R-:W2:Y:S01]  /*58f30*/  LDL.LU R18, [R1+0x10d8] ;  /* 0x0010d80001127983 */ /* 0x001ea20000300800 */
[----:B------:R-:W2:Y:S02]  /*58f40*/  LDL.LU R19, [R1+0x10dc] ;  /* 0x0010dc0001137983 */ /* 0x000ea40000300800 */
[----:B----4-:R-:W-:-:S02]  /*58f50*/  IMAD.MOV.U32 R26, RZ, RZ, R21 ;  /* 0x000000ffff1a7224 */ /* 0x010fc400078e0015 */
[----:B------:R-:W-:-:S05]  /*58f60*/  IMAD.MOV.U32 R27, RZ, RZ, R20 ;  /* 0x000000ffff1b7224 */ /* 0x000fca00078e0014 */
[----:B------:R-:W-:Y:S04]  /*58f70*/  STL.64 [R1+0x2e98], R26 ;  /* 0x002e981a01007387 */ /* 0x000fe80000100a00 */
[----:B--2---:R-:W-:Y:S01]  /*58f80*/  STL.64 [R1+0x2e78], R18 ;  /* 0x002e781201007387 */ /* 0x004fe20000100a00 */
[----:B------:R0:W-:Y:S03]  /*58f90*/  STL.64 [R1+0x2e70], R16 ;  /* 0x002e701001007387 */ /* 0x0001e60000100a00 */
        /* <DEDUP_REMOVED lines=29> */
[----:B------:R-:W-:Y:S01]  /*59170*/  STL.64 [R1+0x2e20], R14 ;  /* 0x002e200e01007387 */ /* 0x000fe20000100a00 */
        /* <DEDUP_REMOVED lines=20> */
[----:B------:R-:W-:-:S02]  /*592c0*/  IMAD.MOV.U32 R26, RZ, RZ, R3 ;  /* 0x000000ffff1a7224 */ /* 0x000fc400078e0003 */
[----:B------:R-:W-:-:S07]  /*592d0*/  IMAD.MOV.U32 R27, RZ, RZ, R2 ;  /* 0x000000ffff1b7224 */ /* 0x000fce00078e0002 */
[----:B------:R0:W-:Y:S01]  /*592e0*/  STL.64 [R1+0x1d0], R4 ;  /* 0x0001d00401007387 */ /* 0x0001e20000100a00 */
[----:B------:R1:W-:Y:S03]  /*592f0*/  STL.64 [R1+0x1d8], R6 ;  /* 0x0001d80601007387 */ /* 0x0003e60000100a00 */
        /* <DEDUP_REMOVED lines=33> */
[----:B------:R-:W2:Y:S11]  /*59510*/  LDL.LU.64 R18, [R1+0x2e60] ;  /* 0x002e600001127983 */ /* 0x000eb60000300a00 */
[----:B------:R-:W-:Y:S10]  /*59520*/  @!UPT UIADD3 URZ, URZ, URZ, URZ ;  /* 0x0000003f3f3ff290 */ /* 0x000ff4000fffe03f */
[----:B------:R-:W-:Y:S01]  /*59530*/  STL.64 [R1+0x180], R24 ;  /* 0x0001801801007387 */ /* 0x000fe20000100a00 */
[----:B------:R0:W-:Y:S03]  /*59540*/  STL.64 [R1+0x188], R26 ;  /* 0x0001881a01007387 */ /* 0x0001e60000100a00 */
[----:B0-----:R-:W4:Y:S01]  /*59550*/  LDL.LU.64 R26, [R1+0x2e58] ;  /* 0x002e5800011a7983 */ /* 0x001f220000300a00 */
[----:B------:R-:W3:Y:S01]  /*59560*/  LDL.LU R24, [R1+0x1240] ;  /* 0x0012400001187983 */ /* 0x000ee20000300800 */
[C---:B----4-:R-:W-:Y:S11]  /*59570*/  HMMA.16816.F32 R4, R20.reuse, R26, R4 ;  /* 0x0000001a1404723c */ /* 0x050ff60000001804 */
[----:B------:R-:W-:Y:S11]  /*59580*/  @!UPT UIADD3 URZ, URZ, URZ, URZ ;  /* 0x0000003f3f3ff290 */ /* 0x000ff6000fffe03f */
[----:B------:R-:W-:Y:S01]  /*59590*/  @!UPT UIADD3 URZ, URZ, URZ, URZ ;  /* 0x0000003f3f3ff290 */ /* 0x000fe2000fffe03f */
[----:B------:R-:W-:Y:S01]  /*595a0*/  STL.64 [R1+0x170], R4 ;  /* 0x0001700401007387 */ /* 0x000fe20000100a00 */
[----:B------:R-:W-:Y:S02]  /*595b0*/  STL.64 [R1+0x178], R6 ;  /* 0x0001780601007387 */ /* 0x000fe40000100a00 */
[----:B------:R-:W0:Y:S01]  /*595c0*/  LDSM.16.MT88.4 R4, [R0+0xc080] ;  /* 0x00c080000004783b */ /* 0x000e220000004200 */
[C---:B--2---:R-:W-:Y:S01]  /*595d0*/  HMMA.16816.F32 R16, R20.reuse, R18, R12 ;  /* 0x000000121410723c */ /* 0x044fe2000000180c */
[----:B------:R-:W3:Y:S02]  /*595e0*/  LDL.LU R25, [R1+0x1244] ;  /* 0x0012440001197983 */ /* 0x000ee40000300800 */
[----:B------:R-:W3:Y:S02]  /*595f0*/  LDL.LU R26, [R1+0x1248] ;  /* 0x00124800011a7983 */ /* 0x000ee40000300800 */
[----:B------:R-:W3:Y:S01]  /*59600*/  LDL.LU R27, [R1+0x124c] ;  /* 0x00124c00011b7983 */ /* 0x000ee20000300800 */
[----:B0-----:R-:W-:Y:S01]  /*59610*/  STL.64 [R1+0x2cc8], R6 ;  /* 0x002cc80601007387 */ /* 0x001fe20000100a00 */
[----:B------:R0:W-:Y:S03]  /*59620*/  STL.64 [R1+0x2cc0], R4 ;  /* 0x002cc00401007387 */ /* 0x0001e60000100a00 */
[----:B0-----:R-:W2:Y:S01]  /*59630*/  LDL.LU R4, [R1+0x1250] ;  /* 0x0012500001047983 */ /* 0x001ea20000300800 */
[----:B------:R-:W2:Y:S02]  /*59640*/  LDL.LU R5, [R1+0x1254] ;  /* 0x0012540001057983 */ /* 0x000ea40000300800 */
[----:B------:R-:W2:Y:S02]  /*59650*/  LDL.LU R6, [R1+0x1258] ;  /* 0x0012580001067983 */ /* 0x000ea40000300800 */
[----:B------:R-:W2:Y:S01]  /*59660*/  LDL.LU R7, [R1+0x125c] ;  /* 0x00125c0001077983 */ /* 0x000ea20000300800 */
[----:B------:R-:W4:Y:S01]  /*59670*/  LDL.LU.64 R14, [R1+0x2e50] ;  /* 0x002e5000010e7983 */ /* 0x000f220000300a00 */
[----:B------:R-:W4:Y:S06]  /*59680*/  LDL.LU.64 R12, [R1+0x2e48] ;  /* 0x002e4800010c7983 */ /* 0x000f2c0000300a00 */
[----:B------:R-:W-:Y:S02]  /*59690*/  STL.64 [R1+0x390], R16 ;  /* 0x0003901001007387 */ /* 0x000fe40000100a00 */
[----:B------:R0:W-:Y:S02]  /*596a0*/  STL.64 [R1+0x398], R18 ;  /* 0x0003981201007387 */ /* 0x0001e40000100a00 */
        /* <DEDUP_REMOVED lines=44> */
[----:B0-----:R-:W3:Y:S01]  /*59970*/  LDL.LU.64 R14, [R1+0x2dc0] ;  /* 0x002dc000010e7983 */ /* 0x001ee20000300a00 */
[----:B------:R-:W2:Y:S02]  /*59980*/  LDL.LU.64 R18, [R1+0x2db8] ;  /* 0x002db80001127983 */ /* 0x000ea40000300a00 */
[----:B------:R-:W-:Y:S02]  /*59990*/  STL [R1+0x2d20], R28 ;  /* 0x002d201c01007387 */ /* 0x000fe40000100800 */
[----:B------:R-:W-:Y:S01]  /*599a0*/  STL [R1+0x2d1c], R29 ;  /* 0x002d1c1d01007387 */ /* 0x000fe20000100800 */
[C---:B--2---:R-:W-:Y:S01]  /*599b0*/  HMMA.16816.F32 R4, R20.reuse, R18, R4 ;  /* 0x000000121404723c */ /* 0x044fe20000001804 */
[----:B------:R0:W-:Y:S01]  /*599c0*/  STL [R1+0x2d18], R18 ;  /* 0x002d181201007387 */ /* 0x0001e20000100800 */
[----:B------:R1:W-:Y:S11]  /*599d0*/  STL [R1+0x2d14], R19 ;  /* 0x002d141301007387 */ /* 0x0003f60000100800 */
[----:B------:R-:W-:Y:S10]  /*599e0*/  @!UPT UIADD3 URZ, URZ, URZ, URZ ;  /* 0x0000003f3f3ff290 */ /* 0x000ff4000fffe03f */
[----:B------:R2:W-:Y:S01]  /*599f0*/  STL.64 [R1+0x320], R4 ;  /* 0x0003200401007387 */ /* 0x0005e20000100a00 */
[----:B------:R2:W-:Y:S02]  /*59a00*/  STL.64 [R1+0x328], R6 ;  /* 0x0003280601007387 */ /* 0x0005e40000100a00 */
[----:B------:R-:W4:Y:S02]  /*59a10*/  LDL.LU R16, [R1+0x10a0] ;  /* 0x0010a00001107983 */ /* 0x000f240000300800 */
[----:B------:R-:W4:Y:S01]  /*59a20*/  LDL.LU R17, [R1+0x10a4] ;  /* 0x0010a40001117983 */ /* 0x000f220000300800 */
[----:B0-----:R-:W4:Y:S01]  /*59a30*/  LDL.LU R18, [R1+0x10a8] ;  /* 0x0010a80001127983 */ /* 0x001f220000300800 */
[----:B-1----:R-:W4:Y:S01]  /*59a40*/  LDL.LU R19, [R1+0x10ac] ;  /* 0x0010ac0001137983 */ /* 0x002f220000300800 */
[C---:B---3--:R-:W-:Y:S02]  /*59a50*/  HMMA.16816.F32 R24, R20.reuse, R14, R24 ;  /* 0x0000000e1418723c */ /* 0x048fe40000001818 */
[----:B--2---:R-:W2:Y:S01]  /*59a60*/  LDL.LU R4, [R1+0x1230] ;  /* 0x0012300001047983 */ /* 0x004ea20000300800 */
[----:B------:R-:W2:Y:S02]  /*59a70*/  LDL.LU R5, [R1+0x1234] ;  /* 0x0012340001057983 */ /* 0x000ea40000300800 */
[----:B------:R-:W2:Y:S02]  /*59a80*/  LDL.LU R6, [R1+0x1238] ;  /* 0x0012380001067983 */ /* 0x000ea40000300800 */
[----:B------:R-:W2:Y:S01]  /*59a90*/  LDL.LU R7, [R1+0x123c] ;  /* 0x00123c0001077983 */ /* 0x000ea20000300800 */
[----:B----4-:R0:W-:Y:S01]  /*59aa0*/  STL.64 [R1+0x2da0], R18 ;  /* 0x002da01201007387 */ /* 0x0101e20000100a00 */
[----:B------:R-:W-:Y:S03]  /*59ab0*/  STL.64 [R1+0x2d98], R16 ;  /* 0x002d981001007387 */ /* 0x000fe60000100a00 */
[----:B0-----:R-:W2:Y:S11]  /*59ac0*/  LDL.64 R18, [R1+0xc8] ;  /* 0x0000c80001127983 */ /* 0x001eb60000100a00 */
[----:B------:R-:W-:Y:S02]  /*59ad0*/  STL.64 [R1+0x310], R24 ;  /* 0x0003101801007387 */ /* 0x000fe40000100a00 */
[----:B------:R0:W-:Y:S02]  /*59ae0*/  STL.64 [R1+0x318], R26 ;  /* 0x0003181a01007387 */ /* 0x0001e40000100a00 */
[----:B0-----:R-:W2:Y:S01]  /*59af0*/  LDL.LU.64 R26, [R1+0x2db0] ;  /* 0x002db000011a7983 */ /* 0x001ea20000300a00 */
[----:B------:R-:W2:Y:S02]  /*59b00*/  LDL.LU.64 R24, [R1+0x2da8] ;  /* 0x002da80001187983 */ /* 0x000ea40000300a00 */
[----:B------:R0:W-:Y:S02]  /*59b10*/  STL.64 [R1+0x2d60], R14 ;  /* 0x002d600e01007387 */ /* 0x0001e40000100a00 */
[----:B0-----:R-:W3:Y:S04]  /*59b20*/  LDL.64 R14, [R1+0x88] ;  /* 0x00008800010e7983 */ /* 0x001ee80000100a00 */
[----:B---3--:R0:W-:Y:S04]  /*59b30*/  STL.64 [R1+0x2d70], R14 ;  /* 0x002d700e01007387 */ /* 0x0081e80000100a00 */
[----:B0-----:R-:W3:Y:S04]  /*59b40*/  LDL.64 R14, [R1+0x98] ;  /* 0x00009800010e7983 */ /* 0x001ee80000100a00 */
[----:B---3--:R0:W-:Y:S01]  /*59b50*/  STL.64 [R1+0x2d88], R14 ;  /* 0x002d880e01007387 */ /* 0x0081e20000100a00 */
[----:B------:R-:W3:Y:S02]  /*59b60*/  LDL.LU R12, [R1+0x10b0] ;  /* 0x0010b000010c7983 */ /* 0x000ee40000300800 */
[----:B------:R-:W3:Y:S01]  /*59b70*/  LDL.LU R13, [R1+0x10b4] ;  /* 0x0010b400010d7983 */ /* 0x000ee20000300800 */
[----:B0-----:R-:W3:Y:S01]  /*59b80*/  LDL.LU R14, [R1+0x10b8] ;  /* 0x0010b800010e7983 */ /* 0x001ee20000300800 */
[----:B------:R-:W3:Y:S02]  /*59b90*/  LDL.LU R15, [R1+0x10bc] ;  /* 0x0010bc00010f7983 */ /* 0x000ee40000300800 */
[----:B---3--:R-:W-:Y:S01]  /*59ba0*/  HMMA.16816.F32 R20, R20, R10, R12 ;  /* 0x0000000a1414723c */ /* 0x008fe2000000180c */
[----:B------:R-:W3:Y:S04]  /*59bb0*/  LDL.64 R14, [R1+0xa8] ;  /* 0x0000a800010e7983 */ /* 0x000ee80000100a00 */
[----:B---3--:R0:W-:Y:S11]  /*59bc0*/  STL.64 [R1+0x2d90], R14 ;  /* 0x002d900e01007387 */ /* 0x0081f60000100a00 */
[----:B------:R-:W-:Y:S07]  /*59bd0*/  @!UPT UIADD3 URZ, URZ, URZ, URZ ;  /* 0x0000003f3f3ff290 */ /* 0x000fee000fffe03f */
[----:B------:R-:W-:Y:S02]  /*59be0*/  STL.64 [R1+0x160], R20 ;  /* 0x0001601401007387 */ /* 0x000fe40000100a00 */
[----:B------:R1:W-:Y:S01]  /*59bf0*/  STL.64 [R1+0x168], R22 ;  /* 0x0001681601007387 */ /* 0x0003e20000100a00 */
[----:B0-----:R-:W3:Y:S04]  /*59c00*/  LDL.64 R14, [R1+0xb8] ;  /* 0x0000b800010e7983 */ /* 0x001ee80000100a00 */
[----:B-1----:R-:W4:Y:S01]  /*59c10*/  LDL.64 R22, [R1+0x78] ;  /* 0x0000780001167983 */ /* 0x002f220000100a00 */
[----:B--2---:R-:W-:Y:S03]  /*59c20*/  HMMA.16816.F32 R4, R24, R18, R4 ;  /* 0x000000121804723c */ /* 0x004fe60000001804 */
[----:B----4-:R0:W-:Y:S01]  /*59c30*/  STL.64 [R1+0x2d68], R22 ;  /* 0x002d681601007387 */ /* 0x0101e20000100a00 */
        /* <DEDUP_REMOVED lines=8> */
[----:B------:R-:W2:Y:S02]  /*59cc0*/  LDL.LU R22, [R1+0x1048] ;  /* 0x0010480001167983 */ /* 0x000ea40000300800 */
[----:B------:R-:W2:Y:S01]  /*59cd0*/  LDL.LU R23, [R1+0x104c] ;  /* 0x00104c0001177983 */ /* 0x000ea20000300800 */
[----:B------:R0:W-:Y:S01]  /*59ce0*/  STL.64 [R1+0x2d58], R10 ;  /* 0x002d580a01007387 */ /* 0x0001e20000100a00 */
[----:B------:R-:W4:Y:S02]  /*59cf0*/  LDL.LU R8, [R1+0x1010] ;  /* 0x0010100001087983 */ /* 0x000f240000300800 */
[----:B------:R-:W4:Y:S01]  /*59d00*/  LDL.LU R9, [R1+0x1014] ;  /* 0x0010140001097983 */ /* 0x000f220000300800 */
[----:B0-----:R-:W4:Y:S01]  /*59d10*/  LDL.LU R10, [R1+0x1018] ;  /* 0x00101800010a7983 */ /* 0x001f220000300800 */
[----:B------:R-:W4:Y:S02]  /*59d20*/  LDL.LU R11, [R1+0x101c] ;  /* 0x00101c00010b7983 */ /* 0x000f240000300800 */
[----:B------:R0:W-:Y:S02]  /*59d30*/  STL.64 [R1+0x1720], R4 ;  /* 0x0017200401007387 */ /* 0x0001e40000100a00 */
[----:B------:R3:W-:Y:S02]  /*59d40*/  STL.64 [R1+0x1728], R6 ;  /* 0x0017280601007387 */ /* 0x0007e40000100a00 */
[----:B0-----:R-:W-:-:S02]  /*59d50*/  IMAD.MOV.U32 R5, RZ, RZ, R18 ;  /* 0x000000ffff057224 */ /* 0x001fc400078e0012 */
[----:B------:R-:W-:Y:S02]  /*59d60*/  IMAD.MOV.U32 R4, RZ, RZ, R19 ;  /* 0x000000ffff047224 */ /* 0x000fe400078e0013 */
[----:B------:R-:W2:Y:S01]  /*59d70*/  LDL.LU.64 R18, [R1+0x2da0] ;  /* 0x002da00001127983 */ /* 0x000ea20000300a00 */
[----:B------:R-:W2:Y:S02]  /*59d80*/  LDL.LU.64 R16, [R1+0x2d98] ;  /* 0x002d980001107983 */ /* 0x000ea40000300a00 */
[----:B---3--:R-:W-:Y:S02]  /*59d90*/  IMAD.MOV.U32 R7, RZ, RZ, R14 ;  /* 0x000000ffff077224 */ /* 0x008fe400078e000e */
[----:B------:R-:W-:Y:S01]  /*59da0*/  IMAD.MOV.U32 R6, RZ, RZ, R15 ;  /* 0x000000ffff067224 */ /* 0x000fe200078e000f */
[C---:B--2---:R-:W-:Y:S01]  /*59db0*/  HMMA.16816.F32 R16, R24.reuse, R14, R16 ;  /* 0x0000000e1810723c */ /* 0x044fe20000001810 */
[----:B------:R-:W2:Y:S11]  /*59dc0*/  LDL.LU.64 R14, [R1+0x2d90] ;  /* 0x002d9000010e7983 */ /* 0x000eb60000300a00 */
[----:B------:R-:W-:Y:S11]  /*59dd0*/  @!UPT UIADD3 URZ, URZ, URZ, URZ ;  /* 0x0000003f3f3ff290 */ /* 0x000ff6000fffe03f */
[----:B------:R0:W-:Y:S01]  /*59de0*/  STL.64 [R1+0x1710], R16 ;  /* 0x0017101001007387 */ /* 0x0001e20000100a00 */
[----:B------:R-:W-:Y:S02]  /*59df0*/  STL.64 [R1+0x1718], R18 ;  /* 0x0017181201007387 */ /* 0x000fe40000100a00 */
[----:B------:R-:W-:Y:S02]  /*59e00*/  STL.64 [R1+0x2ce8], R6 ;  /* 0x002ce80601007387 */ /* 0x000fe40000100a00 */
[----:B------:R1:W-:Y:S02]  /*59e10*/  STL.64 [R1+0x2ce0], R4 ;  /* 0x002ce00401007387 */ /* 0x0003e40000100a00 */
[----:B0-----:R-:W-:Y:S01]  /*59e20*/  IMAD.MOV.U32 R17, RZ, RZ, R16 ;  /* 0x000000ffff117224 */ /* 0x001fe200078e0010 */
[----:B-1----:R-:W3:Y:S01]  /*59e30*/  LDL.LU R4, [R1+0x1090] ;  /* 0x0010900001047983 */ /* 0x002ee20000300800 */
[----:B------:R-:W3:Y:S02]  /*59e40*/  LDL.LU R5, [R1+0x1094] ;  /* 0x0010940001057983 */ /* 0x000ee40000300800 */
[----:B------:R-:W3:Y:S02]  /*59e50*/  LDL.LU R6, [R1+0x1098] ;  /* 0x0010980001067983 */ /* 0x000ee40000300800 */
[----:B------:R-:W3:Y:S01]  /*59e60*/  LDL.LU R7, [R1+0x109c] ;  /* 0x00109c0001077983 */ /* 0x000ee20000300800 */
[----:B------:R0:W-:Y:S01]  /*59e70*/  STL [R1+0x23a0], R17 ;  /* 0x0023a01101007387 */ /* 0x0001e20000100800 */
[----:B------:R-:W2:Y:S03]  /*59e80*/  LDL.LU R16, [R1+0x1070] ;  /* 0x0010700001107983 */ /* 0x000ea60000300800 */
[----:B0-----:R-:W2:Y:S01]  /*59e90*/  LDL.LU R17, [R1+0x1074] ;  /* 0x0010740001117983 */ /* 0x001ea20000300800 */
[----:B------:R-:W2:Y:S02]  /*59ea0*/  LDL.LU R18, [R1+0x1078] ;  /* 0x0010780001127983 */ /* 0x000ea40000300800 */
[----:B------:R-:W2:Y:S02]  /*59eb0*/  LDL.LU R19, [R1+0x107c] ;  /* 0x00107c0001137983 */ /* 0x000ea40000300800 */
[C---:B--2---:R-:W-:Y:S11]  /*59ec0*/  HMMA.16816.F32 R16, R24.reuse, R14, R16 ;  /* 0x0000000e1810723c */ /* 0x044ff60000001810 */
[----:B------:R-:W-:Y:S11]  /*59ed0*/  @!UPT UIADD3 URZ, URZ, URZ, URZ ;  /* 0x0000003f3f3ff290 */ /* 0x000ff6000fffe03f */
[----:B------:R-:W-:Y:S01]  /*59ee0*/  @!UPT UIADD3 URZ, URZ, URZ, URZ ;  /* 0x0000003f3f3ff290 */ /* 0x000fe2000fffe03f */
[----:B------:R0:W-:Y:S01]  /*59ef0*/  STL.64 [R1+0x1700], R16 ;  /* 0x0017001001007387 */ /* 0x0001e20000100a00 */
[----:B------:R1:W-:Y:S02]  /*59f00*/  STL.64 [R1+0x1708], R18 ;  /* 0x0017081201007387 */ /* 0x0003e40000100a00 */
[----:B0-----:R-:W-:Y:S02]  /*59f10*/  IMAD.MOV.U32 R16, RZ, RZ, R15 ;  /* 0x000000ffff107224 */ /* 0x001fe400078e000f */
[----:B-1----:R-:W-:Y:S02]  /*59f20*/  IMAD.MOV.U32 R19, RZ, RZ, R14 ;  /* 0x000000ffff137224 */ /* 0x002fe400078e000e */
[----:B------:R-:W2:Y:S02]  /*59f30*/  LDL.LU.64 R14, [R1+0x2d88] ;  /* 0x002d8800010e7983 */ /* 0x000ea40000300a00 */
        /* <DEDUP_REMOVED lines=8> */
[----:B------:R0:W-:Y:S01]  /*59fc0*/  STL.64 [R1+0x2d48], R18 ;  /* 0x002d481201007387 */ /* 0x0001e20000100a00 */
[----:B------:R-:W-:Y:S04]  /*59fd0*/  STL [R1+0x2d40], R16 ;  /* 0x002d401001007387 */ /* 0x000fe80000100800 */
[----:B0-----:R-:W3:Y:S01]  /*59fe0*/  LDL.64 R18, [R1+0x68] ;  /* 0x0000680001127983 */ /* 0x001ee20000100a00 */
        /* <DEDUP_REMOVED lines=9> */
[----:B----4-:R-:W-:Y:S01]  /*5a080*/  HMMA.16816.F32 R8, R24, R22, R8 ;  /* 0x000000161808723c */ /* 0x010fe20000001808 */
[----:B------:R-:W-:-:S02]  /*5a090*/  IMAD.MOV.U32 R13, RZ, RZ, R22 ;  /* 0x000000ffff0d7224 */ /* 0x000fc400078e0016 */
[----:B------:R-:W-:Y:S02]  /*5a0a0*/  IMAD.MOV.U32 R12, RZ, RZ, R23 ;  /* 0x000000ffff0c7224 */ /* 0x000fe400078e0017 */
[----:B------:R-:W0:Y:S11]  /*5a0b0*/  LDSM.16.MT88.4 R20, [R0+0xc100] ;  /* 0x00c100000014783b */ /* 0x000e360000004200 */
[----:B------:R-:W-:Y:S07]  /*5a0c0*/  @!UPT UIADD3 URZ, URZ, URZ, URZ ;  /* 0x0000003f3f3ff290 */ /* 0x000fee000fffe03f */
[----:B------:R-:W-:Y:S01]  /*5a0d0*/  STL.64 [R1+0x2f0], R8 ;  /* 0x0002f00801007387 */ /* 0x000fe20000100a00 */
[----:B------:R-:W-:Y:S02]  /*5a0e0*/  STL.64 [R1+0x2f8], R10 ;  /* 0x0002f80a01007387 */ /* 0x000fe40000100a00 */
[----:B--2---:R-:W-:Y:S02]  /*5a0f0*/  STL.64 [R1+0x2cf8], R14 ;  /* 0x002cf80e01007387 */ /* 0x004fe40000100a00 */
[----:B------:R1:W-:Y:S02]  /*5a100*/  STL.64 [R1+0x2cf0], R12 ;  /* 0x002cf00c01007387 */ /* 0x0003e40000100a00 */
[----:B-1----:R-:W2:Y:S01]  /*5a110*/  LDL.LU R12, [R1+0x1060] ;  /* 0x00106000010c7983 */ /* 0x002ea20000300800 */
[----:B------:R-:W2:Y:S02]  /*5a120*/  LDL.LU R13, [R1+0x1064] ;  /* 0x00106400010d7983 */ /* 0x000ea40000300800 */
[----:B------:R-:W2:Y:S02]  /*5a130*/  LDL.LU R14, [R1+0x1068] ;  /* 0x00106800010e7983 */ /* 0x000ea40000300800 */
[----:B------:R-:W2:Y:S01]  /*5a140*/  LDL.LU R15, [R1+0x106c] ;  /* 0x00106c00010f7983 */ /* 0x000ea20000300800 */
[----:B0-----:R0:W-:Y:S01]  /*5a150*/  STL.64 [R1+0x2ba0], R22 ;  /* 0x002ba01601007387 */ /* 0x0011e20000100a00 */
[----:B------:R-:W-:Y:S02]  /*5a160*/  STL.64 [R1+0x2b98], R20 ;  /* 0x002b981401007387 */ /* 0x000fe40000100a00 */
[----:B------:R-:W4:Y:S02]  /*5a170*/  LDL.LU R8, [R1+0x1220] ;  /* 0x0012200001087983 */ /* 0x000f240000300800 */
[----:B------:R-:W4:Y:S01]  /*5a180*/  LDL.LU R9, [R1+0x1224] ;  /* 0x0012240001097983 */ /* 0x000f220000300800 */
[----:B------:R-:W4:Y:S01]  /*5a190*/  LDL.LU R10, [R1+0x1228] ;  /* 0x00122800010a7983 */ /* 0x000f220000300800 */
[----:B------:R-:W4:Y:S02]  /*5a1a0*/  LDL.LU R11, [R1+0x122c] ;  /* 0x00122c00010b7983 */ /* 0x000f240000300800 */
[----:B0-----:R-:W-:-:S02]  /*5a1b0*/  IMAD.MOV.U32 R22, RZ, RZ, R3 ;  /* 0x000000ffff167224 */ /* 0x001fc400078e0003 */
[----:B------:R-:W-:Y:S02]  /*5a1c0*/  IMAD.MOV.U32 R23, RZ, RZ, R2 ;  /* 0x000000ffff177224 */ /* 0x000fe400078e0002 */
[----:B---3--:R-:W-:Y:S02]  /*5a1d0*/  IMAD.MOV.U32 R3, RZ, RZ, R18 ;  /* 0x000000ffff037224 */ /* 0x008fe400078e0012 */
[----:B------:R-:W-:Y:S01]  /*5a1e0*/  IMAD.MOV.U32 R2, RZ, RZ, R19 ;  /* 0x000000ffff027224 */ /* 0x000fe200078e0013 */
[C---:B--2---:R-:W-:Y:S11]  /*5a1f0*/  HMMA.16816.F32 R12, R24.reuse, R18, R12 ;  /* 0x00000012180c723c */ /* 0x044ff6000000180c */
[----:B------:R-:W-:Y:S11]  /*5a200*/  @!UPT UIADD3 URZ, URZ, URZ, URZ ;  /* 0x0000003f3f3ff290 */ /* 0x000ff6000fffe03f */
[----:B------:R-:W-:Y:S01]  /*5a210*/  @!UPT UIADD3 URZ, URZ, URZ, URZ ;  /* 0x0000003f3f3ff290 */ /* 0x000fe2000fffe03f */
[----:B------:R-:W-:Y:S01]  /*5a220*/  STL.64 [R1+0x600], R12 ;  /* 0x0006000c01007387 */ /* 0x000fe20000100a00 */
[----:B------:R0:W-:Y:S02]  /*5a230*/  STL.64 [R1+0x608], R14 ;  /* 0x0006080e01007387 */ /* 0x0001e40000100a00 */
[----:B------:R-:W2:Y:S01]  /*5a240*/  LDL.64 R18, [R1+0x38] ;  /* 0x0000380001127983 */ /* 0x000ea20000100a00 */
[C---:B------:R-:W-:Y:S01]  /*5a250*/  HMMA.16816.F32 R4, R24.reuse, R22, R4 ;  /* 0x000000161804723c */ /* 0x040fe20000001804 */
[----:B--2---:R1:W-:Y:S11]  /*5a260*/  STL.64 [R1+0x2d50], R18 ;  /* 0x002d501201007387 */ /* 0x0043f60000100a00 */
[----:B------:R-:W-:Y:S11]  /*5a270*/  @!UPT UIADD3 URZ, URZ, URZ, URZ ;  /* 0x0000003f3f3ff290 */ /* 0x000ff6000fffe03f */
[----:B------:R-:W-:Y:S02]  /*5a280*/  STL.64 [R1+0x5f0], R4 ;  /* 0x0005f00401007387 */ /* 0x000fe40000100a00 */
[----:B------:R-:W-:Y:S02]  /*5a290*/  STL.64 [R1+0x5f8], R6 ;  /* 0x0005f80601007387 */ /* 0x000fe40000100a00 */
[----:B0-----:R-:W2:Y:S01]  /*5a2a0*/  LDL R14, [R1+0x18] ;  /* 0x00001800010e7983 */ /* 0x001ea20000100800 */
[----:B------:R-:W2:Y:S04]  /*5a2b0*/  LDL R15, [R1+0x1c] ;  /* 0x00001c00010f7983 */ /* 0x000ea80000100800 */
[----:B-1----:R-:W4:Y:S04]  /*5a2c0*/  LDL.64 R18, [R1+0x48] ;  /* 0x0000480001127983 */ /* 0x002f280000100a00 */
[----:B--2---:R0:W-:Y:S04]  /*5a2d0*/  STL.64 [R1+0x2d28], R14 ;  /* 0x002d280e01007387 */ /* 0x0041e80000100a00 */
[----:B0-----:R-:W2:Y:S01]  /*5a2e0*/  LDL.64 R14, [R1+0x28] ;  /* 0x00002800010e7983 */ /* 0x001ea20000100a00 */
[----:B------:R-:W3:Y:S02]  /*5a2f0*/  LDL.LU R4, [R1+0x1540] ;  /* 0x0015400001047983 */ /* 0x000ee40000300800 */
[----:B------:R-:W3:Y:S02]  /*5a300*/  LDL.LU R5, [R1+0x1544] ;  /* 0x0015440001057983 */ /* 0x000ee40000300800 */
[----:B------:R-:W2:Y:S01]  /*5a310*/  LDL.LU R6, [R1+0x1548] ;  /* 0x0015480001067983 */ /* 0x000ea20000300800 */
[----:B------:R-:W2:Y:S01]  /*5a320*/  LDL.LU R7, [R1+0x154c] ;  /* 0x00154c0001077983 */ /* 0x000ea20000300800 */
[----:B----4-:R-:W-:Y:S03]  /*5a330*/  HMMA.16816.F32 R8, R24, R18, R8 ;  /* 0x000000121808723c */ /* 0x010fe60000001808 */
        /* <DEDUP_REMOVED lines=16> */
[----:B------:R-:W3:Y:S02]  /*5a440*/  LDL.LU R23, [R1+0x148c] ;  /* 0x00148c0001177983 */ /* 0x000ee40000300800 */
[----:B------:R0:W-:Y:S02]  /*5a450*/  STL.64 [R1+0x5e0], R8 ;  /* 0x0005e00801007387 */ /* 0x0001e40000100a00 */
[----:B------:R1:W-:Y:S02]  /*5a460*/  STL.64 [R1+0x5e8], R10 ;  /* 0x0005e80a01007387 */ /* 0x0003e40000100a00 */
[----:B0-----:R-:W-:Y:S01]  /*5a470*/  IMAD.MOV.U32 R9, RZ, RZ, R18 ;  /* 0x000000ffff097224 */ /* 0x001fe200078e0012 */
[----:B-1----:R-:W4:Y:S01]  /*5a480*/  LDL.LU.64 R10, [R1+0x2d58] ;  /* 0x002d5800010a7983 */ /* 0x002f220000300a00 */
[----:B------:R-:W-:-:S02]  /*5a490*/  IMAD.MOV.U32 R8, RZ, RZ, R19 ;  /* 0x000000ffff087224 */ /* 0x000fc400078e0013 */
[----:B------:R-:W3:Y:S01]  /*5a4a0*/  LDL.LU.64 R18, [R1+0x2d50] ;  /* 0x002d500001127983 */ /* 0x000ee20000300a00 */
[C---:B--2---:R-:W-:Y:S08]  /*5a4b0*/  HMMA.16816.F32 R4, R24.reuse, R14, R4 ;  /* 0x0000000e1804723c */ /* 0x044ff00000001804 */
[----:B---3--:R-:W-:Y:S01]  /*5a4c0*/  HMMA.16816.F32 R20, R24, R18, R20 ;  /* 0x000000121814723c */ /* 0x008fe20000001814 */
[----:B----4-:R-:W-:Y:S01]  /*5a4d0*/  STL.64 [R1+0x2cd8], R10 ;  /* 0x002cd80a01007387 */ /* 0x010fe20000100a00 */
[----:B------:R0:W-:Y:S02]  /*5a4e0*/  STL.64 [R1+0x2cd0], R8 ;  /* 0x002cd00801007387 */ /* 0x0001e40000100a00 */
[----:B------:R-:W-:Y:S01]  /*5a4f0*/  IMAD.MOV.U32 R17, RZ, RZ, R19 ;  /* 0x000000ffff117224 */ /* 0x000fe200078e0013 */
        /* <DEDUP_REMOVED lines=8> */
[----:B------:R-:W3:Y:S01]  /*5a580*/  LDL.LU.64 R18, [R1+0x2d48] ;  /* 0x002d480001127983 */ /* 0x000ee20000300a00 */
[----:B------:R-:W4:Y:S02]  /*5a590*/  LDL.LU R16, [R1+0x2d40] ;  /* 0x002d400001107983 */ /* 0x000f240000300800 */
[----:B------:R-:W-:Y:S02]  /*5a5a0*/  STL.64 [R1+0x5c0], R4 ;  /* 0x0005c00401007387 */ /* 0x000fe40000100a00 */
[----:B-1----:R-:W-:Y:S01]  /*5a5b0*/  IMAD.MOV.U32 R22, RZ, RZ, R14 ;  /* 0x000000ffff167224 */ /* 0x002fe200078e000e */
[----:B------:R0:W-:Y:S01]  /*5a5c0*/  STL.64 [R1+0x5c8], R6 ;  /* 0x0005c80601007387 */ /* 0x0001e20000100a00 */
[----:B------:R-:W-:-:S02]  /*5a5d0*/  IMAD.MOV.U32 R21, RZ, RZ, R15 ;  /* 0x000000ffff157224 */ /* 0x000fc400078e000f */
[----:B------:R-:W-:Y:S01]  /*5a5e0*/  IMAD.MOV.U32 R23, RZ, RZ, R29 ;  /* 0x000000ffff177224 */ /* 0x000fe200078e001d */
[----:B0-----:R-:W2:Y:S01]  /*5a5f0*/  LDL.LU.64 R6, [R1+0x2d38] ;  /* 0x002d380001067983 */ /* 0x001ea20000300a00 */
[----:B------:R-:W2:Y:S02]  /*5a600*/  LDL.LU.64 R4, [R1+0x2d30] ;  /* 0x002d300001047983 */ /* 0x000ea40000300a00 */
[----:B------:R-:W2:Y:S02]  /*5a610*/  LDL.LU.64 R14, [R1+0x2d28] ;  /* 0x002d2800010e7983 */ /* 0x000ea40000300a00 */
[----:B------:R0:W-:Y:S01]  /*5a620*/  STL [R1+0x2c58], R22 ;  /* 0x002c581601007387 */ /* 0x0001e20000100800 */
[----:B------:R-:W-:Y:S01]  /*5a630*/  STL.64 [R1+0x2c50], R20 ;  /* 0x002c501401007387 */ /* 0x000fe20000100a00 */
[----:B0-----:R-:W-:-:S03]  /*5a640*/  IMAD.MOV.U32 R22, RZ, RZ, R28 ;  /* 0x000000ffff167224 */ /* 0x001fc600078e001c */
[----:B------:R-:W4:Y:S01]  /*5a650*/  LDL.LU R28, [R1+0x2d20] ;  /* 0x002d2000011c7983 */ /* 0x000f220000300800 */
[----:B------:R-:W4:Y:S02]  /*5a660*/  LDL.LU R29, [R1+0x2d1c] ;  /* 0x002d1c00011d7983 */ /* 0x000f240000300800 */
[----:B------:R0:W-:Y:S02]  /*5a670*/  STL.64 [R1+0x2c60], R22 ;  /* 0x002c601601007387 */ /* 0x0001e40000100a00 */
[----:B0-----:R-:W4:Y:S01]  /*5a680*/  LDL R22, [R1+0x98] ;  /* 0x0000980001167983 */ /* 0x001f220000100800 */
[----:B---3--:R-:W-:-:S03]  /*5a690*/  IMAD.MOV.U32 R23, RZ, RZ, R18 ;  /* 0x000000ffff177224 */ /* 0x008fc600078e0012 */
[----:B------:R-:W3:Y:S01]  /*5a6a0*/  LDL.LU R18, [R1+0x2d18] ;  /* 0x002d180001127983 */ /* 0x000ee20000300800 */
[----:B--2---:R-:W-:Y:S03]  /*5a6b0*/  HMMA.16816.F32 R12, R24, R14, R4 ;  /* 0x0000000e180c723c */ /* 0x004fe60000001804 */
[----:B----4-:R0:W-:Y:S02]  /*5a6c0*/  STL.64 [R1+0x2c78], R22 ;  /* 0x002c781601007387 */ /* 0x0101e40000100a00 */
[----:B0-----:R-:W-:Y:S02]  /*5a6d0*/  IMAD.MOV.U32 R22, RZ, RZ, R19 ;  /* 0x000000ffff167224 */ /* 0x001fe400078e0013 */
[----:B------:R-:W-:Y:S01]  /*5a6e0*/  IMAD.MOV.U32 R23, RZ, RZ, R16 ;  /* 0x000000ffff177224 */ /* 0x000fe200078e0010 */
[----:B------:R-:W3:Y:S01]  /*5a6f0*/  LDL.LU R19, [R1+0x2d14] ;  /* 0x002d140001137983 */ /* 0x000ee20000300800 */
[----:B------:R-:W2:Y:S03]  /*5a700*/  LDL.LU R16, [R1+0x2d10] ;  /* 0x002d100001107983 */ /* 0x000ea60000300800 */
[----:B------:R0:W-:Y:S01]  /*5a710*/  STL.64 [R1+0x2c90], R22 ;  /* 0x002c901601007387 */ /* 0x0001e20000100a00 */
[----:B------:R-:W4:Y:S02]  /*5a720*/  LDL.LU.64 R6, [R1+0x2d08] ;  /* 0x002d080001067983 */ /* 0x000f240000300a00 */
[----:B------:R-:W4:Y:S08]  /*5a730*/  LDL.LU.64 R4, [R1+0x2d00] ;  /* 0x002d000001047983 */ /* 0x000f300000300a00 */
[----:B------:R-:W-:Y:S01]  /*5a740*/  STL.64 [R1+0x5b0], R12 ;  /* 0x0005b00c01007387 */ /* 0x000fe20000100a00 */
[----:B------:R1:W-:Y:S01]  /*5a750*/  STL.64 [R1+0x5b8], R14 ;  /* 0x0005b80e01007387 */ /* 0x0003e20000100a00 */
[----:B0-----:R-:W-:-:S02]  /*5a760*/  IMAD.MOV.U32 R22, RZ, RZ, R29 ;  /* 0x000000ffff167224 */ /* 0x001fc400078e001d */
[----:B------:R-:W-:Y:S01]  /*5a770*/  IMAD.MOV.U32 R23, RZ, RZ, R28 ;  /* 0x000000ffff177224 */ /* 0x000fe200078e001c */
[----:B-1----:R-:W2:Y:S01]  /*5a780*/  LDL.LU.64 R14, [R1+0x2cf8] ;  /* 0x002cf800010e7983 */ /* 0x002ea20000300a00 */
[----:B------:R-:W2:Y:S05]  /*5a790*/  LDL.LU.64 R12, [R1+0x2cf0] ;  /* 0x002cf000010c7983 */ /* 0x000eaa0000300a00 */
[C---:B----4-:R-:W-:Y:S01]  /*5a7a0*/  HMMA.16816.F32 R20, R24.reuse, R22, R4 ;  /* 0x000000161814723c */ /* 0x050fe20000001804 */
[----:B------:R-:W4:Y:S01]  /*5a7b0*/  LDL.LU.64 R6, [R1+0x2ce8] ;  /* 0x002ce80001067983 */ /* 0x000f220000300a00 */
[----:B------:R-:W2:Y:S06]  /*5a7c0*/  LDL.LU.64 R4, [R1+0x2ce0] ;  /* 0x002ce00001047983 */ /* 0x000eac0000300a00 */
[----:B---3--:R-:W-:Y:S11]  /*5a7d0*/  HMMA.16816.F32 R8, R24, R18, R8 ;  /* 0x000000121808723c */ /* 0x008ff60000001808 */
[----:B------:R-:W-:Y:S04]  /*5a7e0*/  @!UPT UIADD3 URZ, URZ, URZ, URZ ;  /* 0x0000003f3f3ff290 */ /* 0x000fe8000fffe03f */
[----:B------:R-:W-:Y:S01]  /*5a7f0*/  STL.64 [R1+0x5a0], R20 ;  /* 0x0005a01401007387 */ /* 0x000fe20000100a00 */
[----:B------:R4:W-:Y:S07]  /*5a800*/  STL.64 [R1+0x5a8], R22 ;  /* 0x0005a81601007387 */ /* 0x0009ee0000100a00 */
[----:B------:R-:W-:Y:S02]  /*5a810*/  STL.64 [R1+0x590], R8 ;  /* 0x0005900801007387 */ /* 0x000fe40000100a00 */
[----:B------:R-:W-:Y:S02]  /*5a820*/  STL.64 [R1+0x598], R10 ;  /* 0x0005980a01007387 */ /* 0x000fe40000100a00 */
[----:B----4-:R-:W-:-:S02]  /*5a830*/  IMAD.MOV.U32 R22, RZ, RZ, R7 ;  /* 0x000000ffff167224 */ /* 0x010fc400078e0007 */
[----:B------:R-:W-:-:S05]  /*5a840*/  IMAD.MOV.U32 R23, RZ, RZ, R6 ;  /* 0x000000ffff177224 */ /* 0x000fca00078e0006 */
[----:B------:R2:W-:Y:S02]  /*5a850*/  STL.64 [R1+0x2ca8], R22 ;  /* 0x002ca81601007387 */ /* 0x0005e40000100a00 */
[----:B--2---:R-:W-:Y:S02]  /*5a860*/  IMAD.MOV.U32 R23, RZ, RZ, R4 ;  /* 0x000000ffff177224 */ /* 0x004fe400078e0004 */
[----:B------:R-:W-:Y:S01]  /*5a870*/  IMAD.MOV.U32 R22, RZ, RZ, R5 ;  /* 0x000000ffff167224 */ /* 0x000fe200078e0005 */
[----:B------:R-:W2:Y:S01]  /*5a880*/  LDL.LU R4, [R1+0x1560] ;  /* 0x0015600001047983 */ /* 0x000ea20000300800 */
[----:B------:R-:W2:Y:S02]  /*5a890*/  LDL.LU R5, [R1+0x1564] ;  /* 0x0015640001057983 */ /* 0x000ea40000300800 */
[----:B------:R-:W2:Y:S02]  /*5a8a0*/  LDL.LU R6, [R1+0x1568] ;  /* 0x0015680001067983 */ /* 0x000ea40000300800 */
[----:B------:R-:W2:Y:S01]  /*5a8b0*/  LDL.LU R7, [R1+0x156c] ;  /* 0x00156c0001077983 */ /* 0x000ea20000300800 */
[----:B------:R-:W3:Y:S01]  /*5a8c0*/  LDL.LU R8, [R1+0x15b0] ;  /* 0x0015b00001087983 */ /* 0x000ee20000300800 */
[----:B------:R-:W3:Y:S02]  /*5a8d0*/  LDL.LU R9, [R1+0x15b4] ;  /* 0x0015b40001097983 */ /* 0x000ee40000300800 */
[----:B------:R-:W3:Y:S02]  /*5a8e0*/  LDL.LU R10, [R1+0x15b8] ;  /* 0x0015b800010a7983 */ /* 0x000ee40000300800 */
[----:B------:R-:W3:Y:S01]  /*5a8f0*/  LDL.LU R11, [R1+0x15bc] ;  /* 0x0015bc00010b7983 */ /* 0x000ee20000300800 */
[----:B------:R-:W-:Y:S01]  /*5a900*/  STL.64 [R1+0x2bc0], R18 ;  /* 0x002bc01201007387 */ /* 0x000fe20000100a00 */
[----:B------:R0:W-:Y:S02]  /*5a910*/  STL [R1+0x2bb8], R16 ;  /* 0x002bb81001007387 */ /* 0x0001e40000100800 */
[----:B------:R1:W-:Y:S01]  /*5a920*/  STL [R1+0x2c5c], R17 ;  /* 0x002c5c1101007387 */ /* 0x0003e20000100800 */
[----:B0-----:R-:W4:Y:S01]  /*5a930*/  LDL.LU R16, [R1+0x1470] ;  /* 0x0014700001107983 */ /* 0x001f220000300800 */
[----:B-1----:R-:W4:Y:S02]  /*5a940*/  LDL.LU R17, [R1+0x1474] ;  /* 0x0014740001117983 */ /* 0x002f240000300800 */
        /* <DEDUP_REMOVED lines=71> */
[----:B------:R-:W-:Y:S02]  /*5adc0*/  IMAD.MOV.U32 R14, RZ, RZ, R13 ;  /* 0x000000ffff0e7224 */ /* 0x000fe400078e000d */
[----:B------:R-:W-:-:S07]  /*5add0*/  IMAD.MOV.U32 R15, RZ, RZ, R12 ;  /* 0x000000ffff0f7224 */ /* 0x000fce00078e000c */
[C---:B---3--:R-:W-:Y:S08]  /*5ade0*/  HMMA.16816.F32 R24, R4.reuse, R14, R24 ;  /* 0x0000000e0418723c */ /* 0x048ff00000001818 */
[----:B--2---:R-:W-:Y:S01]  /*5adf0*/  HMMA.16816.F32 R20, R4, R22, R16 ;  /* 0x000000160414723c */ /* 0x004fe20000001810 */
[----:B------:R-:W2:Y:S11]  /*5ae00*/  LDL.LU R17, [R1+0x2c5c] ;  /* 0x002c5c0001117983 */ /* 0x000eb60000300800 */
[----:B------:R-:W-:Y:S11]  /*5ae10*/  @!UPT UIADD3 URZ, URZ, URZ, URZ ;  /* 0x0000003f3f3ff290 */ /* 0x000ff6000fffe03f */
[----:B------:R-:W-:Y:S01]  /*5ae20*/  STL.64 [R1+0x2d0], R20 ;  /* 0x0002d01401007387 */ /* 0x000fe20000100a00 */
[----:B------:R0:W-:Y:S03]  /*5ae30*/  STL.64 [R1+0x2d8], R22 ;  /* 0x0002d81601007387 */ /* 0x0001e60000100a00 */
[----:B0-----:R-:W3:Y:S01]  /*5ae40*/  LDL.LU R22, [R1+0x2c58] ;  /* 0x002c580001167983 */ /* 0x001ee20000300800 */
[----:B------:R-:W2:Y:S02]  /*5ae50*/  LDL.LU.64 R20, [R1+0x2c50] ;  /* 0x002c500001147983 */ /* 0x000ea40000300a00 */
[----:B------:R-:W2:Y:S02]  /*5ae60*/  LDL.LU R12, [R1+0x14a0] ;  /* 0x0014a000010c7983 */ /* 0x000ea40000300800 */
[----:B------:R-:W-:Y:S01]  /*5ae70*/  STL.64 [R1+0x2c0], R24 ;  /* 0x0002c01801007387 */ /* 0x000fe20000100a00 */
[----:B------:R-:W-:Y:S01]  /*5ae80*/  STL.64 [R1+0x2c8], R26 ;  /* 0x0002c81a01007387 */ /* 0x000fe20000100a00 */
[----:B------:R-:W2:Y:S02]  /*5ae90*/  LDL.LU R13, [R1+0x14a4] ;  /* 0x0014a400010d7983 */ /* 0x000ea40000300800 */
[----:B------:R-:W2:Y:S02]  /*5aea0*/  LDL.LU R14, [R1+0x14a8] ;  /* 0x0014a800010e7983 */ /* 0x000ea40000300800 */
[----:B------:R-:W2:Y:S01]  /*5aeb0*/  LDL.LU R15, [R1+0x14ac] ;  /* 0x0014ac00010f7983 */ /* 0x000ea20000300800 */
[----:B------:R-:W0:Y:S04]  /*5aec0*/  LDSM.16.MT88.4 R24, [R0+0xc180] ;  /* 0x00c180000018783b */ /* 0x000e280000004200 */
        /* <DEDUP_REMOVED lines=12> */
[----:B--2---:R3:W-:Y:S01]  /*5af90*/  STL.64 [R1+0x2bf0], R14 ;  /* 0x002bf00e01007387 */ /* 0x0047e20000100a00 */
[----:B------:R-:W-:Y:S02]  /*5afa0*/  STL.64 [R1+0x2be8], R12 ;  /* 0x002be80c01007387 */ /* 0x000fe40000100a00 */
[----:B---3--:R-:W-:-:S02]  /*5afb0*/  IMAD.MOV.U32 R14, RZ, RZ, R22 ;  /* 0x000000ffff0e7224 */ /* 0x008fc400078e0016 */
[----:B------:R-:W-:-:S05]  /*5afc0*/  IMAD.MOV.U32 R15, RZ, RZ, R21 ;  /* 0x000000ffff0f7224 */ /* 0x000fca00078e0015 */
[----:B------:R1:W-:Y:S02]  /*5afd0*/  STL.64 [R1+0x2c00], R14 ;  /* 0x002c000e01007387 */ /* 0x0003e40000100a00 */
[----:B-1----:R-:W-:Y:S02]  /*5afe0*/  IMAD.MOV.U32 R14, RZ, RZ, R20 ;  /* 0x000000ffff0e7224 */ /* 0x002fe400078e0014 */
[----:B------:R-:W-:-:S05]  /*5aff0*/  IMAD.MOV.U32 R15, RZ, RZ, R17 ;  /* 0x000000ffff0f7224 */ /* 0x000fca00078e0011 */
[----:B------:R4:W-:Y:S02]  /*5b000*/  STL.64 [R1+0x2c18], R14 ;  /* 0x002c180e01007387 */ /* 0x0009e40000100a00 */
[----:B----4-:R-:W-:Y:S02]  /*5b010*/  IMAD.MOV.U32 R14, RZ, RZ, R9 ;  /* 0x000000ffff0e7224 */ /* 0x010fe400078e0009 */
[----:B------:R-:W-:-:S05]  /*5b020*/  IMAD.MOV.U32 R15, RZ, RZ, R8 ;  /* 0x000000ffff0f7224 */ /* 0x000fca00078e0008 */
[----:B------:R1:W-:Y:S01]  /*5b030*/  STL.64 [R1+0x2c30], R14 ;  /* 0x002c300e01007387 */ /* 0x0003e20000100a00 */
[----:B------:R-:W2:Y:S02]  /*5b040*/  LDL.LU R12, [R1+0x1590] ;  /* 0x00159000010c7983 */ /* 0x000ea40000300800 */
[----:B------:R-:W2:Y:S01]  /*5b050*/  LDL.LU R13, [R1+0x1594] ;  /* 0x00159400010d7983 */ /* 0x000ea20000300800 */
[----:B-1----:R-:W3:Y:S01]  /*5b060*/  LDL.LU R14, [R1+0x1598] ;  /* 0x00159800010e7983 */ /* 0x002ee20000300800 */
[----:B------:R-:W3:Y:S03]  /*5b070*/  LDL.LU R15, [R1+0x159c] ;  /* 0x00159c00010f7983 */ /* 0x000ee60000300800 */
[----:B---3--:R-:W-:Y:S01]  /*5b080*/  STL.64 [R1+0x2c48], R14 ;  /* 0x002c480e01007387 */ /* 0x008fe20000100a00 */
[----:B--2---:R1:W-:Y:S03]  /*5b090*/  STL.64 [R1+0x2c40], R12 ;  /* 0x002c400c01007387 */ /* 0x0043e60000100a00 */
[----:B-1----:R-:W2:Y:S01]  /*5b0a0*/  LDL.LU R12, [R1+0x15a0] ;  /* 0x0015a000010c7983 */ /* 0x002ea20000300800 */
[----:B------:R-:W2:Y:S02]  /*5b0b0*/  LDL.LU R13, [R1+0x15a4] ;  /* 0x0015a400010d7983 */ /* 0x000ea40000300800 */
[----:B------:R-:W2:Y:S02]  /*5b0c0*/  LDL.LU R14, [R1+0x15a8] ;  /* 0x0015a800010e7983 */ /* 0x000ea40000300800 */
[----:B------:R-:W2:Y:S01]  /*5b0d0*/  LDL.LU R15, [R1+0x15ac] ;  /* 0x0015ac00010f7983 */ /* 0x000ea20000300800 */
[----:B------:R-:W3:Y:S04]  /*5b0e0*/  LDL.64 R18, [R1+0x8] ;  /* 0x0000080001127983 */ /* 0x000ee80000100a00 */
[----:B---3--:R1:W-:Y:S01]  /*5b0f0*/  STL.64 [R1+0x2bf8], R18 ;  /* 0x002bf81201007387 */ /* 0x0083e20000100a00 */
[----:B------:R-:W3:Y:S02]  /*5b100*/  LDL.LU R16, [R1+0x14d0] ;  /* 0x0014d00001107983 */ /* 0x000ee40000300800 */
[----:B------:R-:W3:Y:S01]  /*5b110*/  LDL.LU R17, [R1+0x14d4] ;  /* 0x0014d40001117983 */ /* 0x000ee20000300800 */
[----:B-1----:R-:W4:Y:S01]  /*5b120*/  LDL.LU R18, [R1+0x14d8] ;  /* 0x0014d80001127983 */ /* 0x002f220000300800 */
[----:B------:R-:W4:Y:S02]  /*5b130*/  LDL.LU R19, [R1+0x14dc] ;  /* 0x0014dc0001137983 */ /* 0x000f240000300800 */
[----:B------:R-:W-:-:S02]  /*5b140*/  IMAD.MOV.U32 R22, RZ, RZ, R3 ;  /* 0x000000ffff167224 */ /* 0x000fc400078e0003 */
[----:B------:R-:W-:Y:S01]  /*5b150*/  IMAD.MOV.U32 R23, RZ, RZ, R2 ;  /* 0x000000ffff177224 */ /* 0x000fe200078e0002 */
[----:B----4-:R-:W-:Y:S01]  /*5b160*/  STL.64 [R1+0x2c10], R18 ;  /* 0x002c101201007387 */ /* 0x010fe20000100a00 */
[----:B---3--:R1:W-:Y:S03]  /*5b170*/  STL.64 [R1+0x2c08], R16 ;  /* 0x002c081001007387 */ /* 0x0083e60000100a00 */
[----:B-1----:R-:W3:Y:S01]  /*5b180*/  LDL.LU R16, [R1+0x14e0] ;  /* 0x0014e00001107983 */ /* 0x002ee20000300800 */
[----:B------:R-:W3:Y:S02]  /*5b190*/  LDL.LU R17, [R1+0x14e4] ;  /* 0x0014e40001117983 */ /* 0x000ee40000300800 */
[----:B------:R-:W4:Y:S02]  /*5b1a0*/  LDL.LU R18, [R1+0x14e8] ;  /* 0x0014e80001127983 */ /* 0x000f240000300800 */
[----:B------:R-:W4:Y:S01]  /*5b1b0*/  LDL.LU R19, [R1+0x14ec] ;  /* 0x0014ec0001137983 */ /* 0x000f220000300800 */
[C---:B--2---:R-:W-:Y:S01]  /*5b1c0*/  HMMA.16816.F32 R20, R4.reuse, R22, R12 ;  /* 0x000000160414723c */ /* 0x044fe2000000180c */
[----:B----4-:R-:W-:Y:S01]  /*5b1d0*/  STL.64 [R1+0x2c28], R18 ;  /* 0x002c281201007387 */ /* 0x010fe20000100a00 */
[----:B---3--:R1:W-:Y:S03]  /*5b1e0*/  STL.64 [R1+0x2c20], R16 ;  /* 0x002c201001007387 */ /* 0x0083e60000100a00 */
        /* <DEDUP_REMOVED lines=8> */
[----:B0-----:R0:W-:Y:S01]  /*5b270*/  STL.64 [R1+0x2aa8], R26 ;  /* 0x002aa81a01007387 */ /* 0x0011e20000100a00 */
[----:B------:R-:W-:Y:S03]  /*5b280*/  STL.64 [R1+0x2aa0], R24 ;  /* 0x002aa01801007387 */ /* 0x000fe60000100a00 */
[----:B0-----:R-:W4:Y:S01]  /*5b290*/  LDL.64 R26, [R1+0x18] ;  /* 0x00001800011a7983 */ /* 0x001f220000100a00 */
[----:B------:R-:W2:Y:S02]  /*5b2a0*/  LDL.LU.64 R14, [R1+0x2c48] ;  /* 0x002c4800010e7983 */ /* 0x000ea40000300a00 */
[----:B------:R-:W2:Y:S02]  /*5b2b0*/  LDL.LU.64 R12, [R1+0x2c40] ;  /* 0x002c4000010c7983 */ /* 0x000ea40000300a00 */
[----:B------:R-:W-:Y:S01]  /*5b2c0*/  STL.64 [R1+0x570], R20 ;  /* 0x0005701401007387 */ /* 0x000fe20000100a00 */
[----:B------:R0:W-:Y:S04]  /*5b2d0*/  STL.64 [R1+0x578], R22 ;  /* 0x0005781601007387 */ /* 0x0001e80000100a00 */
        /* <DEDUP_REMOVED lines=40> */
[----:B------:R-:W4:Y:S02]  /*5b560*/  LDL.LU R24, [R1+0x1050] ;  /* 0x0010500001187983 */ /* 0x000f240000300800 */
[----:B------:R-:W4:Y:S01]  /*5b570*/  LDL.LU R25, [R1+0x1054] ;  /* 0x0010540001197983 */ /* 0x000f220000300800 */
[----:B------:R-:W2:Y:S01]  /*5b580*/  LDL.LU R26, [R1+0x1058] ;  /* 0x00105800011a7983 */ /* 0x000ea20000300800 */
[----:B------:R-:W2:Y:S03]  /*5b590*/  LDL.LU R27, [R1+0x105c] ;  /* 0x00105c00011b7983 */ /* 0x000ea60000300800 */
[----:B--2---:R0:W-:Y:S01]  /*5b5a0*/  STL.64 [R1+0x2b80], R26 ;  /* 0x002b801a01007387 */ /* 0x0041e20000100a00 */
[----:B----4-:R-:W-:Y:S03]  /*5b5b0*/  STL.64 [R1+0x2b78], R24 ;  /* 0x002b781801007387 */ /* 0x010fe60000100a00 */
[----:B0-----:R-:W2:Y:S01]  /*5b5c0*/  LDL.64 R26, [R1+0xa8] ;  /* 0x0000a800011a7983 */ /* 0x001ea20000100a00 */
[----:B------:R-:W-:Y:S03]  /*5b5d0*/  HMMA.16816.F32 R12, R4, R18, R12 ;  /* 0x00000012040c723c */ /* 0x000fe6000000180c */
[----:B--2---:R0:W-:Y:S04]  /*5b5e0*/  STL.64 [R1+0x2b88], R26 ;  /* 0x002b881a01007387 */ /* 0x0041e80000100a00 */
[----:B0-----:R-:W2:Y:S01]  /*5b5f0*/  LDL.64 R26, [R1+0xb8] ;  /* 0x0000b800011a7983 */ /* 0x001ea20000100a00 */
[----:B------:R-:W-:-:S02]  /*5b600*/  IMAD.MOV.U32 R28, RZ, RZ, R18 ;  /* 0x000000ffff1c7224 */ /* 0x000fc400078e0012 */
[----:B------:R-:W-:Y:S01]  /*5b610*/  IMAD.MOV.U32 R17, RZ, RZ, R19 ;  /* 0x000000ffff117224 */ /* 0x000fe200078e0013 */
[----:B--2---:R0:W-:Y:S04]  /*5b620*/  STL.64 [R1+0x2b90], R26 ;  /* 0x002b901a01007387 */ /* 0x0041e80000100a00 */
[----:B0-----:R-:W2:Y:S08]  /*5b630*/  LDL.64 R26, [R1+0xc8] ;  /* 0x0000c800011a7983 */ /* 0x001eb00000100a00 */
[----:B------:R-:W-:Y:S02]  /*5b640*/  STL.64 [R1+0x8b0], R12 ;  /* 0x0008b00c01007387 */ /* 0x000fe40000100a00 */
[----:B------:R0:W-:Y:S02]  /*5b650*/  STL.64 [R1+0x8b8], R14 ;  /* 0x0008b80e01007387 */ /* 0x0001e40000100a00 */
[----:B0-----:R-:W4:Y:S01]  /*5b660*/  LDL.LU.64 R14, [R1+0x2bd0] ;  /* 0x002bd000010e7983 */ /* 0x001f220000300a00 */
[----:B------:R-:W4:Y:S02]  /*5b670*/  LDL.LU.64 R12, [R1+0x2bc8] ;  /* 0x002bc800010c7983 */ /* 0x000f240000300a00 */
[----:B------:R-:W4:Y:S02]  /*5b680*/  LDL.LU.64 R18, [R1+0x2bc0] ;  /* 0x002bc00001127983 */ /* 0x000f240000300a00 */
[----:B------:R-:W2:Y:S01]  /*5b690*/  LDL.LU R16, [R1+0x2bb8] ;  /* 0x002bb80001107983 */ /* 0x000ea20000300800 */
[C---:B----4-:R-:W-:Y:S11]  /*5b6a0*/  HMMA.16816.F32 R12, R4.reuse, R18, R12 ;  /* 0x00000012040c723c */ /* 0x050ff6000000180c */
[----:B------:R-:W-:Y:S11]  /*5b6b0*/  @!UPT UIADD3 URZ, URZ, URZ, URZ ;  /* 0x0000003f3f3ff290 */ /* 0x000ff6000fffe03f */
[----:B------:R-:W-:Y:S01]  /*5b6c0*/  @!UPT UIADD3 URZ, URZ, URZ, URZ ;  /* 0x0000003f3f3ff290 */ /* 0x000fe2000fffe03f */
[----:B------:R-:W-:Y:S01]  /*5b6d0*/  STL.64 [R1+0x8c0], R12 ;  /* 0x0008c00c01007387 */ /* 0x000fe20000100a00 */
[----:B------:R0:W-:Y:S03]  /*5b6e0*/  STL.64 [R1+0x8c8], R14 ;  /* 0x0008c80e01007387 */ /* 0x0001e60000100a00 */
[----:B0-----:R-:W3:Y:S01]  /*5b6f0*/  LDL.LU.64 R14, [R1+0x2bb0] ;  /* 0x002bb000010e7983 */ /* 0x001ee20000300a00 */
[----:B------:R-:W-:Y:S02]  /*5b700*/  STL.64 [R1+0x2b38], R18 ;  /* 0x002b381201007387 */ /* 0x000fe40000100a00 */
[----:B--2---:R-:W-:Y:S01]  /*5b710*/  STL [R1+0x2b30], R16 ;  /* 0x002b301001007387 */ /* 0x004fe20000100800 */
[C---:B---3--:R-:W-:Y:S11]  /*5b720*/  HMMA.16816.F32 R8, R4.reuse, R14, R8 ;  /* 0x0000000e0408723c */ /* 0x048ff60000001808 */
[----:B------:R-:W-:Y:S11]  /*5b730*/  @!UPT UIADD3 URZ, URZ, URZ, URZ ;  /* 0x0000003f3f3ff290 */ /* 0x000ff6000fffe03f */
[----:B------:R-:W-:Y:S01]  /*5b740*/  @!UPT UIADD3 URZ, URZ, URZ, URZ ;  /* 0x0000003f3f3ff290 */ /* 0x000fe2000fffe03f */
[----:B------:R-:W-:Y:S01]  /*5b750*/  STL.64 [R1+0x9d0], R8 ;  /* 0x0009d00801007387 */ /* 0x000fe20000100a00 */
[----:B------:R0:W-:Y:S03]  /*5b760*/  STL.64 [R1+0x9d8], R10 ;  /* 0x0009d80a01007387 */ /* 0x0001e60000100a00 */
[----:B0-----:R-:W2:Y:S01]  /*5b770*/  LDL.LU.64 R10, [R1+0x2ba8] ;  /* 0x002ba800010a7983 */ /* 0x001ea20000300a00 */
[----:B------:R0:W-:Y:S02]  /*5b780*/  STL [R1+0x2abc], R14 ;  /* 0x002abc0e01007387 */ /* 0x0001e40000100800 */
[----:B------:R1:W-:Y:S02]  /*5b790*/  STL [R1+0x2ab8], R15 ;  /* 0x002ab80f01007387 */ /* 0x0003e40000100800 */
[----:B------:R-:W3:Y:S01]  /*5b7a0*/  LDL.LU R12, [R1+0x1440] ;  /* 0x00144000010c7983 */ /* 0x000ee20000300800 */
[----:B------:R-:W3:Y:S04]  /*5b7b0*/  LDL.LU R13, [R1+0x1444] ;  /* 0x00144400010d7983 */ /* 0x000ee80000300800 */
[----:B0-----:R-:W3:Y:S01]  /*5b7c0*/  LDL.LU R14, [R1+0x1448] ;  /* 0x00144800010e7983 */ /* 0x001ee20000300800 */
[----:B-1----:R-:W3:Y:S01]  /*5b7d0*/  LDL.LU R15, [R1+0x144c] ;  /* 0x00144c00010f7983 */ /* 0x002ee20000300800 */
[----:B--2---:R-:W-:Y:S02]  /*5b7e0*/  HMMA.16816.F32 R4, R4, R10, R20 ;  /* 0x0000000a0404723c */ /* 0x004fe40000001814 */
[----:B------:R-:W3:Y:S01]  /*5b7f0*/  LDL.LU.64 R22, [R1+0x2ba0] ;  /* 0x002ba00001167983 */ /* 0x000ee20000300a00 */
[----:B------:R-:W3:Y:S11]  /*5b800*/  LDL.LU.64 R20, [R1+0x2b98] ;  /* 0x002b980001147983 */ /* 0x000ef60000300a00 */
[----:B------:R-:W-:Y:S09]  /*5b810*/  @!UPT UIADD3 URZ, URZ, URZ, URZ ;  /* 0x0000003f3f3ff290 */ /* 0x000ff2000fffe03f */
[----:B------:R-:W-:Y:S01]  /*5b820*/  STL.64 [R1+0x9c0], R4 ;  /* 0x0009c00401007387 */ /* 0x000fe20000100a00 */
[----:B------:R0:W-:Y:S03]  /*5b830*/  STL.64 [R1+0x9c8], R6 ;  /* 0x0009c80601007387 */ /* 0x0001e60000100a00 */
[----:B0-----:R-:W2:Y:S01]  /*5b840*/  LDL.64 R6, [R1+0x88] ;  /* 0x0000880001067983 */ /* 0x001ea20000100a00 */
        /* <DEDUP_REMOVED lines=11> */
[----:B------:R-:W-:Y:S02]  /*5b900*/  IMAD.MOV.U32 R12, RZ, RZ, R27 ;  /* 0x000000ffff0c7224 */ /* 0x000fe400078e001b */
[----:B------:R-:W4:Y:S03]  /*5b910*/  LDL.LU.64 R26, [R1+0x2b90] ;  /* 0x002b9000011a7983 */ /* 0x000f260000300a00 */
[----:B------:R0:W-:Y:S02]  /*5b920*/  STL [R1+0x2ac4], R12 ;  /* 0x002ac40c01007387 */ /* 0x0001e40000100800 */
[----:B------:R1:W-:Y:S01]  /*5b930*/  STL [R1+0x2ac0], R13 ;  /* 0x002ac00d01007387 */ /* 0x0003e20000100800 */
[----:B0-----:R-:W2:Y:S01]  /*5b940*/  LDL.LU R12, [R1+0x1030] ;  /* 0x00103000010c7983 */ /* 0x001ea20000300800 */
[----:B-1----:R-:W2:Y:S02]  /*5b950*/  LDL.LU R13, [R1+0x1034] ;  /* 0x00103400010d7983 */ /* 0x002ea40000300800 */
[----:B------:R-:W2:Y:S02]  /*5b960*/  LDL.LU R14, [R1+0x1038] ;  /* 0x00103800010e7983 */ /* 0x000ea40000300800 */
[----:B------:R-:W2:Y:S01]  /*5b970*/  LDL.LU R15, [R1+0x103c] ;  /* 0x00103c00010f7983 */ /* 0x000ea20000300800 */
        /* <DEDUP_REMOVED lines=8> */
[----:B------:R0:W-:Y:S02]  /*5ba00*/  STL [R1+0x2acc], R8 ;  /* 0x002acc0801007387 */ /* 0x0001e40000100800 */
[----:B------:R1:W-:Y:S01]  /*5ba10*/  STL [R1+0x2ac8], R9 ;  /* 0x002ac80901007387 */ /* 0x0003e20000100800 */
[----:B0-----:R-:W3:Y:S01]  /*5ba20*/  LDL.LU R8, [R1+0x1080] ;  /* 0x0010800001087983 */ /* 0x001ee20000300800 */
[----:B-1----:R-:W3:Y:S02]  /*5ba30*/  LDL.LU R9, [R1+0x1084] ;  /* 0x0010840001097983 */ /* 0x002ee40000300800 */
        /* <DEDUP_REMOVED lines=10> */
[----:B------:R-:W3:Y:S02]  /*5bae0*/  LDL.LU.64 R24, [R1+0x2b78] ;  /* 0x002b780001187983 */ /* 0x000ee40000300a00 */
[----:B------:R-:W-:Y:S02]  /*5baf0*/  STL [R1+0x2ad0], R11 ;  /* 0x002ad00b01007387 */ /* 0x000fe40000100800 */
[----:B------:R0:W-:Y:S02]  /*5bb00*/  STL [R1+0x2b40], R10 ;  /* 0x002b400a01007387 */ /* 0x0001e40000100800 */
[----:B0-----:R-:W3:Y:S02]  /*5bb10*/  LDL.64 R10, [R1+0x98] ;  /* 0x00009800010a7983 */ /* 0x001ee40000100a00 */
[C---:B---3--:R-:W-:Y:S11]  /*5bb20*/  HMMA.16816.F32 R24, R20.reuse, R10, R24 ;  /* 0x0000000a1418723c */ /* 0x048ff60000001818 */
[----:B------:R-:W-:Y:S11]  /*5bb30*/  @!UPT UIADD3 URZ, URZ, URZ, URZ ;  /* 0x0000003f3f3ff290 */ /* 0x000ff6000fffe03f */
[----:B------:R-:W-:Y:S01]  /*5bb40*/  @!UPT UIADD3 URZ, URZ, URZ, URZ ;  /* 0x0000003f3f3ff290 */ /* 0x000fe2000fffe03f */
[----:B------:R0:W-:Y:S02]  /*5bb50*/  STL.64 [R1+0x15c0], R24 ;  /* 0x0015c01801007387 */ /* 0x0001e40000100a00 */
[----:B0-----:R-:W-:Y:S02]  /*5bb60*/  IMAD.MOV.U32 R25, RZ, RZ, R10 ;  /* 0x000000ffff197224 */ /* 0x001fe400078e000a */
[----:B------:R-:W-:Y:S02]  /*5bb70*/  IMAD.MOV.U32 R24, RZ, RZ, R11 ;  /* 0x000000ffff187224 */ /* 0x000fe400078e000b */
[----:B--2---:R-:W-:Y:S01]  /*5bb80*/  HMMA.16816.F32 R8, R20, R6, R12 ;  /* 0x000000061408723c */ /* 0x004fe2000000180c */
[----:B------:R0:W-:Y:S02]  /*5bb90*/  STL.64 [R1+0x15c8], R26 ;  /* 0x0015c81a01007387 */ /* 0x0001e40000100a00 */
[----:B0-----:R-:W-:Y:S02]  /*5bba0*/  IMAD.MOV.U32 R27, RZ, RZ, R6 ;  /* 0x000000ffff1b7224 */ /* 0x001fe400078e0006 */
[----:B------:R-:W-:Y:S11]  /*5bbb0*/  IMAD.MOV.U32 R26, RZ, RZ, R7 ;  /* 0x000000ffff1a7224 */ /* 0x000ff600078e0007 */
[----:B------:R-:W-:Y:S07]  /*5bbc0*/  @!UPT UIADD3 URZ, URZ, URZ, URZ ;  /* 0x0000003f3f3ff290 */ /* 0x000fee000fffe03f */
[----:B------:R-:W-:Y:S01]  /*5bbd0*/  STL.64 [R1+0x11b0], R8 ;  /* 0x0011b00801007387 */ /* 0x000fe20000100a00 */
[----:B------:R-:W-:Y:S02]  /*5bbe0*/  STL.64 [R1+0x11b8], R10 ;  /* 0x0011b80a01007387 */ /* 0x000fe40000100a00 */
[----:B------:R-:W2:Y:S02]  /*5bbf0*/  LDL.64 R6, [R1+0x78] ;  /* 0x0000780001067983 */ /* 0x000ea40000100a00 */
[----:B------:R0:W-:Y:S01]  /*5bc00*/  STL.64 [R1+0x2ae0], R26 ;  /* 0x002ae01a01007387 */ /* 0x0001e20000100a00 */
[----:B------:R1:W-:Y:S01]  /*5bc10*/  STL.64 [R1+0x2ad8], R24 ;  /* 0x002ad81801007387 */ /* 0x0003e20000100a00 */
[----:B0-----:R-:W-:Y:S02]  /*5bc20*/  IMAD.MOV.U32 R26, RZ, RZ, R28 ;  /* 0x000000ffff1a7224 */ /* 0x001fe400078e001c */
[----:B------:R-:W-:-:S05]  /*5bc30*/  IMAD.MOV.U32 R27, RZ, RZ, R17 ;  /* 0x000000ffff1b7224 */ /* 0x000fca00078e0011 */
[----:B------:R0:W-:Y:S01]  /*5bc40*/  STL.64 [R1+0x2af8], R26 ;  /* 0x002af81a01007387 */ /* 0x0001e20000100a00 */
[----:B-1----:R-:W3:Y:S02]  /*5bc50*/  LDL.LU R24, [R1+0xfa0] ;  /* 0x000fa00001187983 */ /* 0x002ee40000300800 */
[----:B------:R-:W3:Y:S01]  /*5bc60*/  LDL.LU R25, [R1+0xfa4] ;  /* 0x000fa40001197983 */ /* 0x000ee20000300800 */
[----:B0-----:R-:W4:Y:S01]  /*5bc70*/  LDL.LU R26, [R1+0xfa8] ;  /* 0x000fa800011a7983 */ /* 0x001f220000300800 */
        /* <DEDUP_REMOVED lines=8> */
[----:B------:R-:W2:Y:S03]  /*5bd00*/  LDL.LU R15, [R1+0xffc] ;  /* 0x000ffc00010f7983 */ /* 0x000ea60000300800 */
        /* <DEDUP_REMOVED lines=8> */
[----:B0-----:R-:W2:Y:S04]  /*5bd90*/  LDL.64 R10, [R1+0x58] ;  /* 0x00005800010a7983 */ /* 0x001ea80000100a00 */
[----:B--2---:R0:W-:Y:S01]  /*5bda0*/  STL.64 [R1+0x2b60], R10 ;  /* 0x002b600a01007387 */ /* 0x0041e20000100a00 */
[----:B------:R-:W2:Y:S03]  /*5bdb0*/  LDL.64 R18, [R1+0x48] ;  /* 0x0000480001127983 */ /* 0x000ea60000100a00 */
[----:B0-----:R-:W3:Y:S01]  /*5bdc0*/  LDL.64 R10, [R1+0x68] ;  /* 0x00006800010a7983 */ /* 0x001ee20000100a00 */
[----:B------:R-:W-:Y:S01]  /*5bdd0*/  HMMA.16816.F32 R12, R20, R6, R12 ;  /* 0x00000006140c723c */ /* 0x000fe2000000180c */
[----:B------:R-:W-:-:S02]  /*5bde0*/  IMAD.MOV.U32 R29, RZ, RZ, R6 ;  /* 0x000000ffff1d7224 */ /* 0x000fc400078e0006 */
[----:B------:R-:W-:Y:S02]  /*5bdf0*/  IMAD.MOV.U32 R28, RZ, RZ, R7 ;  /* 0x000000ffff1c7224 */ /* 0x000fe400078e0007 */
[----:B------:R-:W0:Y:S04]  /*5be00*/  LDSM.16.MT88.4 R4, [R0+0xc200] ;  /* 0x00c200000004783b */ /* 0x000e280000004200 */
[----:B--2---:R1:W-:Y:S01]  /*5be10*/  STL.64 [R1+0x2b58], R18 ;  /* 0x002b581201007387 */ /* 0x0043e20000100a00 */
[----:B------:R-:W2:Y:S02]  /*5be20*/  LDL.LU R16, [R1+0xfe0] ;  /* 0x000fe00001107983 */ /* 0x000ea40000300800 */
[----:B------:R-:W2:Y:S01]  /*5be30*/  LDL.LU R17, [R1+0xfe4] ;  /* 0x000fe40001117983 */ /* 0x000ea20000300800 */
[----:B-1----:R-:W2:Y:S01]  /*5be40*/  LDL.LU R18, [R1+0xfe8] ;  /* 0x000fe80001127983 */ /* 0x002ea20000300800 */
[----:B------:R-:W2:Y:S02]  /*5be50*/  LDL.LU R19, [R1+0xfec] ;  /* 0x000fec0001137983 */ /* 0x000ea40000300800 */
[----:B----4-:R1:W-:Y:S02]  /*5be60*/  STL.64 [R1+0x2b08], R26 ;  /* 0x002b081a01007387 */ /* 0x0103e40000100a00 */
[----:B---3--:R-:W-:Y:S01]  /*5be70*/  STL.64 [R1+0x2b00], R24 ;  /* 0x002b001801007387 */ /* 0x008fe20000100a00 */
[----:B-1----:R-:W3:Y:S04]  /*5be80*/  LDL.64 R26, [R1+0x28] ;  /* 0x00002800011a7983 */ /* 0x002ee80000100a00 */
[----:B---3--:R1:W-:Y:S04]  /*5be90*/  STL.64 [R1+0x2b18], R26 ;  /* 0x002b181a01007387 */ /* 0x0083e80000100a00 */
[----:B-1----:R-:W3:Y:S01]  /*5bea0*/  LDL.64 R26, [R1+0x38] ;  /* 0x00003800011a7983 */ /* 0x002ee20000100a00 */
[----:B------:R-:W-:Y:S02]  /*5beb0*/  STL.64 [R1+0x11a0], R12 ;  /* 0x0011a00c01007387 */ /* 0x000fe40000100a00 */
[----:B------:R1:W-:Y:S02]  /*5bec0*/  STL.64 [R1+0x11a8], R14 ;  /* 0x0011a80e01007387 */ /* 0x0003e40000100a00 */
[----:B-1----:R-:W4:Y:S01]  /*5bed0*/  LDL.LU.64 R14, [R1+0x2b70] ;  /* 0x002b7000010e7983 */ /* 0x002f220000300a00 */
[----:B------:R-:W4:Y:S02]  /*5bee0*/  LDL.LU.64 R12, [R1+0x2b68] ;  /* 0x002b6800010c7983 */ /* 0x000f240000300a00 */
[----:B0-----:R0:W-:Y:S02]  /*5bef0*/  STL.64 [R1+0x2970], R6 ;  /* 0x0029700601007387 */ /* 0x0011e40000100a00 */
[----:B------:R1:W-:Y:S02]  /*5bf00*/  STL.64 [R1+0x2968], R4 ;  /* 0x0029680401007387 */ /* 0x0003e40000100a00 */
[----:B0-----:R-:W-:-:S02]  /*5bf10*/  IMAD.MOV.U32 R6, RZ, RZ, R3 ;  /* 0x000000ffff067224 */ /* 0x001fc400078e0003 */
[----:B------:R-:W-:-:S05]  /*5bf20*/  IMAD.MOV.U32 R7, RZ, RZ, R2 ;  /* 0x000000ffff077224 */ /* 0x000fca00078e0002 */
[----:B------:R0:W-:Y:S01]  /*5bf30*/  STL.64 [R1+0x2b10], R6 ;  /* 0x002b100601007387 */ /* 0x0001e20000100a00 */
[----:B-1----:R-:W2:Y:S02]  /*5bf40*/  LDL.LU R4, [R1+0xfb0] ;  /* 0x000fb00001047983 */ /* 0x002ea40000300800 */
        /* <DEDUP_REMOVED lines=24> */
[----:B------:R-:W2:Y:S01]  /*5c0d0*/  LDL.LU.64 R8, [R1+0x2b48] ;  /* 0x002b480001087983 */ /* 0x000ea20000300a00 */
[C---:B---3--:R-:W-:Y:S01]  /*5c0e0*/  HMMA.16816.F32 R4, R20.reuse, R26, R4 ;  /* 0x0000001a1404723c */ /* 0x048fe20000001804 */
[----:B------:R-:W-:Y:S01]  /*5c0f0*/  STL.64 [R1+0x2af0], R14 ;  /* 0x002af00e01007387 */ /* 0x000fe20000100a00 */
[----:B------:R0:W-:Y:S03]  /*5c100*/  STL.64 [R1+0x2ae8], R12 ;  /* 0x002ae80c01007387 */ /* 0x0001e60000100a00 */
[----:B0-----:R-:W3:Y:S01]  /*5c110*/  LDL.LU R12, [R1+0xf90] ;  /* 0x000f9000010c7983 */ /* 0x001ee20000300800 */
[----:B------:R-:W3:Y:S02]  /*5c120*/  LDL.LU R13, [R1+0xf94] ;  /* 0x000f9400010d7983 */ /* 0x000ee40000300800 */
[----:B------:R-:W3:Y:S02]  /*5c130*/  LDL.LU R14, [R1+0xf98] ;  /* 0x000f9800010e7983 */ /* 0x000ee40000300800 */
[----:B------:R-:W3:Y:S01]  /*5c140*/  LDL.LU R15, [R1+0xf9c] ;  /* 0x000f9c00010f7983 */ /* 0x000ee20000300800 */
[----:B--2---:R-:W-:Y:S01]  /*5c150*/  HMMA.16816.F32 R8, R20, R18, R8 ;  /* 0x000000121408723c */ /* 0x004fe20000001808 */
[----:B------:R-:W-:Y:S11]  /*5c160*/  IMAD.MOV.U32 R17, RZ, RZ, R19 ;  /* 0x000000ffff117224 */ /* 0x000ff600078e0013 */
[----:B------:R-:W-:Y:S11]  /*5c170*/  @!UPT UIADD3 URZ, URZ, URZ, URZ ;  /* 0x0000003f3f3ff290 */ /* 0x000ff6000fffe03f */
[----:B------:R0:W-:Y:S01]  /*5c180*/  STL.64 [R1+0x1460], R8 ;  /* 0x0014600801007387 */ /* 0x0001e20000100a00 */
[----:B------:R1:W-:Y:S02]  /*5c190*/  STL.64 [R1+0x1468], R10 ;  /* 0x0014680a01007387 */ /* 0x0003e40000100a00 */
[----:B0-----:R-:W-:Y:S01]  /*5c1a0*/  IMAD.MOV.U32 R9, RZ, RZ, R18 ;  /* 0x000000ffff097224 */ /* 0x001fe200078e0012 */
[----:B-1----:R-:W2:Y:S01]  /*5c1b0*/  LDL.LU R10, [R1+0x2b40] ;  /* 0x002b4000010a7983 */ /* 0x002ea20000300800 */
[----:B------:R-:W4:Y:S02]  /*5c1c0*/  LDL.LU.64 R18, [R1+0x2b38] ;  /* 0x002b380001127983 */ /* 0x000f240000300a00 */
[----:B------:R-:W2:Y:S02]  /*5c1d0*/  LDL.LU R16, [R1+0x2b30] ;  /* 0x002b300001107983 */ /* 0x000ea40000300800 */
[----:B------:R-:W-:Y:S01]  /*5c1e0*/  STL.64 [R1+0x1440], R4 ;  /* 0x0014400401007387 */ /* 0x000fe20000100a00 */
[----:B------:R0:W-:Y:S01]  /*5c1f0*/  STL.64 [R1+0x1448], R6 ;  /* 0x0014480601007387 */ /* 0x0001e20000100a00 */
[----:B------:R-:W-:-:S02]  /*5c200*/  IMAD.MOV.U32 R11, RZ, RZ, R26 ;  /* 0x000000ffff0b7224 */ /* 0x000fc400078e001a */
[----:B------:R-:W-:Y:S01]  /*5c210*/  IMAD.MOV.U32 R8, RZ, RZ, R27 ;  /* 0x000000ffff087224 */ /* 0x000fe200078e001b */
        /* <DEDUP_REMOVED lines=23> */
[C---:B---3--:R-:W-:Y:S02]  /*5c390*/  HMMA.16816.F32 R24, R20.reuse, R26, R12 ;  /* 0x0000001a1418723c */ /* 0x048fe4000000180c */
[----:B------:R-:W2:Y:S01]  /*5c3a0*/  LDL.LU.64 R14, [R1+0x2af0] ;  /* 0x002af000010e7983 */ /* 0x000ea20000300a00 */
[----:B------:R-:W3:Y:S05]  /*5c3b0*/  LDL.LU.64 R12, [R1+0x2ae8] ;  /* 0x002ae800010c7983 */ /* 0x000eea0000300a00 */
[----:B----4-:R-:W-:Y:S11]  /*5c3c0*/  HMMA.16816.F32 R4, R20, R18, R4 ;  /* 0x000000121404723c */ /* 0x010ff60000001804 */
[----:B------:R-:W-:Y:S04]  /*5c3d0*/  @!UPT UIADD3 URZ, URZ, URZ, URZ ;  /* 0x0000003f3f3ff290 */ /* 0x000fe8000fffe03f */
[----:B------:R-:W-:Y:S01]  /*5c3e0*/  STL.64 [R1+0x1410], R24 ;  /* 0x0014101801007387 */ /* 0x000fe20000100a00 */
[----:B------:R0:W-:Y:S03]  /*5c3f0*/  STL.64 [R1+0x1418], R26 ;  /* 0x0014181a01007387 */ /* 0x0001e60000100a00 */
[----:B0-----:R-:W4:Y:S01]  /*5c400*/  LDL.LU.64 R26, [R1+0x2ae0] ;  /* 0x002ae000011a7983 */ /* 0x001f220000300a00 */
[----:B------:R-:W2:Y:S03]  /*5c410*/  LDL.LU.64 R24, [R1+0x2ad8] ;  /* 0x002ad80001187983 */ /* 0x000ea60000300a00 */
[----:B------:R0:W-:Y:S02]  /*5c420*/  STL.64 [R1+0x1400], R4 ;  /* 0x0014000401007387 */ /* 0x0001e40000100a00 */
[----:B------:R1:W-:Y:S01]  /*5c430*/  STL.64 [R1+0x1408], R6 ;  /* 0x0014080601007387 */ /* 0x0003e20000100a00 */
[----:B0-----:R-:W2:Y:S01]  /*5c440*/  LDL.LU R4, [R1+0xeb0] ;  /* 0x000eb00001047983 */ /* 0x001ea20000300800 */
[----:B------:R-:W2:Y:S02]  /*5c450*/  LDL.LU R5, [R1+0xeb4] ;  /* 0x000eb40001057983 */ /* 0x000ea40000300800 */
[----:B-1----:R-:W2:Y:S02]  /*5c460*/  LDL.LU R6, [R1+0xeb8] ;  /* 0x000eb80001067983 */ /* 0x002ea40000300800 */
        /* <DEDUP_REMOVED lines=10> */
[----:B------:R-:W2:Y:S04]  /*5c510*/  LDL.LU R9, [R1+0x2ac8] ;  /* 0x002ac80001097983 */ /* 0x000ea80000300800 */
[----:B------:R-:W-:Y:S01]  /*5c520*/  STL.64 [R1+0x29e0], R6 ;  /* 0x0029e00601007387 */ /* 0x000fe20000100a00 */
[----:B------:R0:W-:Y:S02]  /*5c530*/  STL.64 [R1+0x2988], R18 ;  /* 0x0029881201007387 */ /* 0x0001e40000100a00 */
[----:B------:R1:W-:Y:S01]  /*5c540*/  STL [R1+0x2980], R16 ;  /* 0x0029801001007387 */ /* 0x0003e20000100800 */
[----:B0-----:R-:W2:Y:S01]  /*5c550*/  LDL.64 R18, [R1+0x8] ;  /* 0x0000080001127983 */ /* 0x001ea20000100a00 */
[----:B---3--:R-:W-:-:S02]  /*5c560*/  IMAD.MOV.U32 R6, RZ, RZ, R12 ;  /* 0x000000ffff067224 */ /* 0x008fc400078e000c */
[----:B------:R-:W-:Y:S01]  /*5c570*/  IMAD.MOV.U32 R7, RZ, RZ, R13 ;  /* 0x000000ffff077224 */ /* 0x000fe200078e000d */
[----:B--2---:R0:W-:Y:S01]  /*5c580*/  STL.64 [R1+0x2998], R18 ;  /* 0x0029981201007387 */ /* 0x0041e20000100a00 */
[----:B-1----:R-:W2:Y:S02]  /*5c590*/  LDL.LU R16, [R1+0xea0] ;  /* 0x000ea00001107983 */ /* 0x002ea40000300800 */
[----:B------:R-:W2:Y:S01]  /*5c5a0*/  LDL.LU R17, [R1+0xea4] ;  /* 0x000ea40001117983 */ /* 0x000ea20000300800 */
[----:B0-----:R-:W3:Y:S01]  /*5c5b0*/  LDL.LU R18, [R1+0xea8] ;  /* 0x000ea80001127983 */ /* 0x001ee20000300800 */
[----:B------:R-:W3:Y:S02]  /*5c5c0*/  LDL.LU R19, [R1+0xeac] ;  /* 0x000eac0001137983 */ /* 0x000ee40000300800 */
[----:B------:R-:W2:Y:S02]  /*5c5d0*/  LDL.LU R12, [R1+0x2ac4] ;  /* 0x002ac400010c7983 */ /* 0x000ea40000300800 */
[----:B------:R-:W4:Y:S01]  /*5c5e0*/  LDL.LU R13, [R1+0x2ac0] ;  /* 0x002ac000010d7983 */ /* 0x000f220000300800 */
        /* <DEDUP_REMOVED lines=10> */
[----:B------:R-:W4:Y:S03]  /*5c690*/  LDL.LU R15, [R1+0x2ab8] ;  /* 0x002ab800010f7983 */ /* 0x000f260000300800 */
        /* <DEDUP_REMOVED lines=16> */
[----:B----4-:R-:W-:-:S02]  /*5c7a0*/  IMAD.MOV.U32 R6, RZ, RZ, R27 ;  /* 0x000000ffff067224 */ /* 0x010fc400078e001b */
[----:B------:R-:W-:-:S05]  /*5c7b0*/  IMAD.MOV.U32 R7, RZ, RZ, R26 ;  /* 0x000000ffff077224 */ /* 0x000fca00078e001a */
        /* <DEDUP_REMOVED lines=65> */
[----:B------:R0:W-:Y:S02]  /*5cbd0*/  STL.64 [R1+0x2990], R14 ;  /* 0x0029900e01007387 */ /* 0x0001e40000100a00 */
[----:B------:R-:W-:Y:S01]  /*5cbe0*/  IMAD.MOV.U32 R6, RZ, RZ, R13 ;  /* 0x000000ffff067224 */ /* 0x000fe200078e000d */
[----:B------:R-:W4:Y:S01]  /*5cbf0*/  LDL.LU R12, [R1+0xe90] ;  /* 0x000e9000010c7983 */ /* 0x000f220000300800 */
[----:B------:R-:W4:Y:S03]  /*5cc00*/  LDL.LU R13, [R1+0xe94] ;  /* 0x000e9400010d7983 */ /* 0x000f260000300800 */
[----:B0-----:R-:W4:Y:S01]  /*5cc10*/  LDL.LU R14, [R1+0xe98] ;  /* 0x000e9800010e7983 */ /* 0x001f220000300800 */
[----:B------:R-:W4:Y:S01]  /*5cc20*/  LDL.LU R15, [R1+0xe9c] ;  /* 0x000e9c00010f7983 */ /* 0x000f220000300800 */
        /* <DEDUP_REMOVED lines=89> */
[----:B0-----:R-:W3:Y:S01]  /*5d1c0*/  LDL.LU R8, [R1+0xe70] ;  /* 0x000e700001087983 */ /* 0x001ee20000300800 */
[----:B------:R-:W3:Y:S02]  /*5d1d0*/  LDL.LU R9, [R1+0xe74] ;  /* 0x000e740001097983 */ /* 0x000ee40000300800 */
[----:B-1----:R-:W3:Y:S02]  /*5d1e0*/  LDL.LU R10, [R1+0xe78] ;  /* 0x000e7800010a7983 */ /* 0x002ee40000300800 */
[----:B------:R-:W3:Y:S01]  /*5d1f0*/  LDL.LU R11, [R1+0xe7c] ;  /* 0x000e7c00010b7983 */ /* 0x000ee20000300800 */
[C---:B--2---:R-:W-:Y:S01]  /*5d200*/  HMMA.16816.F32 R4, R24.reuse, R6, R16 ;  /* 0x000000061804723c */ /* 0x044fe20000001810 */
[----:B------:R-:W4:Y:S11]  /*5d210*/  LDL.LU.64 R18, [R1+0x2998] ;  /* 0x0029980001127983 */ /* 0x000f360000300a00 */
[----:B------:R-:W-:Y:S11]  /*5d220*/  @!UPT UIADD3 URZ, URZ, URZ, URZ ;  /* 0x0000003f3f3ff290 */ /* 0x000ff6000fffe03f */
[----:B------:R0:W-:Y:S01]  /*5d230*/  STL.64 [R1+0x1390], R4 ;  /* 0x0013900401007387 */ /* 0x0001e20000100a00 */
[----:B------:R1:W-:Y:S03]  /*5d240*/  STL.64 [R1+0x1398], R6 ;  /* 0x0013980601007387 */ /* 0x0003e60000100a00 */
[----:B0-----:R-:W2:Y:S01]  /*5d250*/  LDL.LU R4, [R1+0xe60] ;  /* 0x000e600001047983 */ /* 0x001ea20000300800 */
[----:B------:R-:W2:Y:S02]  /*5d260*/  LDL.LU R5, [R1+0xe64] ;  /* 0x000e640001057983 */ /* 0x000ea40000300800 */
[----:B-1----:R-:W2:Y:S02]  /*5d270*/  LDL.LU R6, [R1+0xe68] ;  /* 0x000e680001067983 */ /* 0x002ea40000300800 */
[----:B------:R-:W2:Y:S01]  /*5d280*/  LDL.LU R7, [R1+0xe6c] ;  /* 0x000e6c0001077983 */ /* 0x000ea20000300800 */
[----:B----4-:R-:W-:Y:S01]  /*5d290*/  HMMA.16816.F32 R12, R24, R18, R12 ;  /* 0x00000012180c723c */ /* 0x010fe2000000180c */
[----:B------:R-:W-:-:S02]  /*5d2a0*/  IMAD.MOV.U32 R28, RZ, RZ, R18 ;  /* 0x000000ffff1c7224 */ /* 0x000fc400078e0012 */
[----:B------:R-:W-:Y:S11]  /*5d2b0*/  IMAD.MOV.U32 R17, RZ, RZ, R19 ;  /* 0x000000ffff117224 */ /* 0x000ff600078e0013 */
[----:B------:R-:W-:Y:S09]  /*5d2c0*/  @!UPT UIADD3 URZ, URZ, URZ, URZ ;  /* 0x0000003f3f3ff290 */ /* 0x000ff2000fffe03f */
[----:B------:R-:W-:Y:S01]  /*5d2d0*/  STL.64 [R1+0x1380], R12 ;  /* 0x0013800c01007387 */ /* 0x000fe20000100a00 */
[----:B------:R0:W-:Y:S03]  /*5d2e0*/  STL.64 [R1+0x1388], R14 ;  /* 0x0013880e01007387 */ /* 0x0001e60000100a00 */
[----:B0-----:R-:W4:Y:S01]  /*5d2f0*/  LDL.LU.64 R14, [R1+0x2990] ;  /* 0x00299000010e7983 */ /* 0x001f220000300a00 */
[----:B------:R-:W3:Y:S02]  /*5d300*/  LDL.LU.64 R18, [R1+0x2988] ;  /* 0x0029880001127983 */ /* 0x000ee40000300a00 */
[----:B------:R-:W2:Y:S01]  /*5d310*/  LDL.LU R16, [R1+0x2980] ;  /* 0x0029800001107983 */ /* 0x000ea20000300800 */
[C---:B---3--:R-:W-:Y:S01]  /*5d320*/  HMMA.16816.F32 R20, R24.reuse, R18, R20 ;  /* 0x000000121814723c */ /* 0x048fe20000001814 */
[----:B------:R0:W-:Y:S01]  /*5d330*/  STL.64 [R1+0x28c8], R18 ;  /* 0x0028c81201007387 */ /* 0x0001e20000100a00 */
[----:B--2---:R-:W-:Y:S11]  /*5d340*/  STL [R1+0x28c0], R16 ;  /* 0x0028c01001007387 */ /* 0x004ff60000100800 */
[----:B------:R-:W-:Y:S10]  /*5d350*/  @!UPT UIADD3 URZ, URZ, URZ, URZ ;  /* 0x0000003f3f3ff290 */ /* 0x000ff4000fffe03f */
[----:B------:R-:W-:Y:S01]  /*5d360*/  STL.64 [R1+0x1370], R20 ;  /* 0x0013701401007387 */ /* 0x000fe20000100a00 */
[----:B------:R-:W-:Y:S02]  /*5d370*/  STL.64 [R1+0x1378], R22 ;  /* 0x0013781601007387 */ /* 0x000fe40000100a00 */
[----:B------:R-:W-:Y:S02]  /*5d380*/  STL [R1+0x2940], R17 ;  /* 0x0029401101007387 */ /* 0x000fe40000100800 */
[----:B0-----:R-:W2:Y:S01]  /*5d390*/  LDL.64 R18, [R1+0xa8] ;  /* 0x0000a80001127983 */ /* 0x001ea20000100a00 */
[----:B------:R-:W0:Y:S04]  /*5d3a0*/  LDSM.16.MT88.4 R20, [R0+0xc280] ;  /* 0x00c280000014783b */ /* 0x000e280000004200 */
[----:B--2---:R1:W-:Y:S04]  /*5d3b0*/  STL.64 [R1+0x2948], R18 ;  /* 0x0029481201007387 */ /* 0x0043e80000100a00 */
[----:B-1----:R-:W2:Y:S01]  /*5d3c0*/  LDL.64 R18, [R1+0xb8] ;  /* 0x0000b80001127983 */ /* 0x002ea20000100a00 */
[C---:B----4-:R-:W-:Y:S03]  /*5d3d0*/  HMMA.16816.F32 R8, R24.reuse, R14, R8 ;  /* 0x0000000e1808723c */ /* 0x050fe60000001808 */
[----:B--2---:R1:W-:Y:S04]  /*5d3e0*/  STL.64 [R1+0x2950], R18 ;  /* 0x0029501201007387 */ /* 0x0043e80000100a00 */
[----:B-1----:R-:W2:Y:S01]  /*5d3f0*/  LDL.64 R18, [R1+0xc8] ;  /* 0x0000c80001127983 */ /* 0x002ea20000100a00 */
[----:B0-----:R-:W-:Y:S02]  /*5d400*/  STL.64 [R1+0x2858], R22 ;  /* 0x0028581601007387 */ /* 0x001fe40000100a00 */
[----:B------:R0:W-:Y:S02]  /*5d410*/  STL.64 [R1+0x2850], R20 ;  /* 0x0028501401007387 */ /* 0x0001e40000100a00 */
        /* <DEDUP_REMOVED lines=10> */
[----:B------:R-:W-:Y:S01]  /*5d4c0*/  STL.64 [R1+0x1360], R8 ;  /* 0x0013600801007387 */ /* 0x000fe20000100a00 */
[----:B------:R0:W-:Y:S03]  /*5d4d0*/  STL.64 [R1+0x1368], R10 ;  /* 0x0013680a01007387 */ /* 0x0001e60000100a00 */
[----:B0-----:R-:W4:Y:S01]  /*5d4e0*/  LDL.LU.64 R10, [R1+0x2978] ;  /* 0x00297800010a7983 */ /* 0x001f220000300a00 */
[----:B------:R0:W-:Y:S02]  /*5d4f0*/  STL [R1+0x2870], R14 ;  /* 0x0028700e01007387 */ /* 0x0001e40000100800 */
[----:B------:R1:W-:Y:S02]  /*5d500*/  STL [R1+0x286c], R15 ;  /* 0x00286c0f01007387 */ /* 0x0003e40000100800 */
[----:B------:R-:W2:Y:S01]  /*5d510*/  LDL.LU R12, [R1+0xe30] ;  /* 0x000e3000010c7983 */ /* 0x000ea20000300800 */
[----:B------:R-:W3:Y:S04]  /*5d520*/  LDL.LU R13, [R1+0xe34] ;  /* 0x000e3400010d7983 */ /* 0x000ee80000300800 */
[----:B0-----:R-:W3:Y:S01]  /*5d530*/  LDL.LU R14, [R1+0xe38] ;  /* 0x000e3800010e7983 */ /* 0x001ee20000300800 */
[----:B-1----:R-:W3:Y:S01]  /*5d540*/  LDL.LU R15, [R1+0xe3c] ;  /* 0x000e3c00010f7983 */ /* 0x002ee20000300800 */
[----:B----4-:R-:W-:Y:S02]  /*5d550*/  HMMA.16816.F32 R24, R24, R10, R4 ;  /* 0x0000000a1818723c */ /* 0x010fe40000001804 */
[----:B------:R-:W3:Y:S01]  /*5d560*/  LDL.LU.64 R6, [R1+0x2970] ;  /* 0x0029700001067983 */ /* 0x000ee20000300a00 */
[----:B------:R-:W3:Y:S02]  /*5d570*/  LDL.LU.64 R4, [R1+0x2968] ;  /* 0x0029680001047983 */ /* 0x000ee40000300a00 */
[----:B--2---:R-:W-:-:S02]  /*5d580*/  IMAD.MOV.U32 R3, RZ, RZ, R18 ;  /* 0x000000ffff037224 */ /* 0x004fc400078e0012 */
[----:B------:R-:W-:Y:S11]  /*5d590*/  IMAD.MOV.U32 R2, RZ, RZ, R19 ;  /* 0x000000ffff027224 */ /* 0x000ff600078e0013 */
[----:B------:R-:W-:Y:S05]  /*5d5a0*/  @!UPT UIADD3 URZ, URZ, URZ, URZ ;  /* 0x0000003f3f3ff290 */ /* 0x000fea000fffe03f */
[----:B------:R-:W-:Y:S01]  /*5d5b0*/  STL.64 [R1+0x1160], R24 ;  /* 0x0011601801007387 */ /* 0x000fe20000100a00 */
[----:B------:R0:W-:Y:S03]  /*5d5c0*/  STL.64 [R1+0x1168], R26 ;  /* 0x0011681a01007387 */ /* 0x0001e60000100a00 */
[----:B0-----:R-:W2:Y:S01]  /*5d5d0*/  LDL.64 R26, [R1+0x88] ;  /* 0x00008800011a7983 */ /* 0x001ea20000100a00 */
[----:B------:R0:W-:Y:S02]  /*5d5e0*/  STL [R1+0x2878], R10 ;  /* 0x0028780a01007387 */ /* 0x0001e40000100800 */
[----:B------:R1:W-:Y:S02]  /*5d5f0*/  STL [R1+0x2874], R11 ;  /* 0x0028740b01007387 */ /* 0x0003e40000100800 */
[----:B------:R-:W4:Y:S01]  /*5d600*/  LDL.LU R8, [R1+0xe40] ;  /* 0x000e400001087983 */ /* 0x000f220000300800 */
[----:B------:R-:W4:Y:S04]  /*5d610*/  LDL.LU R9, [R1+0xe44] ;  /* 0x000e440001097983 */ /* 0x000f280000300800 */
[----:B0-----:R-:W4:Y:S01]  /*5d620*/  LDL.LU R10, [R1+0xe48] ;  /* 0x000e4800010a7983 */ /* 0x001f220000300800 */
[----:B-1----:R-:W4:Y:S01]  /*5d630*/  LDL.LU R11, [R1+0xe4c] ;  /* 0x000e4c00010b7983 */ /* 0x002f220000300800 */
[C---:B---3--:R-:W-:Y:S11]  /*5d640*/  HMMA.16816.F32 R20, R4.reuse, R18, R20 ;  /* 0x000000120414723c */ /* 0x048ff60000001814 */
[----:B------:R-:W-:Y:S11]  /*5d650*/  @!UPT UIADD3 URZ, URZ, URZ, URZ ;  /* 0x0000003f3f3ff290 */ /* 0x000ff6000fffe03f */
[----:B------:R-:W-:Y:S01]  /*5d660*/  @!UPT UIADD3 URZ, URZ, URZ, URZ ;  /* 0x0000003f3f3ff290 */ /* 0x000fe2000fffe03f */
[----:B------:R-:W-:Y:S01]  /*5d670*/  STL.64 [R1+0x1510], R20 ;  /* 0x0015101401007387 */ /* 0x000fe20000100a00 */
[----:B------:R0:W-:Y:S03]  /*5d680*/  STL.64 [R1+0x1518], R22 ;  /* 0x0015181601007387 */ /* 0x0001e60000100a00 */
[----:B0-----:R-:W3:Y:S01]  /*5d690*/  LDL.LU.64 R22, [R1+0x2960] ;  /* 0x0029600001167983 */ /* 0x001ee20000300a00 */
[----:B------:R-:W3:Y:S02]  /*5d6a0*/  LDL.LU.64 R20, [R1+0x2958] ;  /* 0x0029580001147983 */ /* 0x000ee40000300a00 */
[----:B------:R-:W4:Y:S02]  /*5d6b0*/  LDL.LU.64 R18, [R1+0x2950] ;  /* 0x0029500001127983 */ /* 0x000f240000300a00 */
[----:B------:R-:W-:Y:S01]  /*5d6c0*/  STL [R1+0x2880], R2 ;  /* 0x0028800201007387 */ /* 0x000fe20000100800 */
        /* <DEDUP_REMOVED lines=8> */
[----:B------:R-:W4:Y:S01]  /*5d750*/  LDL.LU.64 R18, [R1+0x2948] ;  /* 0x0029480001127983 */ /* 0x000f220000300a00 */
[----:B------:R-:W-:Y:S02]  /*5d760*/  STL [R1+0x2884], R9 ;  /* 0x0028840901007387 */ /* 0x000fe40000100800 */
[----:B------:R0:W-:Y:S02]  /*5d770*/  STL [R1+0x2900], R8 ;  /* 0x0029000801007387 */ /* 0x0001e40000100800 */
[----:B0-----:R-:W2:Y:S01]  /*5d780*/  LDL.LU R8, [R1+0xe10] ;  /* 0x000e100001087983 */ /* 0x001ea20000300800 */
[----:B------:R-:W2:Y:S02]  /*5d790*/  LDL.LU R9, [R1+0xe14] ;  /* 0x000e140001097983 */ /* 0x000ea40000300800 */
[----:B------:R-:W2:Y:S02]  /*5d7a0*/  LDL.LU R10, [R1+0xe18] ;  /* 0x000e1800010a7983 */ /* 0x000ea40000300800 */
[----:B------:R-:W2:Y:S01]  /*5d7b0*/  LDL.LU R11, [R1+0xe1c] ;  /* 0x000e1c00010b7983 */ /* 0x000ea20000300800 */
[----:B----4-:R-:W-:Y:S11]  /*5d7c0*/  HMMA.16816.F32 R12, R4, R18, R12 ;  /* 0x00000012040c723c */ /* 0x010ff6000000180c */
[----:B------:R-:W-:Y:S11]  /*5d7d0*/  @!UPT UIADD3 URZ, URZ, URZ, URZ ;  /* 0x0000003f3f3ff290 */ /* 0x000ff6000fffe03f */
[----:B------:R-:W-:Y:S01]  /*5d7e0*/  @!UPT UIADD3 URZ, URZ, URZ, URZ ;  /* 0x0000003f3f3ff290 */ /* 0x000fe2000fffe03f */
[----:B------:R0:W-:Y:S01]  /*5d7f0*/  STL.64 [R1+0x14d0], R12 ;  /* 0x0014d00c01007387 */ /* 0x0001e20000100a00 */
[----:B------:R1:W-:Y:S02]  /*5d800*/  STL.64 [R1+0x14d8], R14 ;  /* 0x0014d80e01007387 */ /* 0x0003e40000100a00 */
[----:B------:R-:W4:Y:S02]  /*5d810*/  LDL.LU R17, [R1+0x2940] ;  /* 0x0029400001117983 */ /* 0x000f240000300800 */
[----:B0-----:R-:W-:Y:S02]  /*5d820*/  IMAD.MOV.U32 R13, RZ, RZ, R18 ;  /* 0x000000ffff0d7224 */ /* 0x001fe400078e0012 */
[----:B------:R-:W-:-:S05]  /*5d830*/  IMAD.MOV.U32 R12, RZ, RZ, R19 ;  /* 0x000000ffff0c7224 */ /* 0x000fca00078e0013 */
[----:B------:R-:W-:Y:S01]  /*5d840*/  STL.64 [R1+0x2920], R12 ;  /* 0x0029200c01007387 */ /* 0x000fe20000100a00 */
[----:B-1----:R-:W3:Y:S01]  /*5d850*/  LDL.64 R14, [R1+0x98] ;  /* 0x00009800010e7983 */ /* 0x002ee20000100a00 */
[C---:B--2---:R-:W-:Y:S08]  /*5d860*/  HMMA.16816.F32 R8, R4.reuse, R26, R8 ;  /* 0x0000001a0408723c */ /* 0x044ff00000001808 */
[----:B---3--:R-:W-:Y:S11]  /*5d870*/  HMMA.16816.F32 R20, R4, R14, R20 ;  /* 0x0000000e0414723c */ /* 0x008ff60000001814 */
[----:B------:R-:W-:Y:S11]  /*5d880*/  @!UPT UIADD3 URZ, URZ, URZ, URZ ;  /* 0x0000003f3f3ff290 */ /* 0x000ff6000fffe03f */
[----:B------:R-:W-:Y:S01]  /*5d890*/  @!UPT UIADD3 URZ, URZ, URZ, URZ ;  /* 0x0000003f3f3ff290 */ /* 0x000fe2000fffe03f */
[----:B------:R0:W-:Y:S01]  /*5d8a0*/  STL.64 [R1+0x14c0], R20 ;  /* 0x0014c01401007387 */ /* 0x0001e20000100a00 */
[----:B------:R1:W-:Y:S02]  /*5d8b0*/  STL.64 [R1+0x14c8], R22 ;  /* 0x0014c81601007387 */ /* 0x0003e40000100a00 */
[----:B------:R-:W-:Y:S02]  /*5d8c0*/  STL.64 [R1+0x1150], R8 ;  /* 0x0011500801007387 */ /* 0x000fe40000100a00 */
[----:B------:R-:W-:Y:S02]  /*5d8d0*/  STL.64 [R1+0x1158], R10 ;  /* 0x0011580a01007387 */ /* 0x000fe40000100a00 */
[----:B0-----:R-:W-:Y:S02]  /*5d8e0*/  IMAD.MOV.U32 R21, RZ, RZ, R14 ;  /* 0x000000ffff157224 */ /* 0x001fe400078e000e */
[----:B-1----:R-:W-:Y:S02]  /*5d8f0*/  IMAD.MOV.U32 R23, RZ, RZ, R26 ;  /* 0x000000ffff177224 */ /* 0x002fe400078e001a */
[----:B------:R-:W-:-:S02]  /*5d900*/  IMAD.MOV.U32 R22, RZ, RZ, R27 ;  /* 0x000000ffff167224 */ /* 0x000fc400078e001b */
[----:B------:R-:W-:-:S03]  /*5d910*/  IMAD.MOV.U32 R20, RZ, RZ, R15 ;  /* 0x000000ffff147224 */ /* 0x000fc600078e000f */
[----:B------:R-:W-:Y:S02]  /*5d920*/  STL.64 [R1+0x2890], R22 ;  /* 0x0028901601007387 */ /* 0x000fe40000100a00 */
[----:B------:R0:W-:Y:S02]  /*5d930*/  STL.64 [R1+0x2888], R20 ;  /* 0x0028881401007387 */ /* 0x0001e40000100a00 */
[----:B0-----:R-:W2:Y:S01]  /*5d940*/  LDL.LU R20, [R1+0xd80] ;  /* 0x000d800001147983 */ /* 0x001ea20000300800 */
[----:B------:R-:W2:Y:S02]  /*5d950*/  LDL.LU R21, [R1+0xd84] ;  /* 0x000d840001157983 */ /* 0x000ea40000300800 */
[----:B------:R-:W3:Y:S02]  /*5d960*/  LDL.LU R22, [R1+0xd88] ;  /* 0x000d880001167983 */ /* 0x000ee40000300800 */
[----:B------:R-:W3:Y:S02]  /*5d970*/  LDL.LU R23, [R1+0xd8c] ;  /* 0x000d8c0001177983 */ /* 0x000ee40000300800 */
[----:B---3--:R-:W-:Y:S01]  /*5d980*/  STL.64 [R1+0x28a0], R22 ;  /* 0x0028a01601007387 */ /* 0x008fe20000100a00 */
[----:B--2---:R-:W-:Y:S02]  /*5d990*/  STL.64 [R1+0x2898], R20 ;  /* 0x0028981401007387 */ /* 0x004fe40000100a00 */
[----:B------:R-:W2:Y:S02]  /*5d9a0*/  LDL.LU R12, [R1+0xdf0] ;  /* 0x000df000010c7983 */ /* 0x000ea40000300800 */
[----:B------:R-:W2:Y:S01]  /*5d9b0*/  LDL.LU R13, [R1+0xdf4] ;  /* 0x000df400010d7983 */ /* 0x000ea20000300800 */
[----:B------:R-:W3:Y:S01]  /*5d9c0*/  LDL.LU R14, [R1+0xdf8] ;  /* 0x000df800010e7983 */ /* 0x000ee20000300800 */
[----:B------:R-:W3:Y:S03]  /*5d9d0*/  LDL.LU R15, [R1+0xdfc] ;  /* 0x000dfc00010f7983 */ /* 0x000ee60000300800 */
[----:B---3--:R0:W-:Y:S01]  /*5d9e0*/  STL.64 [R1+0x2930], R14 ;  /* 0x0029300e01007387 */ /* 0x0081e20000100a00 */
[----:B--2---:R-:W-:Y:S02]  /*5d9f0*/  STL.64 [R1+0x2928], R12 ;  /* 0x0029280c01007387 */ /* 0x004fe40000100a00 */
[----:B------:R-:W2:Y:S01]  /*5da00*/  LDL.64 R26, [R1+0x68] ;  /* 0x00006800011a7983 */ /* 0x000ea20000100a00 */
[----:B0-----:R-:W3:Y:S04]  /*5da10*/  LDL.64 R14, [R1+0x78] ;  /* 0x00007800010e7983 */ /* 0x001ee80000100a00 */
[----:B--2---:R0:W-:Y:S01]  /*5da20*/  STL.64 [R1+0x2938], R26 ;  /* 0x0029381a01007387 */ /* 0x0041e20000100a00 */
[----:B------:R-:W3:Y:S02]  /*5da30*/  LDL.LU R24, [R1+0xe00] ;  /* 0x000e000001187983 */ /* 0x000ee40000300800 */
[----:B------:R-:W3:Y:S01]  /*5da40*/  LDL.LU R25, [R1+0xe04] ;  /* 0x000e040001197983 */ /* 0x000ee20000300800 */
[----:B0-----:R-:W3:Y:S01]  /*5da50*/  LDL.LU R26, [R1+0xe08] ;  /* 0x000e0800011a7983 */ /* 0x001ee20000300800 */
[----:B------:R-:W3:Y:S02]  /*5da60*/  LDL.LU R27, [R1+0xe0c] ;  /* 0x000e0c00011b7983 */ /* 0x000ee40000300800 */
[----:B------:R-:W2:Y:S02]  /*5da70*/  LDL.64 R18, [R1+0x28] ;  /* 0x0000280001127983 */ /* 0x000ea40000100a00 */
[----:B------:R-:W-:-:S02]  /*5da80*/  IMAD.MOV.U32 R22, RZ, RZ, R28 ;  /* 0x000000ffff167224 */ /* 0x000fc400078e001c */
[----:B----4-:R-:W-:Y:S01]  /*5da90*/  IMAD.MOV.U32 R23, RZ, RZ, R17 ;  /* 0x000000ffff177224 */ /* 0x010fe200078e0011 */
[----:B--2---:R0:W-:Y:S04]  /*5daa0*/  STL.64 [R1+0x28e0], R18 ;  /* 0x0028e01201007387 */ /* 0x0041e80000100a00 */
[----:B0-----:R-:W2:Y:S04]  /*5dab0*/  LDL.64 R18, [R1+0x38] ;  /* 0x0000380001127983 */ /* 0x001ea80000100a00 */
[----:B--2---:R-:W-:Y:S01]  /*5dac0*/  STL.64 [R1+0x28f8], R18 ;  /* 0x0028f81201007387 */ /* 0x004fe20000100a00 */
[----:B------:R0:W-:Y:S02]  /*5dad0*/  STL.64 [R1+0x28b8], R22 ;  /* 0x0028b81601007387 */ /* 0x0001e40000100a00 */
[----:B------:R-:W2:Y:S02]  /*5dae0*/  LDL.LU R20, [R1+0xda0] ;  /* 0x000da00001147983 */ /* 0x000ea40000300800 */
[----:B------:R-:W2:Y:S01]  /*5daf0*/  LDL.LU R21, [R1+0xda4] ;  /* 0x000da40001157983 */ /* 0x000ea20000300800 */
[----:B0-----:R-:W4:Y:S01]  /*5db00*/  LDL.LU R22, [R1+0xda8] ;  /* 0x000da80001167983 */ /* 0x001f220000300800 */
[----:B------:R-:W4:Y:S02]  /*5db10*/  LDL.LU R23, [R1+0xdac] ;  /* 0x000dac0001177983 */ /* 0x000f240000300800 */
[----:B------:R-:W2:Y:S02]  /*5db20*/  LDL.LU R8, [R1+0xdd0] ;  /* 0x000dd00001087983 */ /* 0x000ea40000300800 */
[----:B------:R-:W2:Y:S01]  /*5db30*/  LDL.LU R9, [R1+0xdd4] ;  /* 0x000dd40001097983 */ /* 0x000ea20000300800 */
[----:B------:R-:W2:Y:S01]  /*5db40*/  LDL.LU R10, [R1+0xdd8] ;  /* 0x000dd800010a7983 */ /* 0x000ea20000300800 */
[----:B------:R-:W2:Y:S03]  /*5db50*/  LDL.LU R11, [R1+0xddc] ;  /* 0x000ddc00010b7983 */ /* 0x000ea60000300800 */
[----:B--2---:R0:W-:Y:S01]  /*5db60*/  STL.64 [R1+0x2910], R10 ;  /* 0x0029100a01007387 */ /* 0x0041e20000100a00 */
[----:B------:R-:W-:Y:S02]  /*5db70*/  STL.64 [R1+0x2908], R8 ;  /* 0x0029080801007387 */ /* 0x000fe40000100a00 */
[----:B------:R-:W2:Y:S01]  /*5db80*/  LDL.64 R18, [R1+0x48] ;  /* 0x0000480001127983 */ /* 0x000ea20000100a00 */
[----:B0-----:R-:W3:Y:S04]  /*5db90*/  LDL.64 R10, [R1+0x58] ;  /* 0x00005800010a7983 */ /* 0x001ee80000100a00 */
[----:B--2---:R0:W-:Y:S01]  /*5dba0*/  STL.64 [R1+0x2918], R18 ;  /* 0x0029181201007387 */ /* 0x0041e20000100a00 */
        /* <DEDUP_REMOVED lines=9> */
[----:B------:R-:W2:Y:S01]  /*5dc40*/  LDL.LU R23, [R1+0xdbc] ;  /* 0x000dbc0001177983 */ /* 0x000ea20000300800 */
[----:B---3--:R-:W-:Y:S01]  /*5dc50*/  HMMA.16816.F32 R24, R4, R14, R24 ;  /* 0x0000000e0418723c */ /* 0x008fe20000001818 */
[----:B------:R-:W-:-:S02]  /*5dc60*/  IMAD.MOV.U32 R28, RZ, RZ, R14 ;  /* 0x000000ffff1c7224 */ /* 0x000fc400078e000e */
[----:B------:R-:W-:Y:S01]  /*5dc70*/  IMAD.MOV.U32 R29, RZ, RZ, R15 ;  /* 0x000000ffff1d7224 */ /* 0x000fe200078e000f */
[----:B--2---:R-:W-:Y:S01]  /*5dc80*/  STL.64 [R1+0x28f0], R22 ;  /* 0x0028f01601007387 */ /* 0x004fe20000100a00 */
[----:B----4-:R0:W-:Y:S03]  /*5dc90*/  STL.64 [R1+0x28e8], R20 ;  /* 0x0028e81401007387 */ /* 0x0101e60000100a00 */
        /* <DEDUP_REMOVED lines=17> */
[----:B------:R-:W0:Y:S01]  /*5ddb0*/  LDSM.16.MT88.4 R24, [R0+0xc300] ;  /* 0x00c300000018783b */ /* 0x000e220000004200 */
[----:B------:R-:W-:Y:S03]  /*5ddc0*/  HMMA.16816.F32 R16, R4, R10, R16 ;  /* 0x0000000a0410723c */ /* 0x000fe60000001810 */
[----:B------:R-:W-:Y:S04]  /*5ddd0*/  STL.64 [R1+0x28b0], R14 ;  /* 0x0028b00e01007387 */ /* 0x000fe80000100a00 */
[----:B---3--:R1:W-:Y:S04]  /*5dde0*/  STL.64 [R1+0x28a8], R12 ;  /* 0x0028a80c01007387 */ /* 0x0083e80000100a00 */
[----:B-1----:R-:W3:Y:S01]  /*5ddf0*/  LDL.LU R12, [R1+0xd90] ;  /* 0x000d9000010c7983 */ /* 0x002ee20000300800 */
[----:B------:R-:W3:Y:S02]  /*5de00*/  LDL.LU R13, [R1+0xd94] ;  /* 0x000d9400010d7983 */ /* 0x000ee40000300800 */
[----:B------:R-:W3:Y:S02]  /*5de10*/  LDL.LU R14, [R1+0xd98] ;  /* 0x000d9800010e7983 */ /* 0x000ee40000300800 */
[----:B------:R-:W3:Y:S01]  /*5de20*/  LDL.LU R15, [R1+0xd9c] ;  /* 0x000d9c00010f7983 */ /* 0x000ee20000300800 */
[----:B0-----:R0:W-:Y:S01]  /*5de30*/  STL.64 [R1+0x2720], R26 ;  /* 0x0027201a01007387 */ /* 0x0011e20000100a00 */
[----:B------:R1:W-:Y:S03]  /*5de40*/  STL.64 [R1+0x2718], R24 ;  /* 0x0027181801007387 */ /* 0x0003e60000100a00 */
[----:B0-----:R-:W4:Y:S04]  /*5de50*/  LDL R26, [R1+0x18] ;  /* 0x00001800011a7983 */ /* 0x001f280000100800 */
[----:B------:R-:W4:Y:S01]  /*5de60*/  LDL R27, [R1+0x1c] ;  /* 0x00001c00011b7983 */ /* 0x000f220000100800 */
[----:B------:R-:W-:Y:S02]  /*5de70*/  STL.64 [R1+0x1340], R16 ;  /* 0x0013401001007387 */ /* 0x000fe40000100a00 */
[----:B------:R0:W-:Y:S02]  /*5de80*/  STL.64 [R1+0x1348], R18 ;  /* 0x0013481201007387 */ /* 0x0001e40000100a00 */
[----:B-1----:R-:W-:-:S02]  /*5de90*/  IMAD.MOV.U32 R25, RZ, RZ, R10 ;  /* 0x000000ffff197224 */ /* 0x002fc400078e000a */
[----:B------:R-:W-:Y:S01]  /*5dea0*/  IMAD.MOV.U32 R24, RZ, RZ, R11 ;  /* 0x000000ffff187224 */ /* 0x000fe200078e000b */
        /* <DEDUP_REMOVED lines=8> */
[----:B0-----:R-:W2:Y:S01]  /*5df30*/  LDL.LU R8, [R1+0x2900] ;  /* 0x0029000001087983 */ /* 0x001ea20000300800 */
        /* <DEDUP_REMOVED lines=21> */
[----:B------:R-:W2:Y:S01]  /*5e090*/  LDL.LU.64 R18, [R1+0x28c8] ;  /* 0x0028c80001127983 */ /* 0x000ea20000300a00 */
[----:B------:R-:W2:Y:S01]  /*5e0a0*/  LDL.LU R16, [R1+0x28c0] ;  /* 0x0028c00001107983 */ /* 0x000ea20000300800 */
[C---:B----4-:R-:W-:Y:S11]  /*5e0b0*/  HMMA.16816.F32 R20, R4.reuse, R26, R20 ;  /* 0x0000001a0414723c */ /* 0x050ff60000001814 */
[----:B------:R-:W-:Y:S11]  /*5e0c0*/  @!UPT UIADD3 URZ, URZ, URZ, URZ ;  /* 0x0000003f3f3ff290 */ /* 0x000ff6000fffe03f */
[----:B------:R-:W-:Y:S01]  /*5e0d0*/  @!UPT UIADD3 URZ, URZ, URZ, URZ ;  /* 0x0000003f3f3ff290 */ /* 0x000fe2000fffe03f */
[----:B------:R-:W-:Y:S01]  /*5e0e0*/  STL.64 [R1+0x1300], R20 ;  /* 0x0013001401007387 */ /* 0x000fe20000100a00 */
[----:B------:R0:W-:Y:S03]  /*5e0f0*/  STL.64 [R1+0x1308], R22 ;  /* 0x0013081601007387 */ /* 0x0001e60000100a00 */
[----:B0-----:R-:W3:Y:S01]  /*5e100*/  LDL.LU.64 R22, [R1+0x28b8] ;  /* 0x0028b80001167983 */ /* 0x001ee20000300a00 */
[----:B------:R-:W-:Y:S01]  /*5e110*/  STL.64 [R1+0x2748], R26 ;  /* 0x0027481a01007387 */ /* 0x000fe20000100a00 */
[C---:B---3--:R-:W-:Y:S02]  /*5e120*/  HMMA.16816.F32 R20, R4.reuse, R22, R12 ;  /* 0x000000160414723c */ /* 0x048fe4000000180c */
[----:B------:R-:W3:Y:S01]  /*5e130*/  LDL.LU.64 R14, [R1+0x28b0] ;  /* 0x0028b000010e7983 */ /* 0x000ee20000300a00 */
[----:B------:R-:W4:Y:S11]  /*5e140*/  LDL.LU.64 R12, [R1+0x28a8] ;  /* 0x0028a800010c7983 */ /* 0x000f360000300a00 */
[----:B------:R-:W-:Y:S09]  /*5e150*/  @!UPT UIADD3 URZ, URZ, URZ, URZ ;  /* 0x0000003f3f3ff290 */ /* 0x000ff2000fffe03f */
[----:B------:R-:W-:Y:S01]  /*5e160*/  STL.64 [R1+0x12f0], R20 ;  /* 0x0012f01401007387 */ /* 0x000fe20000100a00 */
[----:B------:R0:W-:Y:S03]  /*5e170*/  STL.64 [R1+0x12f8], R22 ;  /* 0x0012f81601007387 */ /* 0x0001e60000100a00 */
[----:B0-----:R-:W2:Y:S01]  /*5e180*/  LDL.LU.64 R22, [R1+0x28a0] ;  /* 0x0028a00001167983 */ /* 0x001ea20000300a00 */
[----:B------:R-:W2:Y:S02]  /*5e190*/  LDL.LU.64 R20, [R1+0x2898] ;  /* 0x0028980001147983 */ /* 0x000ea40000300a00 */
[----:B------:R-:W-:Y:S02]  /*5e1a0*/  IMAD.MOV.U32 R26, RZ, RZ, R9 ;  /* 0x000000ffff1a7224 */ /* 0x000fe400078e0009 */
        /* <DEDUP_REMOVED lines=8> */
[----:B------:R-:W2:Y:S02]  /*5e230*/  LDL.LU R9, [R1+0x2884] ;  /* 0x0028840001097983 */ /* 0x000ea40000300800 */
[----:B------:R-:W-:Y:S01]  /*5e240*/  STL.64 [R1+0x2760], R26 ;  /* 0x0027601a01007387 */ /* 0x000fe20000100a00 */
[----:B------:R0:W-:Y:S01]  /*5e250*/  STL.64 [R1+0x2730], R18 ;  /* 0x0027301201007387 */ /* 0x0001e20000100a00 */
[----:B------:R1:W-:Y:S03]  /*5e260*/  STL [R1+0x272c], R16 ;  /* 0x00272c1001007387 */ /* 0x0003e60000100800 */
        /* <DEDUP_REMOVED lines=10> */
[----:B------:R0:W-:Y:S02]  /*5e310*/  STL.64 [R1+0x2778], R26 ;  /* 0x0027781a01007387 */ /* 0x0001e40000100a00 */
[----:B0-----:R-:W-:-:S02]  /*5e320*/  IMAD.MOV.U32 R26, RZ, RZ, R10 ;  /* 0x000000ffff1a7224 */ /* 0x001fc400078e000a */
        /* <DEDUP_REMOVED lines=51> */
[----:B------:R4:W-:Y:S02]  /*5e660*/  STL.64 [R1+0x2808], R26 ;  /* 0x0028081a01007387 */ /* 0x0009e40000100a00 */
[----:B----4-:R-:W-:Y:S02]  /*5e670*/  IMAD.MOV.U32 R26, RZ, RZ, R13 ;  /* 0x000000ffff1a7224 */ /* 0x010fe400078e000d */
        /* <DEDUP_REMOVED lines=19> */
[----:B------:R0:W-:Y:S01]  /*5e7b0*/  STL.64 [R1+0x2860], R26 ;  /* 0x0028601a01007387 */ /* 0x0001e20000100a00 */
[----:B------:R-:W3:Y:S02]  /*5e7c0*/  LDL.LU R24, [R1+0xd70] ;  /* 0x000d700001187983 */ /* 0x000ee40000300800 */
[----:B------:R-:W3:Y:S01]  /*5e7d0*/  LDL.LU R25, [R1+0xd74] ;  /* 0x000d740001197983 */ /* 0x000ee20000300800 */
[----:B0-----:R-:W3:Y:S01]  /*5e7e0*/  LDL.LU R26, [R1+0xd78] ;  /* 0x000d7800011a7983 */ /* 0x001ee20000300800 */
[----:B------:R-:W3:Y:S02]  /*5e7f0*/  LDL.LU R27, [R1+0xd7c] ;  /* 0x000d7c00011b7983 */ /* 0x000ee40000300800 */
[----:B------:R-:W3:Y:S02]  /*5e800*/  LDL.LU.64 R8, [R1+0x1758] ;  /* 0x0017580001087983 */ /* 0x000ee40000300a00 */
[----:B------:R-:W3:Y:S01]  /*5e810*/  LDL.LU R20, [R1+0xd60] ;  /* 0x000d600001147983 */ /* 0x000ee20000300800 */
[----:B------:R-:W3:Y:S01]  /*5e820*/  LDL.LU R21, [R1+0xd64] ;  /* 0x000d640001157983 */ /* 0x000ee20000300800 */
[----:B------:R-:W3:Y:S02]  /*5e830*/  LDL.LU R22, [R1+0xd68] ;  /* 0x000d680001167983 */ /* 0x000ee40000300800 */
[----:B------:R-:W3:Y:S01]  /*5e840*/  LDL.LU R23, [R1+0xd6c] ;  /* 0x000d6c0001177983 */ /* 0x000ee20000300800 */
        /* <DEDUP_REMOVED lines=18> */
[----:B------:R-:W3:Y:S01]  /*5e970*/  LDL.LU R19, [R1+0xd4c] ;  /* 0x000d4c0001137983 */ /* 0x000ee20000300800 */
[----:B------:R-:W-:Y:S01]  /*5e980*/  HMMA.16816.F32 R4, R4, R10, R20 ;  /* 0x0000000a0404723c */ /* 0x000fe20000001814 */
        /* <DEDUP_REMOVED lines=8> */
[----:B0-----:R-:W2:Y:S01]  /*5ea10*/  LDL.LU.64 R26, [R1+0x2860] ;  /* 0x00286000011a7983 */ /* 0x001ea20000300a00 */
[----:B------:R0:W-:Y:S02]  /*5ea20*/  STL.64 [R1+0x2738], R14 ;  /* 0x0027380e01007387 */ /* 0x0001e40000100a00 */
[----:B------:R-:W3:Y:S02]  /*5ea30*/  LDL.LU R12, [R1+0xc90] ;  /* 0x000c9000010c7983 */ /* 0x000ee40000300800 */
[----:B------:R-:W3:Y:S01]  /*5ea40*/  LDL.LU R13, [R1+0xc94] ;  /* 0x000c9400010d7983 */ /* 0x000ee20000300800 */
[----:B0-----:R-:W3:Y:S01]  /*5ea50*/  LDL.LU R14, [R1+0xc98] ;  /* 0x000c9800010e7983 */ /* 0x001ee20000300800 */
[----:B------:R-:W3:Y:S02]  /*5ea60*/  LDL.LU R15, [R1+0xc9c] ;  /* 0x000c9c00010f7983 */ /* 0x000ee40000300800 */
[----:B------:R-:W2:Y:S02]  /*5ea70*/  LDL.LU.64 R22, [R1+0x2858] ;  /* 0x0028580001167983 */ /* 0x000ea40000300a00 */
[----:B------:R-:W2:Y:S01]  /*5ea80*/  LDL.LU.64 R20, [R1+0x2850] ;  /* 0x0028500001147983 */ /* 0x000ea20000300a00 */
        /* <DEDUP_REMOVED lines=87> */
[----:B------:R-:W3:Y:S01]  /*5f000*/  LDL.LU.64 R18, [R1+0x2740] ;  /* 0x0027400001127983 */ /* 0x000ee20000300a00 */
[----:B------:R-:W-:Y:S02]  /*5f010*/  IMAD.MOV.U32 R2, RZ, RZ, R8 ;  /* 0x000000ffff027224 */ /* 0x000fe400078e0008 */
[----:B------:R-:W-:Y:S11]  /*5f020*/  IMAD.MOV.U32 R3, RZ, RZ, R9 ;  /* 0x000000ffff037224 */ /* 0x000ff600078e0009 */
[----:B------:R-:W-:Y:S07]  /*5f030*/  @!UPT UIADD3 URZ, URZ, URZ, URZ ;  /* 0x0000003f3f3ff290 */ /* 0x000fee000fffe03f */
[----:B------:R0:W-:Y:S01]  /*5f040*/  STL.64 [R1+0x1270], R24 ;  /* 0x0012701801007387 */ /* 0x0001e20000100a00 */
[----:B------:R1:W-:Y:S03]  /*5f050*/  STL.64 [R1+0x1278], R26 ;  /* 0x0012781a01007387 */ /* 0x0003e60000100a00 */
[----:B0-----:R-:W2:Y:S01]  /*5f060*/  LDL.LU R24, [R1+0xc60] ;  /* 0x000c600001187983 */ /* 0x001ea20000300800 */
[----:B------:R-:W2:Y:S02]  /*5f070*/  LDL.LU R25, [R1+0xc64] ;  /* 0x000c640001197983 */ /* 0x000ea40000300800 */
[----:B-1----:R-:W2:Y:S02]  /*5f080*/  LDL.LU R26, [R1+0xc68] ;  /* 0x000c6800011a7983 */ /* 0x002ea40000300800 */
[----:B------:R-:W2:Y:S01]  /*5f090*/  LDL.LU R27, [R1+0xc6c] ;  /* 0x000c6c00011b7983 */ /* 0x000ea20000300800 */
        /* <DEDUP_REMOVED lines=8> */
[----:B------:R-:W2:Y:S01]  /*5f120*/  LDL.LU R16, [R1+0x272c] ;  /* 0x00272c0001107983 */ /* 0x000ea20000300800 */
[----:B----4-:R-:W-:Y:S11]  /*5f130*/  HMMA.16816.F32 R4, R20, R18, R4 ;  /* 0x000000121404723c */ /* 0x010ff60000001804 */
[----:B------:R-:W-:Y:S11]  /*5f140*/  @!UPT UIADD3 URZ, URZ, URZ, URZ ;  /* 0x0000003f3f3ff290 */ /* 0x000ff6000fffe03f */
[----:B------:R-:W-:Y:S01]  /*5f150*/  @!UPT UIADD3 URZ, URZ, URZ, URZ ;  /* 0x0000003f3f3ff290 */ /* 0x000fe2000fffe03f */
[----:B------:R0:W-:Y:S01]  /*5f160*/  STL.64 [R1+0x1250], R4 ;  /* 0x0012500401007387 */ /* 0x0001e20000100a00 */
[----:B------:R1:W-:Y:S03]  /*5f170*/  STL.64 [R1+0x1258], R6 ;  /* 0x0012580601007387 */ /* 0x0003e60000100a00 */
[----:B0-----:R-:W4:Y:S01]  /*5f180*/  LDL.LU R4, [R1+0xc50] ;  /* 0x000c500001047983 */ /* 0x001f220000300800 */
[----:B------:R-:W4:Y:S02]  /*5f190*/  LDL.LU R5, [R1+0xc54] ;  /* 0x000c540001057983 */ /* 0x000f240000300800 */
[----:B-1----:R-:W4:Y:S02]  /*5f1a0*/  LDL.LU R6, [R1+0xc58] ;  /* 0x000c580001067983 */ /* 0x002f240000300800 */
[----:B------:R-:W-:Y:S02]  /*5f1b0*/  IMAD.MOV.U32 R7, RZ, RZ, R28 ;  /* 0x000000ffff077224 */ /* 0x000fe400078e001c */
[----:B------:R-:W3:Y:S01]  /*5f1c0*/  LDL.LU R28, [R1+0x2728] ;  /* 0x00272800011c7983 */ /* 0x000ee20000300800 */
[----:B------:R0:W-:Y:S02]  /*5f1d0*/  STL.64 [R1+0x2680], R18 ;  /* 0x0026801201007387 */ /* 0x0001e40000100a00 */
[----:B--2---:R1:W-:Y:S01]  /*5f1e0*/  STL [R1+0x26e4], R16 ;  /* 0x0026e41001007387 */ /* 0x0043e20000100800 */
[----:B0-----:R-:W2:Y:S04]  /*5f1f0*/  LDL.LU.64 R18, [R1+0x88] ;  /* 0x0000880001127983 */ /* 0x001ea80000300a00 */
[----:B--2---:R0:W-:Y:S01]  /*5f200*/  STL.64 [R1+0x26f0], R18 ;  /* 0x0026f01201007387 */ /* 0x0041e20000100a00 */
[----:B-1----:R-:W2:Y:S02]  /*5f210*/  LDL.LU R16, [R1+0xc70] ;  /* 0x000c700001107983 */ /* 0x002ea40000300800 */
[----:B------:R-:W2:Y:S01]  /*5f220*/  LDL.LU R17, [R1+0xc74] ;  /* 0x000c740001117983 */ /* 0x000ea20000300800 */
[----:B0-----:R-:W2:Y:S01]  /*5f230*/  LDL.LU R18, [R1+0xc78] ;  /* 0x000c780001127983 */ /* 0x001ea20000300800 */
[----:B---3--:R-:W-:-:S07]  /*5f240*/  IMAD.MOV.U32 R19, RZ, RZ, R28 ;  /* 0x000000ffff137224 */ /* 0x008fce00078e001c */
[C---:B--2---:R-:W-:Y:S11]  /*5f250*/  HMMA.16816.F32 R16, R20.reuse, R14, R16 ;  /* 0x0000000e1410723c */ /* 0x044ff60000001810 */
[----:B------:R-:W-:Y:S11]  /*5f260*/  @!UPT UIADD3 URZ, URZ, URZ, URZ ;  /* 0x0000003f3f3ff290 */ /* 0x000ff6000fffe03f */
[----:B------:R-:W-:Y:S01]  /*5f270*/  @!UPT UIADD3 URZ, URZ, URZ, URZ ;  /* 0x0000003f3f3ff290 */ /* 0x000fe2000fffe03f */
[----:B------:R0:W-:Y:S01]  /*5f280*/  STL.64 [R1+0x1240], R16 ;  /* 0x0012401001007387 */ /* 0x0001e20000100a00 */
[----:B------:R1:W-:Y:S03]  /*5f290*/  STL.64 [R1+0x1248], R18 ;  /* 0x0012481201007387 */ /* 0x0003e60000100a00 */
[----:B0-----:R-:W2:Y:S01]  /*5f2a0*/  LDL.LU R16, [R1+0xc20] ;  /* 0x000c200001107983 */ /* 0x001ea20000300800 */
[----:B------:R-:W2:Y:S02]  /*5f2b0*/  LDL.LU R17, [R1+0xc24] ;  /* 0x000c240001117983 */ /* 0x000ea40000300800 */
[----:B-1----:R-:W3:Y:S02]  /*5f2c0*/  LDL.LU R18, [R1+0xc28] ;  /* 0x000c280001127983 */ /* 0x002ee40000300800 */
[----:B------:R-:W3:Y:S02]  /*5f2d0*/  LDL.LU R19, [R1+0xc2c] ;  /* 0x000c2c0001137983 */ /* 0x000ee40000300800 */
[----:B---3--:R0:W-:Y:S01]  /*5f2e0*/  STL.64 [R1+0x2700], R18 ;  /* 0x0027001201007387 */ /* 0x0081e20000100a00 */
[----:B--2---:R-:W-:Y:S03]  /*5f2f0*/  STL.64 [R1+0x26f8], R16 ;  /* 0x0026f81001007387 */ /* 0x004fe60000100a00 */
[----:B0-----:R-:W2:Y:S04]  /*5f300*/  LDL.LU.64 R18, [R1+0xa8] ;  /* 0x0000a80001127983 */ /* 0x001ea80000300a00 */
[----:B--2---:R0:W-:Y:S04]  /*5f310*/  STL.64 [R1+0x2708], R18 ;  /* 0x0027081201007387 */ /* 0x0041e80000100a00 */
[----:B0-----:R-:W2:Y:S01]  /*5f320*/  LDL.LU.64 R18, [R1+0xb8] ;  /* 0x0000b80001127983 */ /* 0x001ea20000300a00 */
[----:B------:R-:W-:Y:S03]  /*5f330*/  HMMA.16816.F32 R20, R20, R10, R24 ;  /* 0x0000000a1414723c */ /* 0x000fe60000001818 */
[----:B--2---:R0:W-:Y:S04]  /*5f340*/  STL.64 [R1+0x2710], R18 ;  /* 0x0027101201007387 */ /* 0x0041e80000100a00 */
[----:B0-----:R-:W4:Y:S01]  /*5f350*/  LDL.LU.64 R18, [R1+0xc8] ;  /* 0x0000c80001127983 */ /* 0x001f220000300a00 */
[----:B------:R0:W-:Y:S02]  /*5f360*/  STL [R1+0x2628], R14 ;  /* 0x0026280e01007387 */ /* 0x0001e40000100800 */
[----:B------:R1:W-:Y:S02]  /*5f370*/  STL [R1+0x2624], R15 ;  /* 0x0026240f01007387 */ /* 0x0003e40000100800 */
[----:B------:R-:W2:Y:S01]  /*5f380*/  LDL.LU R12, [R1+0xc30] ;  /* 0x000c3000010c7983 */ /* 0x000ea20000300800 */
[----:B------:R-:W2:Y:S04]  /*5f390*/  LDL.LU R13, [R1+0xc34] ;  /* 0x000c3400010d7983 */ /* 0x000ea80000300800 */
[----:B0-----:R-:W2:Y:S01]  /*5f3a0*/  LDL.LU R14, [R1+0xc38] ;  /* 0x000c3800010e7983 */ /* 0x001ea20000300800 */
[----:B-1----:R-:W2:Y:S02]  /*5f3b0*/  LDL.LU R15, [R1+0xc3c] ;  /* 0x000c3c00010f7983 */ /* 0x002ea40000300800 */
[----:B------:R-:W4:Y:S02]  /*5f3c0*/  LDL.LU.64 R26, [R1+0x2720] ;  /* 0x00272000011a7983 */ /* 0x000f240000300a00 */
[----:B------:R-:W4:Y:S01]  /*5f3d0*/  LDL.LU.64 R24, [R1+0x2718] ;  /* 0x0027180001187983 */ /* 0x000f220000300a00 */
[----:B------:R-:W-:Y:S01]  /*5f3e0*/  STL.64 [R1+0x10c0], R20 ;  /* 0x0010c01401007387 */ /* 0x000fe20000100a00 */
[----:B------:R0:W-:Y:S03]  /*5f3f0*/  STL.64 [R1+0x10c8], R22 ;  /* 0x0010c81601007387 */ /* 0x0001e60000100a00 */
[----:B0-----:R-:W3:Y:S01]  /*5f400*/  LDL.LU.64 R22, [R1+0x78] ;  /* 0x0000780001167983 */ /* 0x001ee20000300a00 */
[C---:B----4-:R-:W-:Y:S03]  /*5f410*/  HMMA.16816.F32 R4, R24.reuse, R18, R4 ;  /* 0x000000121804723c */ /* 0x050fe60000001804 */
[----:B---3--:R0:W-:Y:S01]  /*5f420*/  STL.64 [R1+0x26e8], R22 ;  /* 0x0026e81601007387 */ /* 0x0081e20000100a00 */
[----:B------:R-:W3:Y:S02]  /*5f430*/  LDL.LU R20, [R1+0xc10] ;  /* 0x000c100001147983 */ /* 0x000ee40000300800 */
[----:B------:R-:W3:Y:S01]  /*5f440*/  LDL.LU R21, [R1+0xc14] ;  /* 0x000c140001157983 */ /* 0x000ee20000300800 */
[----:B0-----:R-:W3:Y:S01]  /*5f450*/  LDL.LU R22, [R1+0xc18] ;  /* 0x000c180001167983 */ /* 0x001ee20000300800 */
[----:B------:R-:W3:Y:S02]  /*5f460*/  LDL.LU R23, [R1+0xc1c] ;  /* 0x000c1c0001177983 */ /* 0x000ee40000300800 */
[----:B------:R-:W-:Y:S11]  /*5f470*/  STL.64 [R1+0x2698], R10 ;  /* 0x0026980a01007387 */ /* 0x000ff60000100a00 */
[----:B------:R-:W-:Y:S02]  /*5f480*/  @!UPT UIADD3 URZ, URZ, URZ, URZ ;  /* 0x0000003f3f3ff290 */ /* 0x000fe4000fffe03f */
[----:B------:R0:W-:Y:S01]  /*5f490*/  STL.64 [R1+0x10b0], R4 ;  /* 0x0010b00401007387 */ /* 0x0001e20000100a00 */
[----:B------:R-:W-:Y:S01]  /*5f4a0*/  STL.64 [R1+0x10b8], R6 ;  /* 0x0010b80601007387 */ /* 0x000fe20000100a00 */
[----:B0-----:R-:W-:Y:S02]  /*5f4b0*/  IMAD.MOV.U32 R4, RZ, RZ, R19 ;  /* 0x000000ffff047224 */ /* 0x001fe400078e0013 */
[----:B------:R-:W-:Y:S02]  /*5f4c0*/  IMAD.MOV.U32 R5, RZ, RZ, R18 ;  /* 0x000000ffff057224 */ /* 0x000fe400078e0012 */
[----:B------:R-:W4:Y:S01]  /*5f4d0*/  LDL.LU.64 R18, [R1+0x2710] ;  /* 0x0027100001127983 */ /* 0x000f220000300a00 */
[----:B------:R0:W-:Y:S02]  /*5f4e0*/  STL [R1+0x2630], R4 ;  /* 0x0026300401007387 */ /* 0x0001e40000100800 */
[----:B------:R1:W-:Y:S01]  /*5f4f0*/  STL [R1+0x262c], R5 ;  /* 0x00262c0501007387 */ /* 0x0003e20000100800 */
[----:B0-----:R-:W4:Y:S01]  /*5f500*/  LDL.LU R4, [R1+0xc40] ;  /* 0x000c400001047983 */ /* 0x001f220000300800 */
[----:B-1----:R-:W4:Y:S02]  /*5f510*/  LDL.LU R5, [R1+0xc44] ;  /* 0x000c440001057983 */ /* 0x002f240000300800 */
[----:B------:R-:W4:Y:S02]  /*5f520*/  LDL.LU R6, [R1+0xc48] ;  /* 0x000c480001067983 */ /* 0x000f240000300800 */
[----:B------:R-:W4:Y:S02]  /*5f530*/  LDL.LU R7, [R1+0xc4c] ;  /* 0x000c4c0001077983 */ /* 0x000f240000300800 */
        /* <DEDUP_REMOVED lines=10> */
[----:B------:R-:W4:Y:S01]  /*5f5e0*/  LDL.LU R4, [R1+0xc00] ;  /* 0x000c000001047983 */ /* 0x000f220000300800 */
[----:B------:R-:W4:Y:S04]  /*5f5f0*/  LDL.LU R5, [R1+0xc04] ;  /* 0x000c040001057983 */ /* 0x000f280000300800 */
[----:B0-----:R-:W4:Y:S01]  /*5f600*/  LDL.LU R6, [R1+0xc08] ;  /* 0x000c080001067983 */ /* 0x001f220000300800 */
[----:B-1----:R-:W4:Y:S01]  /*5f610*/  LDL.LU R7, [R1+0xc0c] ;  /* 0x000c0c0001077983 */ /* 0x002f220000300800 */
[C---:B--2---:R-:W-:Y:S01]  /*5f620*/  HMMA.16816.F32 R12, R24.reuse, R18, R12 ;  /* 0x00000012180c723c */ /* 0x044fe2000000180c */
[----:B------:R-:W-:Y:S11]  /*5f630*/  IMAD.MOV.U32 R0, RZ, RZ, R19 ;  /* 0x000000ffff007224 */ /* 0x000ff600078e0013 */
[----:B------:R-:W-:Y:S11]  /*5f640*/  @!UPT UIADD3 URZ, URZ, URZ, URZ ;  /* 0x0000003f3f3ff290 */ /* 0x000ff6000fffe03f */
[----:B------:R0:W-:Y:S01]  /*5f650*/  STL.64 [R1+0x1090], R12 ;  /* 0x0010900c01007387 */ /* 0x0001e20000100a00 */
[----:B------:R1:W-:Y:S02]  /*5f660*/  STL.64 [R1+0x1098], R14 ;  /* 0x0010980e01007387 */ /* 0x0003e40000100a00 */
[----:B0-----:R-:W-:Y:S02]  /*5f670*/  IMAD.MOV.U32 R13, RZ, RZ, R18 ;  /* 0x000000ffff0d7224 */ /* 0x001fe400078e0012 */
[----:B------:R-:W2:Y:S01]  /*5f680*/  LDL.LU.64 R18, [R1+0x2700] ;  /* 0x0027000001127983 */ /* 0x000ea20000300a00 */
[----:B------:R-:W2:Y:S02]  /*5f690*/  LDL.LU.64 R16, [R1+0x26f8] ;  /* 0x0026f80001107983 */ /* 0x000ea40000300a00 */
[----:B------:R-:W-:Y:S02]  /*5f6a0*/  STL [R1+0x2640], R0 ;  /* 0x0026400001007387 */ /* 0x000fe40000100800 */
[----:B------:R-:W-:Y:S01]  /*5f6b0*/  STL [R1+0x263c], R13 ;  /* 0x00263c0d01007387 */ /* 0x000fe20000100800 */
[----:B-1----:R-:W2:Y:S02]  /*5f6c0*/  LDL.LU.64 R14, [R1+0x98] ;  /* 0x00009800010e7983 */ /* 0x002ea40000300a00 */
[----:B--2---:R-:W-:Y:S11]  /*5f6d0*/  HMMA.16816.F32 R16, R24, R14, R16 ;  /* 0x0000000e1810723c */ /* 0x004ff60000001810 */
[----:B------:R-:W-:Y:S11]  /*5f6e0*/  @!UPT UIADD3 URZ, URZ, URZ, URZ ;  /* 0x0000003f3f3ff290 */ /* 0x000ff6000fffe03f */
[----:B------:R-:W-:Y:S01]  /*5f6f0*/  @!UPT UIADD3 URZ, URZ, URZ, URZ ;  /* 0x0000003f3f3ff290 */ /* 0x000fe2000fffe03f */
[----:B------:R-:W-:Y:S01]  /*5f700*/  STL.64 [R1+0x1080], R16 ;  /* 0x0010801001007387 */ /* 0x000fe20000100a00 */
[----:B------:R0:W-:Y:S03]  /*5f710*/  STL.64 [R1+0x1088], R18 ;  /* 0x0010881201007387 */ /* 0x0001e60000100a00 */
[----:B0-----:R-:W3:Y:S01]  /*5f720*/  LDL.LU.64 R18, [R1+0x26f0] ;  /* 0x0026f00001127983 */ /* 0x001ee20000300a00 */
[----:B------:R-:W-:Y:S02]  /*5f730*/  IMAD.MOV.U32 R29, RZ, RZ, R3 ;  /* 0x000000ffff1d7224 */ /* 0x000fe400078e0003 */
[----:B------:R-:W-:-:S05]  /*5f740*/  IMAD.MOV.U32 R3, RZ, RZ, R14 ;  /* 0x000000ffff037224 */ /* 0x000fca00078e000e */
[----:B------:R-:W-:Y:S01]  /*5f750*/  STL [R1+0x2644], R3 ;  /* 0x0026440301007387 */ /* 0x000fe20000100800 */
[C---:B---3--:R-:W-:Y:S11]  /*5f760*/  HMMA.16816.F32 R20, R24.reuse, R18, R20 ;  /* 0x000000121814723c */ /* 0x048ff60000001814 */
[----:B------:R-:W-:Y:S11]  /*5f770*/  @!UPT UIADD3 URZ, URZ, URZ, URZ ;  /* 0x0000003f3f3ff290 */ /* 0x000ff6000fffe03f */
[----:B------:R-:W-:Y:S01]  /*5f780*/  @!UPT UIADD3 URZ, URZ, URZ, URZ ;  /* 0x0000003f3f3ff290 */ /* 0x000fe2000fffe03f */
[----:B------:R-:W-:Y:S01]  /*5f790*/  STL.64 [R1+0x1070], R20 ;  /* 0x0010701401007387 */ /* 0x000fe20000100a00 */
[----:B------:R0:W-:Y:S03]  /*5f7a0*/  STL.64 [R1+0x1078], R22 ;  /* 0x0010781601007387 */ /* 0x0001e60000100a00 */
[----:B0-----:R-:W4:Y:S01]  /*5f7b0*/  LDL.LU.64 R22, [R1+0x26e8] ;  /* 0x0026e80001167983 */ /* 0x001f220000300a00 */
[----:B------:R-:W2:Y:S02]  /*5f7c0*/  LDL.LU R16, [R1+0x26e4] ;  /* 0x0026e40001107983 */ /* 0x000ea40000300800 */
[----:B------:R-:W-:Y:S02]  /*5f7d0*/  IMAD.MOV.U32 R12, RZ, RZ, R15 ;  /* 0x000000ffff0c7224 */ /* 0x000fe400078e000f */
[----:B------:R-:W-:Y:S01]  /*5f7e0*/  IMAD.MOV.U32 R15, RZ, RZ, R18 ;  /* 0x000000ffff0f7224 */ /* 0x000fe200078e0012 */
[----:B----4-:R-:W-:Y:S01]  /*5f7f0*/  HMMA.16816.F32 R4, R24, R22, R4 ;  /* 0x000000161804723c */ /* 0x010fe20000001804 */
[----:B------:R-:W-:Y:S11]  /*5f800*/  IMAD.MOV.U32 R14, RZ, RZ, R23 ;  /* 0x000000ffff0e7224 */ /* 0x000ff600078e0017 */
[----:B------:R-:W-:Y:S11]  /*5f810*/  @!UPT UIADD3 URZ, URZ, URZ, URZ ;  /* 0x0000003f3f3ff290 */ /* 0x000ff6000fffe03f */
[----:B------:R0:W-:Y:S01]  /*5f820*/  STL.64 [R1+0x1060], R4 ;  /* 0x0010600401007387 */ /* 0x0001e20000100a00 */
[----:B------:R-:W-:Y:S02]  /*5f830*/  STL.64 [R1+0x1068], R6 ;  /* 0x0010680601007387 */ /* 0x000fe40000100a00 */
[----:B0-----:R-:W-:-:S05]  /*5f840*/  IMAD.MOV.U32 R5, RZ, RZ, R22 ;  /* 0x000000ffff057224 */ /* 0x001fca00078e0016 */
[----:B------:R-:W-:Y:S01]  /*5f850*/  STL [R1+0x26e0], R5 ;  /* 0x0026e00501007387 */ /* 0x000fe20000100800 */
[----:B------:R-:W-:Y:S02]  /*5f860*/  STL.64 [R1+0x26c8], R14 ;  /* 0x0026c80e01007387 */ /* 0x000fe40000100a00 */
[----:B------:R0:W-:Y:S02]  /*5f870*/  STL [R1+0x26c0], R12 ;  /* 0x0026c00c01007387 */ /* 0x0001e40000100800 */
[----:B------:R-:W3:Y:S01]  /*5f880*/  LDL.LU R20, [R1+0xa70] ;  /* 0x000a700001147983 */ /* 0x000ee20000300800 */
[----:B------:R-:W3:Y:S01]  /*5f890*/  LDL.LU R21, [R1+0xa74] ;  /* 0x000a740001157983 */ /* 0x000ee20000300800 */
[----:B------:R-:W4:Y:S02]  /*5f8a0*/  LDL.LU R22, [R1+0xa78] ;  /* 0x000a780001167983 */ /* 0x000f240000300800 */
[----:B--2---:R-:W-:-:S05]  /*5f8b0*/  IMAD.MOV.U32 R23, RZ, RZ, R16 ;  /* 0x000000ffff177224 */ /* 0x004fca00078e0010 */
[----:B----4-:R1:W-:Y:S01]  /*5f8c0*/  STL.64 [R1+0x24c0], R22 ;  /* 0x0024c01601007387 */ /* 0x0103e20000100a00 */
[----:B---3--:R-:W-:Y:S02]  /*5f8d0*/  STL.64 [R1+0x24b8], R20 ;  /* 0x0024b81401007387 */ /* 0x008fe40000100a00 */
[----:B0-----:R-:W2:Y:S02]  /*5f8e0*/  LDL.LU R12, [R1+0xbe0] ;  /* 0x000be000010c7983 */ /* 0x001ea40000300800 */
[----:B------:R-:W2:Y:S01]  /*5f8f0*/  LDL.LU R13, [R1+0xbe4] ;  /* 0x000be400010d7983 */ /* 0x000ea20000300800 */
[----:B------:R-:W3:Y:S01]  /*5f900*/  LDL.LU R14, [R1+0xbe8] ;  /* 0x000be800010e7983 */ /* 0x000ee20000300800 */
[----:B------:R-:W3:Y:S02]  /*5f910*/  LDL.LU R15, [R1+0xbec] ;  /* 0x000bec00010f7983 */ /* 0x000ee40000300800 */
[----:B------:R-:W4:Y:S02]  /*5f920*/  LDL.LU R4, [R1+0xbf0] ;  /* 0x000bf00001047983 */ /* 0x000f240000300800 */
[----:B------:R-:W4:Y:S01]  /*5f930*/  LDL.LU R5, [R1+0xbf4] ;  /* 0x000bf40001057983 */ /* 0x000f220000300800 */
[----:B------:R-:W4:Y:S01]  /*5f940*/  LDL.LU R6, [R1+0xbf8] ;  /* 0x000bf80001067983 */ /* 0x000f220000300800 */
[----:B------:R-:W4:Y:S02]  /*5f950*/  LDL.LU R7, [R1+0xbfc] ;  /* 0x000bfc0001077983 */ /* 0x000f240000300800 */
[----:B-1----:R-:W-:-:S02]  /*5f960*/  IMAD.MOV.U32 R23, RZ, RZ, R8 ;  /* 0x000000ffff177224 */ /* 0x002fc400078e0008 */
[----:B------:R-:W-:Y:S01]  /*5f970*/  IMAD.MOV.U32 R22, RZ, RZ, R9 ;  /* 0x000000ffff167224 */ /* 0x000fe200078e0009 */
[----:B---3--:R0:W-:Y:S01]  /*5f980*/  STL.64 [R1+0x26d8], R14 ;  /* 0x0026d80e01007387 */ /* 0x0081e20000100a00 */
[----:B--2---:R-:W-:Y:S03]  /*5f990*/  STL.64 [R1+0x26d0], R12 ;  /* 0x0026d00c01007387 */ /* 0x004fe60000100a00 */
[----:B0-----:R-:W4:Y:S01]  /*5f9a0*/  LDL.LU.64 R14, [R1+0x68] ;  /* 0x00006800010e7983 */ /* 0x001f220000300a00 */
[----:B------:R-:W2:Y:S02]  /*5f9b0*/  LDL.LU R8, [R1+0xbc0] ;  /* 0x000bc00001087983 */ /* 0x000ea40000300800 */
[----:B------:R-:W2:Y:S02]  /*5f9c0*/  LDL.LU R9, [R1+0xbc4] ;  /* 0x000bc40001097983 */ /* 0x000ea40000300800 */
[----:B------:R-:W3:Y:S01]  /*5f9d0*/  LDL.LU R10, [R1+0xbc8] ;  /* 0x000bc800010a7983 */ /* 0x000ee20000300800 */
[----:B------:R-:W3:Y:S04]  /*5f9e0*/  LDL.LU R11, [R1+0xbcc] ;  /* 0x000bcc00010b7983 */ /* 0x000ee80000300800 */
[----:B---3--:R0:W-:Y:S01]  /*5f9f0*/  STL.64 [R1+0x26a8], R10 ;  /* 0x0026a80a01007387 */ /* 0x0081e20000100a00 */
[----:B--2---:R-:W-:Y:S03]  /*5fa00*/  STL.64 [R1+0x26a0], R8 ;  /* 0x0026a00801007387 */ /* 0x004fe60000100a00 */
[----:B0-----:R-:W2:Y:S01]  /*5fa10*/  LDL.LU.64 R10, [R1+0x48] ;  /* 0x00004800010a7983 */ /* 0x001ea20000300a00 */
[----:B------:R-:W-:-:S02]  /*5fa20*/  IMAD.MOV.U32 R28, RZ, RZ, R2 ;  /* 0x000000ffff1c7224 */ /* 0x000fc400078e0002 */
[----:B------:R-:W-:Y:S01]  /*5fa30*/  IMAD.MOV.U32 R2, RZ, RZ, R19 ;  /* 0x000000ffff027224 */ /* 0x000fe200078e0013 */
[----:B--2---:R0:W-:Y:S04]  /*5fa40*/  STL.64 [R1+0x26b8], R10 ;  /* 0x0026b80a01007387 */ /* 0x0041e80000100a00 */
[----:B0-----:R-:W2:Y:S01]  /*5fa50*/  LDL.LU.64 R10, [R1+0x58] ;  /* 0x00005800010a7983 */ /* 0x001ea20000300a00 */
[----:B------:R0:W-:Y:S02]  /*5fa60*/  STL.64 [R1+0x2668], R22 ;  /* 0x0026681601007387 */ /* 0x0001e40000100a00 */
[----:B------:R-:W3:Y:S02]  /*5fa70*/  LDL.LU R20, [R1+0xba0] ;  /* 0x000ba00001147983 */ /* 0x000ee40000300800 */
[----:B------:R-:W3:Y:S01]  /*5fa80*/  LDL.LU R21, [R1+0xba4] ;  /* 0x000ba40001157983 */ /* 0x000ee20000300800 */
[----:B0-----:R-:W2:Y:S01]  /*5fa90*/  LDL.LU R22, [R1+0xba8] ;  /* 0x000ba80001167983 */ /* 0x001ea20000300800 */
[----:B------:R-:W2:Y:S02]  /*5faa0*/  LDL.LU R23, [R1+0xbac] ;  /* 0x000bac0001177983 */ /* 0x000ea40000300800 */
[----:B------:R-:W2:Y:S02]  /*5fab0*/  LDL.LU R16, [R1+0xbb0] ;  /* 0x000bb00001107983 */ /* 0x000ea40000300800 */
[----:B------:R-:W2:Y:S01]  /*5fac0*/  LDL.LU R17, [R1+0xbb4] ;  /* 0x000bb40001117983 */ /* 0x000ea20000300800 */
[----:B------:R-:W2:Y:S01]  /*5fad0*/  LDL.LU R18, [R1+0xbb8] ;  /* 0x000bb80001127983 */ /* 0x000ea20000300800 */
[----:B------:R-:W2:Y:S01]  /*5fae0*/  LDL.LU R19, [R1+0xbbc] ;  /* 0x000bbc0001137983 */ /* 0x000ea20000300800 */
[----:B----4-:R-:W-:Y:S02]  /*5faf0*/  HMMA.16816.F32 R4, R24, R14, R4 ;  /* 0x0000000e1804723c */ /* 0x010fe40000001804 */
[----:B--2---:R0:W-:Y:S01]  /*5fb00*/  STL.64 [R1+0x2690], R18 ;  /* 0x0026901201007387 */ /* 0x0041e20000100a00 */
[----:B------:R1:W-:Y:S03]  /*5fb10*/  STL.64 [R1+0x2688], R16 ;  /* 0x0026881001007387 */ /* 0x0003e60000100a00 */
[----:B0-----:R-:W2:Y:S04]  /*5fb20*/  LDL.LU.64 R18, [R1+0x38] ;  /* 0x0000380001127983 */ /* 0x001ea80000300a00 */
[----:B--2---:R0:W-:Y:S01]  /*5fb30*/  STL.64 [R1+0x26b0], R18 ;  /* 0x0026b01201007387 */ /* 0x0041e20000100a00 */
[----:B-1----:R-:W2:Y:S02]  /*5fb40*/  LDL.LU R16, [R1+0xbd0] ;  /* 0x000bd00001107983 */ /* 0x002ea40000300800 */
[----:B------:R-:W2:Y:S01]  /*5fb50*/  LDL.LU R17, [R1+0xbd4] ;  /* 0x000bd40001117983 */ /* 0x000ea20000300800 */
[----:B0-----:R-:W2:Y:S01]  /*5fb60*/  LDL.LU R18, [R1+0xbd8] ;  /* 0x000bd80001127983 */ /* 0x001ea20000300800 */
[----:B------:R-:W2:Y:S02]  /*5fb70*/  LDL.LU R19, [R1+0xbdc] ;  /* 0x000bdc0001137983 */ /* 0x000ea40000300800 */
[----:B------:R0:W-:Y:S02]  /*5fb80*/  STL.64 [R1+0x2678], R22 ;  /* 0x0026781601007387 */ /* 0x0001e40000100a00 */
[----:B---3--:R-:W-:Y:S01]  /*5fb90*/  STL.64 [R1+0x2670], R20 ;  /* 0x0026701401007387 */ /* 0x008fe20000100a00 */
[----:B0-----:R-:W3:Y:S03]  /*5fba0*/  LDL.LU.64 R22, [R1+0x28] ;  /* 0x0000280001167983 */ /* 0x001ee60000300a00 */
[----:B------:R0:W-:Y:S02]  /*5fbb0*/  STL.64 [R1+0x1050], R4 ;  /* 0x0010500401007387 */ /* 0x0001e40000100a00 */
[----:B------:R1:W-:Y:S01]  /*5fbc0*/  STL.64 [R1+0x1058], R6 ;  /* 0x0010580601007387 */ /* 0x0003e20000100a00 */
[----:B0-----:R-:W4:Y:S01]  /*5fbd0*/  LDL.LU R5, [R1+0x26e0] ;  /* 0x0026e00001057983 */ /* 0x001f220000300800 */
[----:B-1----:R-:W-:-:S02]  /*5fbe0*/  IMAD.MOV.U32 R7, RZ, RZ, R14 ;  /* 0x000000ffff077224 */ /* 0x002fc400078e000e */
[----:B------:R-:W-:Y:S02]  /*5fbf0*/  IMAD.MOV.U32 R4, RZ, RZ, R15 ;  /* 0x000000ffff047224 */ /* 0x000fe400078e000f */
[----:B------:R-:W2:Y:S01]  /*5fc00*/  LDL.LU.64 R14, [R1+0x26d8] ;  /* 0x0026d800010e7983 */ /* 0x000ea20000300a00 */
[----:B------:R-:W2:Y:S02]  /*5fc10*/  LDL.LU.64 R12, [R1+0x26d0] ;  /* 0x0026d000010c7983 */ /* 0x000ea40000300a00 */
[----:B------:R-:W-:Y:S01]  /*5fc20*/  IMAD.MOV.U32 R6, RZ, RZ, R11 ;  /* 0x000000ffff067224 */ /* 0x000fe200078e000b */
[C---:B--2---:R-:W-:Y:S11]  /*5fc30*/  HMMA.16816.F32 R12, R24.reuse, R10, R12 ;  /* 0x0000000a180c723c */ /* 0x044ff6000000180c */
[----:B------:R-:W-:Y:S11]  /*5fc40*/  @!UPT UIADD3 URZ, URZ, URZ, URZ ;  /* 0x0000003f3f3ff290 */ /* 0x000ff6000fffe03f */
[----:B------:R-:W-:Y:S01]  /*5fc50*/  @!UPT UIADD3 URZ, URZ, URZ, URZ ;  /* 0x0000003f3f3ff290 */ /* 0x000fe2000fffe03f */
[----:B------:R0:W-:Y:S01]  /*5fc60*/  STL.64 [R1+0x1230], R12 ;  /* 0x0012300c01007387 */ /* 0x0001e20000100a00 */
[----:B------:R1:W-:Y:S02]  /*5fc70*/  STL.64 [R1+0x1238], R14 ;  /* 0x0012380e01007387 */ /* 0x0003e40000100a00 */
[----:B0-----:R-:W-:Y:S01]  /*5fc80*/  IMAD.MOV.U32 R13, RZ, RZ, R10 ;  /* 0x000000ffff0d7224 */ /* 0x001fe200078e000a */
[----:B-1----:R-:W2:Y:S01]  /*5fc90*/  LDL.LU.64 R14, [R1+0x26c8] ;  /* 0x0026c800010e7983 */ /* 0x002ea20000300a00 */
[----:B------:R-:W2:Y:S02]  /*5fca0*/  LDL.LU R12, [R1+0x26c0] ;  /* 0x0026c000010c7983 */ /* 0x000ea40000300800 */
[----:B------:R-:W2:Y:S02]  /*5fcb0*/  LDL.LU.64 R10, [R1+0x26b8] ;  /* 0x0026b800010a7983 */ /* 0x000ea40000300a00 */
[----:B------:R0:W-:Y:S01]  /*5fcc0*/  STL.64 [R1+0x2660], R6 ;  /* 0x0026600601007387 */ /* 0x0001e20000100a00 */
[----:B----4-:R-:W-:Y:S04]  /*5fcd0*/  STL.64 [R1+0x2658], R4 ;  /* 0x0026580401007387 */ /* 0x010fe80000100a00 */
[----:B0-----:R-:W4:Y:S01]  /*5fce0*/  LDL.LU.64 R6, [R1+0x18] ;  /* 0x0000180001067983 */ /* 0x001f220000300a00 */
[----:B--2---:R-:W-:Y:S03]  /*5fcf0*/  HMMA.16816.F32 R16, R24, R10, R16 ;  /* 0x0000000a1810723c */ /* 0x004fe60000001810 */
[----:B------:R-:W-:Y:S01]  /*5fd00*/  STL.64 [R1+0x2650], R14 ;  /* 0x0026500e01007387 */ /* 0x000fe20000100a00 */
[----:B------:R0:W-:Y:S02]  /*5fd10*/  STL.64 [R1+0x2648], R12 ;  /* 0x0026480c01007387 */ /* 0x0001e40000100a00 */
[----:B------:R-:W-:-:S02]  /*5fd20*/  IMAD.MOV.U32 R3, RZ, RZ, R10 ;  /* 0x000000ffff037224 */ /* 0x000fc400078e000a */
[----:B------:R-:W-:Y:S01]  /*5fd30*/  IMAD.MOV.U32 R0, RZ, RZ, R11 ;  /* 0x000000ffff007224 */ /* 0x000fe200078e000b */
[----:B0-----:R-:W2:Y:S01]  /*5fd40*/  LDL.LU R12, [R1+0xb90] ;  /* 0x000b9000010c7983 */ /* 0x001ea20000300800 */
[----:B------:R-:W2:Y:S02]  /*5fd50*/  LDL.LU R13, [R1+0xb94] ;  /* 0x000b9400010d7983 */ /* 0x000ea40000300800 */
[----:B------:R-:W2:Y:S02]  /*5fd60*/  LDL.LU R14, [R1+0xb98] ;  /* 0x000b9800010e7983 */ /* 0x000ea40000300800 */
[----:B------:R-:W2:Y:S09]  /*5fd70*/  LDL.LU R15, [R1+0xb9c] ;  /* 0x000b9c00010f7983 */ /* 0x000eb20000300800 */
        /* <DEDUP_REMOVED lines=35> */
[----:B0-----:R-:W3:Y:S01]  /*5ffb0*/  LDL.LU.64 R22, [R1+0x2668] ;  /* 0x0026680001167983 */ /* 0x001ee20000300a00 */
[C---:B--2---:R-:W-:Y:S01]  /*5ffc0*/  HMMA.16816.F32 R8, R24.reuse, R18, R8 ;  /* 0x000000121808723c */ /* 0x044fe20000001808 */
[----:B------:R-:W-:Y:S02]  /*5ffd0*/  IMAD.MOV.U32 R21, RZ, RZ, R6 ;  /* 0x000000ffff157224 */ /* 0x000fe400078e0006 */
[----:B------:R-:W-:Y:S02]  /*5ffe0*/  IMAD.MOV.U32 R20, RZ, RZ, R7 ;  /* 0x000000ffff147224 */ /* 0x000fe400078e0007 */
[----:B------:R-:W2:Y:S01]  /*5fff0*/  LDL.LU.64 R6, [R1+0x2660] ;  /* 0x0026600001067983 */ /* 0x000ea20000300a00 */
[----:B------:R-:W4:Y:S02]  /*60000*/  LDL.LU.64 R4, [R1+0x2658] ;  /* 0x0026580001047983 */ /* 0x000f240000300a00 */
[----:B---3--:R-:W-:Y:S11]  /*60010*/  HMMA.16816.F32 R12, R24, R22, R12 ;  /* 0x00000016180c723c */ /* 0x008ff6000000180c */
[----:B------:R-:W-:Y:S11]  /*60020*/  @!UPT UIADD3 URZ, URZ, URZ, URZ ;  /* 0x0000003f3f3ff290 */ /* 0x000ff6000fffe03f */
[----:B------:R-:W-:Y:S01]  /*60030*/  @!UPT UIADD3 URZ, URZ, URZ, URZ ;  /* 0x0000003f3f3ff290 */ /* 0x000fe2000fffe03f */
[----:B------:R-:W-:Y:S01]  /*60040*/  STL.64 [R1+0x11e0], R12 ;  /* 0x0011e00c01007387 */ /* 0x000fe20000100a00 */
[----:B------:R0:W-:Y:S03]  /*60050*/  STL.64 [R1+0x11e8], R14 ;  /* 0x0011e80e01007387 */ /* 0x0001e60000100a00 */
[----:B0-----:R-:W3:Y:S01]  /*60060*/  LDL.LU.64 R14, [R1+0x2650] ;  /* 0x00265000010e7983 */ /* 0x001ee20000300a00 */
[----:B------:R-:W2:Y:S02]  /*60070*/  LDL.LU.64 R12, [R1+0x2648] ;  /* 0x00264800010c7983 */ /* 0x000ea40000300a00 */
[----:B------:R0:W-:Y:S02]  /*60080*/  STL.64 [R1+0x24d8], R22 ;  /* 0x0024d81601007387 */ /* 0x0001e40000100a00 */
[----:B0-----:R-:W-:Y:S02]  /*60090*/  IMAD.MOV.U32 R22, RZ, RZ, R21 ;  /* 0x000000ffff167224 */ /* 0x001fe400078e0015 */
[----:B------:R-:W-:-:S05]  /*600a0*/  IMAD.MOV.U32 R23, RZ, RZ, R20 ;  /* 0x000000ffff177224 */ /* 0x000fca00078e0014 */
[----:B------:R0:W-:Y:S02]  /*600b0*/  STL.64 [R1+0x24e8], R22 ;  /* 0x0024e81601007387 */ /* 0x0001e40000100a00 */
[----:B0-----:R-:W-:Y:S02]  /*600c0*/  IMAD.MOV.U32 R22, RZ, RZ, R17 ;  /* 0x000000ffff167224 */ /* 0x001fe400078e0011 */
[----:B------:R-:W-:-:S05]  /*600d0*/  IMAD.MOV.U32 R23, RZ, RZ, R16 ;  /* 0x000000ffff177224 */ /* 0x000fca00078e0010 */
[----:B------:R-:W-:Y:S01]  /*600e0*/  STL.64 [R1+0x2500], R22 ;  /* 0x0025001601007387 */ /* 0x000fe20000100a00 */
[----:B------:R0:W-:Y:S02]  /*600f0*/  STL.64 [R1+0x24e0], R18 ;  /* 0x0024e01201007387 */ /* 0x0001e40000100a00 */
[----:B------:R-:W2:Y:S02]  /*60100*/  LDL.LU R16, [R1+0xaa0] ;  /* 0x000aa00001107983 */ /* 0x000ea40000300800 */
[----:B------:R-:W-:Y:S01]  /*60110*/  STL.64 [R1+0x11d0], R8 ;  /* 0x0011d00801007387 */ /* 0x000fe20000100a00 */
[----:B------:R-:W-:Y:S01]  /*60120*/  STL.64 [R1+0x11d8], R10 ;  /* 0x0011d80a01007387 */ /* 0x000fe20000100a00 */
[----:B------:R-:W2:Y:S03]  /*60130*/  LDL.LU R17, [R1+0xaa4] ;  /* 0x000aa40001117983 */ /* 0x000ea60000300800 */
[----:B0-----:R-:W2:Y:S01]  /*60140*/  LDL.LU R18, [R1+0xaa8] ;  /* 0x000aa80001127983 */ /* 0x001ea20000300800 */
[----:B------:R-:W2:Y:S02]  /*60150*/  LDL.LU R19, [R1+0xaac] ;  /* 0x000aac0001137983 */ /* 0x000ea40000300800 */
[----:B------:R-:W2:Y:S02]  /*60160*/  LDL.LU R20, [R1+0xac0] ;  /* 0x000ac00001147983 */ /* 0x000ea40000300800 */
[----:B------:R-:W2:Y:S01]  /*60170*/  LDL.LU R21, [R1+0xac4] ;  /* 0x000ac40001157983 */ /* 0x000ea20000300800 */
[----:B------:R-:W2:Y:S01]  /*60180*/  LDL.LU R22, [R1+0xac8] ;  /* 0x000ac80001167983 */ /* 0x000ea20000300800 */
[----:B------:R-:W2:Y:S03]  /*60190*/  LDL.LU R23, [R1+0xacc] ;  /* 0x000acc0001177983 */ /* 0x000ea60000300800 */
        /* <DEDUP_REMOVED lines=11> */
[----:B------:R-:W-:Y:S01]  /*60250*/  STL.64 [R1+0x2540], R22 ;  /* 0x0025401601007387 */ /* 0x000fe20000100a00 */
[----:B------:R-:W-:Y:S02]  /*60260*/  STL.64 [R1+0x24f8], R18 ;  /* 0x0024f81201007387 */ /* 0x000fe40000100a00 */
[----:B------:R0:W-:Y:S02]  /*60270*/  STL.64 [R1+0x24f0], R16 ;  /* 0x0024f01001007387 */ /* 0x0001e40000100a00 */
[----:B0-----:R-:W2:Y:S01]  /*60280*/  LDL.LU R16, [R1+0xab0] ;  /* 0x000ab00001107983 */ /* 0x001ea20000300800 */
[----:B------:R-:W2:Y:S02]  /*60290*/  LDL.LU R17, [R1+0xab4] ;  /* 0x000ab40001117983 */ /* 0x000ea40000300800 */
[----:B------:R-:W2:Y:S02]  /*602a0*/  LDL.LU R18, [R1+0xab8] ;  /* 0x000ab80001127983 */ /* 0x000ea40000300800 */
[----:B------:R-:W2:Y:S02]  /*602b0*/  LDL.LU R19, [R1+0xabc] ;  /* 0x000abc0001137983 */ /* 0x000ea40000300800 */
[----:B------:R-:W-:-:S02]  /*602c0*/  IMAD.MOV.U32 R22, RZ, RZ, R7 ;  /* 0x000000ffff167224 */ /* 0x000fc400078e0007 */
[----:B----4-:R-:W-:Y:S01]  /*602d0*/  IMAD.MOV.U32 R23, RZ, RZ, R4 ;  /* 0x000000ffff177224 */ /* 0x010fe200078e0004 */
[----:B------:R-:W4:Y:S01]  /*602e0*/  LDL.LU R7, [R1+0x2634] ;  /* 0x0026340001077983 */ /* 0x000f220000300800 */
        /* <DEDUP_REMOVED lines=9> */
[----:B---3--:R-:W-:Y:S01]  /*60380*/  IMAD.MOV.U32 R23, RZ, RZ, R14 ;  /* 0x000000ffff177224 */ /* 0x008fe200078e000e */
        /* <DEDUP_REMOVED lines=48> */
[----:B------:R-:W2:Y:S02]  /*60690*/  LDL.LU R11, [R1+0xb7c] ;  /* 0x000b7c00010b7983 */ /* 0x000ea40000300800 */
[----:B------:R-:W-:-:S02]  /*606a0*/  IMAD.MOV.U32 R23, RZ, RZ, R4 ;  /* 0x000000ffff177224 */ /* 0x000fc400078e0004 */
[----:B---3--:R-:W-:Y:S01]  /*606b0*/  IMAD.MOV.U32 R22, RZ, RZ, R5 ;  /* 0x000000ffff167224 */ /* 0x008fe200078e0005 */
[----:B------:R-:W3:Y:S01]  /*606c0*/  LDL.LU R4, [R1+0xb60] ;  /* 0x000b600001047983 */ /* 0x000ee20000300800 */
[----:B------:R-:W3:Y:S02]  /*606d0*/  LDL.LU R5, [R1+0xb64] ;  /* 0x000b640001057983 */ /* 0x000ee40000300800 */
        /* <DEDUP_REMOVED lines=32> */
[----:B------:R0:W-:Y:S02]  /*608e0*/  STL.64 [R1+0x24c8], R12 ;  /* 0x0024c80c01007387 */ /* 0x0001e40000100a00 */
[----:B0-----:R-:W2:Y:S01]  /*608f0*/  LDL.LU R12, [R1+0xa90] ;  /* 0x000a9000010c7983 */ /* 0x001ea20000300800 */
[----:B------:R-:W2:Y:S02]  /*60900*/  LDL.LU R13, [R1+0xa94] ;  /* 0x000a9400010d7983 */ /* 0x000ea40000300800 */
[----:B------:R-:W2:Y:S02]  /*60910*/  LDL.LU R14, [R1+0xa98] ;  /* 0x000a9800010e7983 */ /* 0x000ea40000300800 */
[----:B------:R-:W2:Y:S01]  /*60920*/  LDL.LU R15, [R1+0xa9c] ;  /* 0x000a9c00010f7983 */ /* 0x000ea20000300800 */
        /* <DEDUP_REMOVED lines=9> */
[----:B------:R-:W-:Y:S02]  /*609c0*/  IMAD.MOV.U32 R27, RZ, RZ, R0 ;  /* 0x000000ffff1b7224 */ /* 0x000fe400078e0000 */
[----:B------:R-:W3:Y:S01]  /*609d0*/  LDL.LU R0, [R1+0x25e8] ;  /* 0x0025e80001007983 */ /* 0x000ee20000300800 */
        /* <DEDUP_REMOVED lines=68> */
[----:B------:R-:W2:Y:S11]  /*60e20*/  LDL.LU.64 R22, [R1+0x2500] ;  /* 0x0025000001167983 */ /* 0x000eb60000300a00 */
[----:B------:R-:W-:Y:S11]  /*60e30*/  @!UPT UIADD3 URZ, URZ, URZ, URZ ;  /* 0x0000003f3f3ff290 */ /* 0x000ff6000fffe03f */
[----:B------:R0:W-:Y:S01]  /*60e40*/  STL.64 [R1+0xfa0], R8 ;  /* 0x000fa00801007387 */ /* 0x0001e20000100a00 */
[----:B------:R-:W-:Y:S03]  /*60e50*/  STL.64 [R1+0xfa8], R10 ;  /* 0x000fa80a01007387 */ /* 0x000fe60000100a00 */
[----:B0-----:R-:W4:Y:S01]  /*60e60*/  LDL.LU.64 R8, [R1+0x1750] ;  /* 0x0017500001087983 */ /* 0x001f220000300a00 */
        /* <DEDUP_REMOVED lines=8> */
[----:B------:R-:W3:Y:S11]  /*60ef0*/  LDL.LU.64 R18, [R1+0x24e0] ;  /* 0x0024e00001127983 */ /* 0x000ef60000300a00 */
[----:B------:R-:W-:Y:S10]  /*60f00*/  @!UPT UIADD3 URZ, URZ, URZ, URZ ;  /* 0x0000003f3f3ff290 */ /* 0x000ff4000fffe03f */
[----:B------:R-:W-:Y:S01]  /*60f10*/  STL.64 [R1+0xf30], R20 ;  /* 0x000f301401007387 */ /* 0x000fe20000100a00 */
[----:B------:R0:W-:Y:S03]  /*60f20*/  STL.64 [R1+0xf38], R22 ;  /* 0x000f381601007387 */ /* 0x0001e60000100a00 */
[----:B0-----:R-:W2:Y:S01]  /*60f30*/  LDL.LU.64 R22, [R1+0x24d8] ;  /* 0x0024d80001167983 */ /* 0x001ea20000300a00 */
[----:B------:R-:W3:Y:S01]  /*60f40*/  LDL.LU.64 R10, [R1+0x1738] ;  /* 0x00173800010a7983 */ /* 0x000ee20000300a00 */
[C---:B--2---:R-:W-:Y:S02]  /*60f50*/  HMMA.16816.F32 R20, R4.reuse, R22, R12 ;  /* 0x000000160414723c */ /* 0x044fe4000000180c */
[----:B------:R-:W2:Y:S01]  /*60f60*/  LDL.LU.64 R14, [R1+0x24d0] ;  /* 0x0024d000010e7983 */ /* 0x000ea20000300a00 */
[----:B------:R-:W2:Y:S11]  /*60f70*/  LDL.LU.64 R12, [R1+0x24c8] ;  /* 0x0024c800010c7983 */ /* 0x000eb60000300a00 */
[----:B------:R-:W-:Y:S09]  /*60f80*/  @!UPT UIADD3 URZ, URZ, URZ, URZ ;  /* 0x0000003f3f3ff290 */ /* 0x000ff2000fffe03f */
[----:B------:R-:W-:Y:S01]  /*60f90*/  STL.64 [R1+0xf10], R20 ;  /* 0x000f101401007387 */ /* 0x000fe20000100a00 */
[----:B------:R0:W-:Y:S03]  /*60fa0*/  STL.64 [R1+0xf18], R22 ;  /* 0x000f181601007387 */ /* 0x0001e60000100a00 */
[----:B0-----:R-:W2:Y:S01]  /*60fb0*/  LDL.LU.64 R22, [R1+0x24c0] ;  /* 0x0024c00001167983 */ /* 0x001ea20000300a00 */
[----:B------:R-:W2:Y:S01]  /*60fc0*/  LDL.LU.64 R20, [R1+0x24b8] ;  /* 0x0024b80001147983 */ /* 0x000ea20000300a00 */
[C---:B---3--:R-:W-:Y:S11]  /*60fd0*/  HMMA.16816.F32 R24, R4.reuse, R18, R24 ;  /* 0x000000120418723c */ /* 0x048ff60000001818 */
[----:B------:R-:W-:Y:S11]  /*60fe0*/  @!UPT UIADD3 URZ, URZ, URZ, URZ ;  /* 0x0000003f3f3ff290 */ /* 0x000ff6000fffe03f */
[----:B------:R-:W-:Y:S01]  /*60ff0*/  @!UPT UIADD3 URZ, URZ, URZ, URZ ;  /* 0x0000003f3f3ff290 */ /* 0x000fe2000fffe03f */
[----:B------:R-:W-:Y:S01]  /*61000*/  STL.64 [R1+0xee0], R24 ;  /* 0x000ee01801007387 */ /* 0x000fe20000100a00 */
[----:B------:R-:W-:Y:S02]  /*61010*/  STL.64 [R1+0xee8], R26 ;  /* 0x000ee81a01007387 */ /* 0x000fe40000100a00 */
[----:B------:R0:W-:Y:S01]  /*61020*/  STL.64 [R1+0x24b0], R6 ;  /* 0x0024b00601007387 */ /* 0x0001e20000100a00 */
[----:B--2---:R-:W-:Y:S11]  /*61030*/  HMMA.16816.F32 R20, R4, R14, R20 ;  /* 0x0000000e0414723c */ /* 0x004ff60000001814 */
[----:B------:R-:W-:Y:S11]  /*61040*/  @!UPT UIADD3 URZ, URZ, URZ, URZ ;  /* 0x0000003f3f3ff290 */ /* 0x000ff6000fffe03f */
[----:B------:R-:W-:Y:S01]  /*61050*/  @!UPT UIADD3 URZ, URZ, URZ, URZ ;  /* 0x0000003f3f3ff290 */ /* 0x000fe2000fffe03f */
[----:B------:R1:W-:Y:S01]  /*61060*/  STL.64 [R1+0xec0], R20 ;  /* 0x000ec01401007387 */ /* 0x0003e20000100a00 */
[----:B------:R2:W-:Y:S02]  /*61070*/  STL.64 [R1+0xec8], R22 ;  /* 0x000ec81601007387 */ /* 0x0005e40000100a00 */
[----:B0-----:R-:W2:Y:S02]  /*61080*/  LDL.LU.64 R6, [R1+0x1748] ;  /* 0x0017480001067983 */ /* 0x001ea40000300a00 */
[----:B------:R-:W2:Y:S01]  /*61090*/  LDL.LU R19, [R1+0x1d4c] ;  /* 0x001d4c0001137983 */ /* 0x000ea20000300800 */
[----:B------:R-:W2:Y:S01]  /*610a0*/  LDL.LU R24, [R1+0x1d44] ;  /* 0x001d440001187983 */ /* 0x000ea20000300800 */
[----:B------:R-:W2:Y:S02]  /*610b0*/  LDL.LU R25, [R1+0x1d3c] ;  /* 0x001d3c0001197983 */ /* 0x000ea40000300800 */
[----:B------:R-:W2:Y:S02]  /*610c0*/  LDL.LU R26, [R1+0x1d34] ;  /* 0x001d3400011a7983 */ /* 0x000ea40000300800 */
[----:B------:R-:W2:Y:S02]  /*610d0*/  LDL.LU R27, [R1+0x1d2c] ;  /* 0x001d2c00011b7983 */ /* 0x000ea40000300800 */
[----:B------:R-:W-:-:S04]  /*610e0*/  IMAD.MOV.U32 R16, RZ, RZ, c[0x0][0x188] ;  /* 0x00006200ff107624 */ /* 0x000fc800078e00ff */
[----:B------:R-:W-:-:S04]  /*610f0*/  IMAD.SHL.U32 R18, R16, 0x40, RZ ;  /* 0x0000004010127824 */ /* 0x000fc800078e00ff */
[----:B------:R-:W-:Y:S02]  /*61100*/  IMAD.SHL.U32 R18, R18, 0x2, RZ ;  /* 0x0000000212127824 */ /* 0x000fe400078e00ff */
[----:B------:R-:W-:-:S03]  /*61110*/  IMAD.MOV.U32 R15, RZ, RZ, R29 ;  /* 0x000000ffff0f7224 */ /* 0x000fc600078e001d */
[----:B------:R-:W-:Y:S01]  /*61120*/  IADD3 R16, P0, R28, R18, RZ ;  /* 0x000000121c107210 */ /* 0x000fe20007f1e0ff */
[----:B------:R-:W-:Y:S01]  /*61130*/  IMAD.MOV.U32 R14, RZ, RZ, R28 ;  /* 0x000000ffff0e7224 */ /* 0x000fe200078e001c */
[----:B--2---:R0:W-:Y:S01]  /*61140*/  STL.64 [R1+0x24a0], R26 ;  /* 0x0024a01a01007387 */ /* 0x0041e20000100a00 */
[----:B------:R2:W-:Y:S02]  /*61150*/  STL.64 [R1+0x2498], R24 ;  /* 0x0024981801007387 */ /* 0x0005e40000100a00 */
[----:B-1----:R-:W3:Y:S02]  /*61160*/  LDL.LU R20, [R1+0x1d24] ;  /* 0x001d240001147983 */ /* 0x002ee40000300800 */
[----:B------:R-:W3:Y:S01]  /*61170*/  LDL.LU R21, [R1+0x1d48] ;  /* 0x001d480001157983 */ /* 0x000ee20000300800 */
[----:B------:R-:W3:Y:S01]  /*61180*/  LDL.LU R22, [R1+0x1d1c] ;  /* 0x001d1c0001167983 */ /* 0x000ee20000300800 */
[----:B------:R-:W3:Y:S02]  /*61190*/  LDL.LU R23, [R1+0x1d40] ;  /* 0x001d400001177983 */ /* 0x000ee40000300800 */
[----:B------:R-:W3:Y:S02]  /*611a0*/  LDL.LU R17, [R1+0x1d14] ;  /* 0x001d140001117983 */ /* 0x000ee40000300800 */
[----:B------:R-:W3:Y:S02]  /*611b0*/  LDL.LU R29, [R1+0x1d38] ;  /* 0x001d3800011d7983 */ /* 0x000ee40000300800 */
[----:B0-----:R-:W-:-:S02]  /*611c0*/  IMAD.MOV.U32 R26, RZ, RZ, R3 ;  /* 0x000000ffff1a7224 */ /* 0x001fc400078e0003 */
[----:B--2---:R-:W-:Y:S01]  /*611d0*/  IMAD.MOV.U32 R24, RZ, RZ, R13 ;  /* 0x000000ffff187224 */ /* 0x004fe200078e000d */
[-C--:B----4-:R-:W-:Y:S01]  /*611e0*/  IADD3 R13, P1, R8, R18.reuse, RZ ;  /* 0x00000012080d7210 */ /* 0x090fe20007f3e0ff */
[----:B------:R-:W-:Y:S01]  /*611f0*/  IMAD.X R3, R15, 0x1, R0, P0 ;  /* 0x000000010f037824 */ /* 0x000fe200000e0600 */
[-C--:B------:R-:W-:Y:S01]  /*61200*/  IADD3 R14, P0, R6, R18.reuse, RZ ;  /* 0x00000012060e7210 */ /* 0x080fe20007f1e0ff */
[----:B------:R-:W-:Y:S01]  /*61210*/  IMAD.MOV.U32 R27, RZ, RZ, R2 ;  /* 0x000000ffff1b7224 */ /* 0x000fe200078e0002 */
[----:B------:R-:W-:Y:S01]  /*61220*/  IADD3 R15, P2, R10, R18, RZ ;  /* 0x000000120a0f7210 */ /* 0x000fe20007f5e0ff */
[----:B------:R-:W2:Y:S01]  /*61230*/  LDL.LU R2, [R1+0x1d0c] ;  /* 0x001d0c0001027983 */ /* 0x000ea20000300800 */
[----:B------:R-:W4:Y:S02]  /*61240*/  LDL.LU R28, [R1+0x1d30] ;  /* 0x001d3000011c7983 */ /* 0x000f240000300800 */
[--C-:B------:R-:W-:Y:S02]  /*61250*/  IMAD.X R8, R9, 0x1, R0.reuse, P1 ;  /* 0x0000000109087824 */ /* 0x100fe400008e0600 */
[----:B------:R0:W-:Y:S02]  /*61260*/  STL [R1+0x23a4], R14 ;  /* 0x0023a40e01007387 */ /* 0x0001e40000100800 */
[----:B------:R-:W-:-:S02]  /*61270*/  IMAD.X R9, R7, 0x1, R0, P0 ;  /* 0x0000000107097824 */ /* 0x000fc400000e0600 */
[----:B------:R-:W-:Y:S02]  /*61280*/  IMAD.MOV.U32 R25, RZ, RZ, R12 ;  /* 0x000000ffff197224 */ /* 0x000fe400078e000c */
[----:B------:R-:W-:Y:S01]  /*61290*/  IMAD.X R12, R11, 0x1, R0, P2 ;  /* 0x000000010b0c7824 */ /* 0x000fe200010e0600 */
[----:B0-----:R-:W2:Y:S01]  /*612a0*/  LDL.LU R14, [R1+0x1774] ;  /* 0x00177400010e7983 */ /* 0x001ea20000300800 */
[----:B------:R0:W-:Y:S03]  /*612b0*/  STL [R1+0x23a8], R15 ;  /* 0x0023a80f01007387 */ /* 0x0001e60000100800 */
[----:B0-----:R-:W2:Y:S01]  /*612c0*/  LDL R15, [R1+0x2380] ;  /* 0x00238000010f7983 */ /* 0x001ea20000100800 */
[----:B------:R-:W2:Y:S02]  /*612d0*/  LDL.LU.64 R6, [R1+0x24b0] ;  /* 0x0024b00001067983 */ /* 0x000ea40000300a00 */
[----:B------:R-:W-:Y:S02]  /*612e0*/  STL [R1+0x23ac], R9 ;  /* 0x0023ac0901007387 */ /* 0x000fe40000100800 */
[----:B------:R-:W2:Y:S02]  /*612f0*/  LDL.LU.64 R10, [R1+0x24a8] ;  /* 0x0024a800010a7983 */ /* 0x000ea40000300a00 */
[----:B--2---:R-:W-:Y:S01]  /*61300*/  HMMA.16816.F32 R24, R4, R10, R24 ;  /* 0x0000000a0418723c */ /* 0x004fe20000001818 */
[----:B------:R-:W-:-:S05]  /*61310*/  IADD3 R14, R14, 0x1, RZ ;  /* 0x000000010e0e7810 */ /* 0x000fca0007ffe0ff */
[----:B------:R-:W-:Y:S01]  /*61320*/  STL [R1+0x1774], R14 ;  /* 0x0017740e01007387 */ /* 0x000fe20000100800 */
[----:B------:R-:W-:Y:S11]  /*61330*/  STL [R1+0x23b0], R12 ;  /* 0x0023b00c01007387 */ /* 0x000ff60000100800 */
[----:B------:R-:W-:Y:S05]  /*61340*/  @!UPT UIADD3 URZ, URZ, URZ, URZ ;  /* 0x0000003f3f3ff290 */ /* 0x000fea000fffe03f */
[----:B------:R-:W-:Y:S01]  /*61350*/  STL.64 [R1+0xe80], R24 ;  /* 0x000e801801007387 */ /* 0x000fe20000100a00 */
[----:B------:R-:W-:Y:S02]  /*61360*/  IMAD.MOV.U32 R5, RZ, RZ, R26 ;  /* 0x000000ffff057224 */ /* 0x000fe400078e001a */
[----:B------:R0:W-:Y:S02]  /*61370*/  STL.64 [R1+0xe88], R26 ;  /* 0x000e881a01007387 */ /* 0x0001e40000100a00 */
[----:B------:R-:W-:Y:S02]  /*61380*/  IMAD.MOV.U32 R4, RZ, RZ, R27 ;  /* 0x000000ffff047224 */ /* 0x000fe400078e001b */
[----:B0-----:R-:W2:Y:S01]  /*61390*/  LDL.LU.64 R26, [R1+0x24a0] ;  /* 0x0024a000011a7983 */ /* 0x001ea20000300a00 */
[----:B------:R-:W2:Y:S02]  /*613a0*/  LDL.LU.64 R24, [R1+0x2498] ;  /* 0x0024980001187983 */ /* 0x000ea40000300a00 */
[----:B------:R0:W-:Y:S02]  /*613b0*/  STL [R1+0x23b8], R4 ;  /* 0x0023b80401007387 */ /* 0x0001e40000100800 */
[----:B------:R1:W-:Y:S02]  /*613c0*/  STL [R1+0x23b4], R5 ;  /* 0x0023b40501007387 */ /* 0x0003e40000100800 */
[----:B------:R-:W-:-:S02]  /*613d0*/  IMAD.MOV.U32 R6, RZ, RZ, R16 ;  /* 0x000000ffff067224 */ /* 0x000fc400078e0010 */
[----:B------:R-:W-:Y:S01]  /*613e0*/  IMAD.MOV.U32 R7, RZ, RZ, R3 ;  /* 0x000000ffff077224 */ /* 0x000fe200078e0003 */
[-C--:B------:R-:W-:Y:S01]  /*613f0*/  IADD3 R19, P6, R19, R18.reuse, RZ ;  /* 0x0000001213137210 */ /* 0x080fe20007fde0ff */
[----:B0-----:R-:W-:Y:S02]  /*61400*/  IMAD.MOV.U32 R4, RZ, RZ, R13 ;  /* 0x000000ffff047224 */ /* 0x001fe400078e000d */
[----:B-1----:R-:W-:Y:S01]  /*61410*/  IMAD.MOV.U32 R5, RZ, RZ, R8 ;  /* 0x000000ffff057224 */ /* 0x002fe200078e0008 */
[----:B------:R-:W-:Y:S01]  /*61420*/  STL.64 [R1+0x1758], R6 ;  /* 0x0017580601007387 */ /* 0x000fe20000100a00 */
[-C--:B---3--:R-:W-:Y:S01]  /*61430*/  IADD3 R20, P5, R20, R18.reuse, RZ ;  /* 0x0000001214147210 */ /* 0x088fe20007fbe0ff */
[----:B------:R-:W-:Y:S02]  /*61440*/  IMAD.X R21, R21, 0x1, R0, P6 ;  /* 0x0000000115157824 */ /* 0x000fe400030e0600 */
[----:B------:R-:W-:Y:S01]  /*61450*/  STL.64 [R1+0x1750], R4 ;  /* 0x0017500401007387 */ /* 0x000fe20000100a00 */
[----:B------:R-:W-:Y:S01]  /*61460*/  STL [R1+0x1d4c], R19 ;  /* 0x001d4c1301007387 */ /* 0x000fe20000100800 */
[----:B------:R-:W-:-:S02]  /*61470*/  IADD3 R22, P6, R22, R18, RZ ;  /* 0x0000001216167210 */ /* 0x000fc40007fde0ff */
[-C--:B--2---:R-:W-:Y:S02]  /*61480*/  IADD3 R24, P1, R24, R18.reuse, RZ ;  /* 0x0000001218187210 */ /* 0x084fe40007f3e0ff */
[-C--:B------:R-:W-:Y:S02]  /*61490*/  IADD3 R25, P2, R25, R18.reuse, RZ ;  /* 0x0000001219197210 */ /* 0x080fe40007f5e0ff */
[-C--:B------:R-:W-:Y:S02]  /*614a0*/  IADD3 R26, P3, R26, R18.reuse, RZ ;  /* 0x000000121a1a7210 */ /* 0x080fe40007f7e0ff */
[-C--:B------:R-:W-:Y:S01]  /*614b0*/  IADD3 R27, P4, R27, R18.reuse, RZ ;  /* 0x000000121b1b7210 */ /* 0x080fe20007f9e0ff */
[----:B------:R-:W-:Y:S01]  /*614c0*/  STL [R1+0x1d44], R24 ;  /* 0x001d441801007387 */ /* 0x000fe20000100800 */
[----:B------:R-:W-:Y:S02]  /*614d0*/  STL [R1+0x1d3c], R25 ;  /* 0x001d3c1901007387 */ /* 0x000fe40000100800 */
[----:B------:R-:W-:Y:S02]  /*614e0*/  STL [R1+0x1d34], R26 ;  /* 0x001d341a01007387 */ /* 0x000fe40000100800 */
[--C-:B------:R-:W-:Y:S01]  /*614f0*/  IMAD.X R23, R23, 0x1, R0.reuse, P1 ;  /* 0x0000000117177824 */ /* 0x100fe200008e0600 */
[----:B------:R-:W-:Y:S01]  /*61500*/  STL [R1+0x1d2c], R27 ;  /* 0x001d2c1b01007387 */ /* 0x000fe20000100800 */
[-C--:B------:R-:W-:Y:S01]  /*61510*/  IADD3 R17, P1, R17, R18.reuse, RZ ;  /* 0x0000001211117210 */ /* 0x080fe20007f3e0ff */
[----:B------:R-:W-:Y:S02]  /*61520*/  STL [R1+0x1d24], R20 ;  /* 0x001d241401007387 */ /* 0x000fe40000100800 */
[----:B------:R-:W-:Y:S02]  /*61530*/  STL [R1+0x1d48], R21 ;  /* 0x001d481501007387 */ /* 0x000fe40000100800 */
[--C-:B------:R-:W-:Y:S01]  /*61540*/  IMAD.X R29, R29, 0x1, R0.reuse, P2 ;  /* 0x000000011d1d7824 */ /* 0x100fe200010e0600 */
[----:B------:R-:W-:Y:S01]  /*61550*/  STL [R1+0x1d1c], R22 ;  /* 0x001d1c1601007387 */ /* 0x000fe20000100800 */
[----:B------:R-:W-:Y:S01]  /*61560*/  IADD3 R2, P2, R2, R18, RZ ;  /* 0x0000001202027210 */ /* 0x000fe20007f5e0ff */
[----:B------:R-:W-:Y:S02]  /*61570*/  STL [R1+0x1d40], R23 ;  /* 0x001d401701007387 */ /* 0x000fe40000100800 */
[----:B------:R-:W-:Y:S01]  /*61580*/  STL [R1+0x1d14], R17 ;  /* 0x001d141101007387 */ /* 0x000fe20000100800 */
[----:B------:R0:W-:Y:S01]  /*61590*/  STL [R1+0x2494], R0 ;  /* 0x0024940001007387 */ /* 0x0001e20000100800 */
[----:B----4-:R-:W-:-:S02]  /*615a0*/  IMAD.X R28, R28, 0x1, R0, P3 ;  /* 0x000000011c1c7824 */ /* 0x010fc400018e0600 */
[----:B------:R-:W-:Y:S01]  /*615b0*/  STL [R1+0x1d38], R29 ;  /* 0x001d381d01007387 */ /* 0x000fe20000100800 */
[----:B0-----:R-:W2:Y:S01]  /*615c0*/  LDL.LU R0, [R1+0x1d04] ;  /* 0x001d040001007983 */ /* 0x001ea20000300800 */
[----:B------:R-:W-:Y:S02]  /*615d0*/  STL [R1+0x1d0c], R2 ;  /* 0x001d0c0201007387 */ /* 0x000fe40000100800 */
[----:B------:R-:W3:Y:S02]  /*615e0*/  LDL.LU R13, [R1+0x1cf4] ;  /* 0x001cf400010d7983 */ /* 0x000ee40000300800 */
[----:B------:R-:W-:Y:S01]  /*615f0*/  STL [R1+0x1d30], R28 ;  /* 0x001d301c01007387 */ /* 0x000fe20000100800 */
[----:B---3--:R0:W-:Y:S04]  /*61600*/  STL [R1+0x2488], R13 ;  /* 0x0024880d01007387 */ /* 0x0081e80000100800 */
[----:B0-----:R-:W3:Y:S04]  /*61610*/  LDL.LU R13, [R1+0x1d20] ;  /* 0x001d2000010d7983 */ /* 0x001ee80000300800 */
[----:B---3--:R0:W-:Y:S04]  /*61620*/  STL [R1+0x248c], R13 ;  /* 0x00248c0d01007387 */ /* 0x0081e80000100800 */
[----:B0-----:R-:W3:Y:S01]  /*61630*/  LDL.LU R13, [R1+0x1cfc] ;  /* 0x001cfc00010d7983 */ /* 0x001ee20000300800 */
[----:B------:R-:W-:-:S02]  /*61640*/  ISETP.NE.U32.AND P0, PT, R14, R15, PT ;  /* 0x0000000f0e00720c */ /* 0x000fc40003f05070 */
[----:B--2---:R-:W-:Y:S01]  /*61650*/  IADD3 R0, P3, R0, R18, RZ ;  /* 0x0000001200007210 */ /* 0x004fe20007f7e0ff */
[----:B---3--:R0:W-:Y:S04]  /*61660*/  STL [R1+0x2490], R13 ;  /* 0x0024900d01007387 */ /* 0x0081e80000100800 */
[----:B0-----:R-:W2:Y:S01]  /*61670*/  LDL.LU R13, [R1+0x1d28] ;  /* 0x001d2800010d7983 */ /* 0x001ea20000300800 */
[----:B------:R-:W3:Y:S02]  /*61680*/  LDL.LU R8, [R1+0x1d18] ;  /* 0x001d180001087983 */ /* 0x000ee40000300800 */
        /* <DEDUP_REMOVED lines=25> */
[----:B------:R0:W-:Y:S02]  /*61820*/  STL [R1+0x1d04], R0 ;  /* 0x001d040001007387 */ /* 0x0001e40000100800 */
[----:B0-----:R-:W2:Y:S02]  /*61830*/  LDL.LU R0, [R1+0x2494] ;  /* 0x0024940001007983 */ /* 0x001ea40000300800 */
[----:B--2---:R-:W-:-:S05]  /*61840*/  IMAD.X R13, R13, 0x1, R0, P4 ;  /* 0x000000010d0d7824 */ /* 0x004fca00020e0600 */
[----:B------:R0:W-:Y:S04]  /*61850*/  STL [R1+0x1d28], R13 ;  /* 0x001d280d01007387 */ /* 0x0001e80000100800 */
[----:B0-----:R-:W2:Y:S02]  /*61860*/  LDL.LU R13, [R1+0x2490] ;  /* 0x00249000010d7983 */ /* 0x001ea40000300800 */
[----:B--2---:R-:W-:-:S05]  /*61870*/  IADD3 R13, P4, R13, R18, RZ ;  /* 0x000000120d0d7210 */ /* 0x004fca0007f9e0ff */
[----:B------:R0:W-:Y:S04]  /*61880*/  STL [R1+0x1cfc], R13 ;  /* 0x001cfc0d01007387 */ /* 0x0001e80000100800 */
[----:B0-----:R-:W2:Y:S02]  /*61890*/  LDL.LU R13, [R1+0x248c] ;  /* 0x00248c00010d7983 */ /* 0x001ea40000300800 */
[----:B--2---:R-:W-:-:S05]  /*618a0*/  IMAD.X R13, R13, 0x1, R0, P5 ;  /* 0x000000010d0d7824 */ /* 0x004fca00028e0600 */
[----:B------:R0:W-:Y:S04]  /*618b0*/  STL [R1+0x1d20], R13 ;  /* 0x001d200d01007387 */ /* 0x0001e80000100800 */
[----:B0-----:R-:W2:Y:S01]  /*618c0*/  LDL.LU R13, [R1+0x2488] ;  /* 0x00248800010d7983 */ /* 0x001ea20000300800 */
[--C-:B---3--:R-:W-:Y:S01]  /*618d0*/  IMAD.X R8, R8, 0x1, R0.reuse, P6 ;  /* 0x0000000108087824 */ /* 0x108fe200030e0600 */
[-C--:B----4-:R-:W-:Y:S01]  /*618e0*/  IADD3 R16, P6, R16, R18.reuse, RZ ;  /* 0x0000001210107210 */ /* 0x090fe20007fde0ff */
[--C-:B------:R-:W-:Y:S01]  /*618f0*/  IMAD.X R3, R3, 0x1, R0.reuse, P1 ;  /* 0x0000000103037824 */ /* 0x100fe200008e0600 */
[-C--:B------:R-:W-:Y:S01]  /*61900*/  IADD3 R5, P1, R5, R18.reuse, RZ ;  /* 0x0000001205057210 */ /* 0x080fe20007f3e0ff */
        /* <DEDUP_REMOVED lines=16> */
[----:B------:R-:W-:Y:S01]  /*61a10*/  IMAD.X R2, R2, 0x1, R0, P6 ;  /* 0x0000000102027824 */ /* 0x000fe200030e0600 */
[----:B------:R-:W-:-:S02]  /*61a20*/  IADD3 R28, P6, R28, R18, RZ ;  /* 0x000000121c1c7210 */ /* 0x000fc40007fde0ff */
[----:B--2---:R-:W-:-:S05]  /*61a30*/  IADD3 R13, P5, R13, R18, RZ ;  /* 0x000000120d0d7210 */ /* 0x004fca0007fbe0ff */
[----:B------:R-:W-:Y:S01]  /*61a40*/  STL [R1+0x1cf4], R13 ;  /* 0x001cf40d01007387 */ /* 0x000fe20000100800 */
[----:B------:R-:W-:Y:S02]  /*61a50*/  STL [R1+0x1d18], R8 ;  /* 0x001d180801007387 */ /* 0x000fe40000100800 */
[----:B------:R-:W-:Y:S02]  /*61a60*/  STL [R1+0x1cec], R16 ;  /* 0x001cec1001007387 */ /* 0x000fe40000100800 */
[----:B------:R-:W-:Y:S01]  /*61a70*/  STL [R1+0x1d10], R3 ;  /* 0x001d100301007387 */ /* 0x000fe20000100800 */
[----:B------:R-:W-:Y:S01]  /*61a80*/  STL [R1+0x1ce4], R5 ;  /* 0x001ce40501007387 */ /* 0x000fe20000100800 */
[----:B------:R-:W-:Y:S02]  /*61a90*/  STL [R1+0x1d08], R4 ;  /* 0x001d080401007387 */ /* 0x000fe40000100800 */
[----:B------:R-:W-:Y:S02]  /*61aa0*/  STL [R1+0x1cdc], R6 ;  /* 0x001cdc0601007387 */ /* 0x000fe40000100800 */
[--C-:B------:R-:W-:Y:S01]  /*61ab0*/  IMAD.X R9, R9, 0x1, R0.reuse, P5 ;  /* 0x0000000109097824 */ /* 0x100fe200028e0600 */
[----:B------:R-:W-:Y:S01]  /*61ac0*/  STL [R1+0x1d00], R7 ;  /* 0x001d000701007387 */ /* 0x000fe20000100800 */
[----:B------:R-:W-:Y:S01]  /*61ad0*/  IADD3 R15, P5, R15, R18, RZ ;  /* 0x000000120f0f7210 */ /* 0x000fe20007fbe0ff */
[----:B------:R-:W-:Y:S02]  /*61ae0*/  STL [R1+0x1cd4], R10 ;  /* 0x001cd40a01007387 */ /* 0x000fe40000100800 */
[----:B------:R-:W-:Y:S01]  /*61af0*/  STL [R1+0x1cf8], R11 ;  /* 0x001cf80b01007387 */ /* 0x000fe20000100800 */
[----:B------:R-:W-:Y:S01]  /*61b00*/  STL [R1+0x1ccc], R12 ;  /* 0x001ccc0c01007387 */ /* 0x000fe20000100800 */
[----:B------:R-:W-:Y:S02]  /*61b10*/  STL [R1+0x1cf0], R9 ;  /* 0x001cf00901007387 */ /* 0x000fe40000100800 */
[----:B------:R-:W-:Y:S02]  /*61b20*/  STL [R1+0x1cc4], R15 ;  /* 0x001cc40f01007387 */ /* 0x000fe40000100800 */
[----:B------:R-:W-:Y:S01]  /*61b30*/  STL [R1+0x1ce8], R14 ;  /* 0x001ce80e01007387 */ /* 0x000fe20000100800 */
[----:B------:R-:W-:Y:S01]  /*61b40*/  STL [R1+0x1cbc], R19 ;  /* 0x001cbc1301007387 */ /* 0x000fe20000100800 */
[----:B------:R-:W-:Y:S02]  /*61b50*/  STL [R1+0x1ce0], R24 ;  /* 0x001ce01801007387 */ /* 0x000fe40000100800 */
[----:B------:R-:W-:Y:S02]  /*61b60*/  STL [R1+0x1cb4], R25 ;  /* 0x001cb41901007387 */ /* 0x000fe40000100800 */
[----:B------:R-:W-:Y:S01]  /*61b70*/  STL [R1+0x1cd8], R26 ;  /* 0x001cd81a01007387 */ /* 0x000fe20000100800 */
[----:B------:R-:W-:Y:S01]  /*61b80*/  STL [R1+0x1cac], R27 ;  /* 0x001cac1b01007387 */ /* 0x000fe20000100800 */
[----:B------:R-:W-:-:S02]  /*61b90*/  IMAD.X R17, R17, 0x1, R0, P5 ;  /* 0x0000000111117824 */ /* 0x000fc400028e0600 */
[----:B------:R-:W-:Y:S02]  /*61ba0*/  STL [R1+0x1cd0], R20 ;  /* 0x001cd01401007387 */ /* 0x000fe40000100800 */
[----:B------:R-:W-:Y:S01]  /*61bb0*/  STL [R1+0x1ca4], R21 ;  /* 0x001ca41501007387 */ /* 0x000fe20000100800 */
[----:B------:R-:W-:Y:S01]  /*61bc0*/  IADD3 R29, P5, R29, R18, RZ ;  /* 0x000000121d1d7210 */ /* 0x000fe20007fbe0ff */
[----:B------:R-:W-:Y:S01]  /*61bd0*/  STL [R1+0x1cc8], R22 ;  /* 0x001cc81601007387 */ /* 0x000fe20000100800 */
[----:B------:R-:W-:Y:S02]  /*61be0*/  STL [R1+0x1c9c], R23 ;  /* 0x001c9c1701007387 */ /* 0x000fe40000100800 */
[----:B------:R-:W-:Y:S02]  /*61bf0*/  STL [R1+0x1cc0], R17 ;  /* 0x001cc01101007387 */ /* 0x000fe40000100800 */
[----:B------:R0:W-:Y:S01]  /*61c00*/  STL [R1+0x2484], R18 ;  /* 0x0024841201007387 */ /* 0x0001e20000100800 */
[----:B------:R-:W-:Y:S04]  /*61c10*/  STL [R1+0x1c94], R29 ;  /* 0x001c941d01007387 */ /* 0x000fe80000100800 */
        /* <DEDUP_REMOVED lines=8> */
[----:B--2---:R-:W-:-:S03]  /*61ca0*/  IMAD.X R18, R18, 0x1, R0, P1 ;  /* 0x0000000112127824 */ /* 0x004fc600008e0600 */
        /* <DEDUP_REMOVED lines=30> */
[----:B--2---:R-:W-:-:S05]  /*61e90*/  IADD3 R13, P1, R13, R18, RZ ;  /* 0x000000120d0d7210 */ /* 0x004fca0007f3e0ff */
[----:B------:R0:W-:Y:S04]  /*61ea0*/  STL [R1+0x1c84], R13 ;  /* 0x001c840d01007387 */ /* 0x0001e80000100800 */
[----:B0-----:R-:W2:Y:S02]  /*61eb0*/  LDL.LU R13, [R1+0x2480] ;  /* 0x00248000010d7983 */ /* 0x001ea40000300800 */
[----:B--2---:R-:W-:-:S05]  /*61ec0*/  IMAD.X R13, R13, 0x1, R0, P2 ;  /* 0x000000010d0d7824 */ /* 0x004fca00010e0600 */
[----:B------:R0:W-:Y:S04]  /*61ed0*/  STL [R1+0x1ca8], R13 ;  /* 0x001ca80d01007387 */ /* 0x0001e80000100800 */
[----:B0-----:R-:W2:Y:S02]  /*61ee0*/  LDL.LU R13, [R1+0x247c] ;  /* 0x00247c00010d7983 */ /* 0x001ea40000300800 */
[----:B--2---:R-:W-:-:S05]  /*61ef0*/  IADD3 R13, P2, R13, R18, RZ ;  /* 0x000000120d0d7210 */ /* 0x004fca0007f5e0ff */
[----:B------:R0:W-:Y:S04]  /*61f00*/  STL [R1+0x1c7c], R13 ;  /* 0x001c7c0d01007387 */ /* 0x0001e80000100800 */
[----:B0-----:R-:W2:Y:S01]  /*61f10*/  LDL.LU R13, [R1+0x2478] ;  /* 0x00247800010d7983 */ /* 0x001ea20000300800 */
[--C-:B----4-:R-:W-:Y:S01]  /*61f20*/  IMAD.X R16, R16, 0x1, R0.reuse, P4 ;  /* 0x0000000110107824 */ /* 0x110fe200020e0600 */
        /* <DEDUP_REMOVED lines=18> */
[----:B------:R-:W-:Y:S01]  /*62050*/  IADD3 R17, P2, R17, R18, RZ ;  /* 0x0000001211117210 */ /* 0x000fe20007f5e0ff */
[----:B------:R-:W-:-:S02]  /*62060*/  IMAD.X R28, R28, 0x1, R0, P4 ;  /* 0x000000011c1c7824 */ /* 0x000fc400020e0600 */
[----:B--2---:R-:W-:Y:S01]  /*62070*/  IMAD.X R13, R13, 0x1, R0, P3 ;  /* 0x000000010d0d7824 */ /* 0x004fe200018e0600 */
[----:B---3--:R-:W-:-:S04]  /*62080*/  IADD3 R8, P3, R8, R18, RZ ;  /* 0x0000001208087210 */ /* 0x008fc80007f7e0ff */
[----:B------:R-:W-:Y:S01]  /*62090*/  STL [R1+0x1ca0], R13 ;  /* 0x001ca00d01007387 */ /* 0x000fe20000100800 */
[----:B------:R-:W-:Y:S02]  /*620a0*/  STL [R1+0x1c74], R8 ;  /* 0x001c740801007387 */ /* 0x000fe40000100800 */
[----:B------:R-:W-:Y:S02]  /*620b0*/  STL [R1+0x1c98], R16 ;  /* 0x001c981001007387 */ /* 0x000fe40000100800 */
[----:B------:R-:W-:Y:S01]  /*620c0*/  STL [R1+0x1c6c], R3 ;  /* 0x001c6c0301007387 */ /* 0x000fe20000100800 */
[----:B------:R-:W-:Y:S01]  /*620d0*/  STL [R1+0x1c90], R5 ;  /* 0x001c900501007387 */ /* 0x000fe20000100800 */
[----:B------:R-:W-:Y:S02]  /*620e0*/  STL [R1+0x1c64], R4 ;  /* 0x001c640401007387 */ /* 0x000fe40000100800 */
        /* <DEDUP_REMOVED lines=17> */
[----:B------:R-:W-:-:S02]  /*62200*/  IMAD.X R29, R29, 0x1, R0, P3 ;  /* 0x000000011d1d7824 */ /* 0x000fc400018e0600 */
[----:B------:R-:W-:Y:S01]  /*62210*/  STL [R1+0x1c24], R22 ;  /* 0x001c241601007387 */ /* 0x000fe20000100800 */
[-C--:B------:R-:W-:Y:S01]  /*62220*/  IADD3 R2, P3, R2, R18.reuse, RZ ;  /* 0x0000001202027210 */ /* 0x080fe20007f7e0ff */
[----:B------:R-:W-:Y:S01]  /*62230*/  STL [R1+0x1c48], R23 ;  /* 0x001c481701007387 */ /* 0x000fe20000100800 */
[----:B------:R-:W-:Y:S02]  /*62240*/  STL [R1+0x1c1c], R17 ;  /* 0x001c1c1101007387 */ /* 0x000fe40000100800 */
[----:B------:R0:W-:Y:S02]  /*62250*/  STL [R1+0x2474], R0 ;  /* 0x0024740001007387 */ /* 0x0001e40000100800 */
        /* <DEDUP_REMOVED lines=9> */
[----:B--2---:R-:W-:-:S03]  /*622f0*/  IADD3 R0, P4, R0, R18, RZ ;  /* 0x0000001200007210 */ /* 0x004fc60007f9e0ff */
        /* <DEDUP_REMOVED lines=691> */
[-C--:B------:R-:W-:Y:S01]  /*64e30*/  IADD3 R29, P3, R29, R18.reuse, RZ ;  /* 0x000000121d1d7210 */ /* 0x080fe20007f7e0ff */
[----:B------:R-:W-:Y:S01]  /*64e40*/  STL [R1+0x18e8], R22 ;  /* 0x0018e81601007387 */ /* 0x000fe20000100800 */
[----:B------:R-:W-:Y:S02]  /*64e50*/  STL [R1+0x18bc], R23 ;  /* 0x0018bc1701007387 */ /* 0x000fe40000100800 */
[----:B------:R-:W-:Y:S02]  /*64e60*/  STL [R1+0x18e0], R17 ;  /* 0x0018e01101007387 */ /* 0x000fe40000100800 */
[----:B------:R0:W-:Y:S01]  /*64e70*/  STL [R1+0x18d8], R2 ;  /* 0x0018d80201007387 */ /* 0x0001e20000100800 */
[----:B------:R-:W-:Y:S04]  /*64e80*/  STL [R1+0x18b4], R29 ;  /* 0x0018b41d01007387 */ /* 0x000fe80000100800 */
[----:B0-----:R-:W2:Y:S01]  /*64e90*/  LDL.LU R2, [R1+0x18d0] ;  /* 0x0018d00001027983 */ /* 0x001ea20000300800 */
[----:B------:R-:W3:Y:S01]  /*64ea0*/  LDL.LU R13, [R1+0x18c0] ;  /* 0x0018c000010d7983 */ /* 0x000ee20000300800 */
[----:B------:R-:W-:-:S02]  /*64eb0*/  IADD3 R28, P4, R28, R18, RZ ;  /* 0x000000121c1c7210 */ /* 0x000fc40007f9e0ff */
[----:B---3--:R0:W-:Y:S03]  /*64ec0*/  STL [R1+0x23fc], R13 ;  /* 0x0023fc0d01007387 */ /* 0x0081e60000100800 */
[----:B------:R-:W-:Y:S01]  /*64ed0*/  STL [R1+0x18ac], R28 ;  /* 0x0018ac1c01007387 */ /* 0x000fe20000100800 */
        /* <DEDUP_REMOVED lines=31> */
[----:B------:R0:W-:Y:S02]  /*650d0*/  STL [R1+0x18d0], R2 ;  /* 0x0018d00201007387 */ /* 0x0001e40000100800 */
[----:B0-----:R-:W3:Y:S01]  /*650e0*/  LDL.LU R2, [R1+0x1858] ;  /* 0x0018580001027983 */ /* 0x001ee20000300800 */
        /* <DEDUP_REMOVED lines=10> */
[-C--:B---3--:R-:W-:Y:S01]  /*65190*/  IADD3 R3, P2, R3, R18.reuse, RZ ;  /* 0x0000001203037210 */ /* 0x088fe20007f5e0ff */
        /* <DEDUP_REMOVED lines=18> */
[----:B--2---:R-:W-:Y:S01]  /*652c0*/  IMAD.X R13, R13, 0x1, R0, P1 ;  /* 0x000000010d0d7824 */ /* 0x004fe200008e0600 */
[----:B------:R-:W-:-:S04]  /*652d0*/  IADD3 R8, P1, R8, R18, RZ ;  /* 0x0000001208087210 */ /* 0x000fc80007f3e0ff */
        /* <DEDUP_REMOVED lines=10> */
[-C--:B------:R-:W-:Y:S01]  /*65380*/  IADD3 R14, P1, R14, R18.reuse, RZ ;  /* 0x000000120e0e7210 */ /* 0x080fe20007f3e0ff */
        /* <DEDUP_REMOVED lines=16> */
[----:B------:R0:W-:Y:S02]  /*65490*/  STL [R1+0x1834], R28 ;  /* 0x0018341c01007387 */ /* 0x0001e40000100800 */
[----:B------:R-:W-:Y:S01]  /*654a0*/  STL [R1+0x183c], R17 ;  /* 0x00183c1101007387 */ /* 0x000fe20000100800 */
[----:B0-----:R-:W2:Y:S01]  /*654b0*/  LDL.LU R28, [R1+0x182c] ;  /* 0x00182c00011c7983 */ /* 0x001ea20000300800 */
[----:B------:R-:W-:Y:S02]  /*654c0*/  STL [R1+0x1860], R29 ;  /* 0x0018601d01007387 */ /* 0x000fe40000100800 */
[----:B------:R-:W3:Y:S02]  /*654d0*/  LDL.LU R13, [R1+0x181c] ;  /* 0x00181c00010d7983 */ /* 0x000ee40000300800 */
[----:B------:R-:W-:Y:S01]  /*654e0*/  IMAD.X R2, R2, 0x1, R0, P2 ;  /* 0x0000000102027824 */ /* 0x000fe200010e0600 */
[----:B---3--:R0:W-:Y:S04]  /*654f0*/  STL [R1+0x23f0], R13 ;  /* 0x0023f00d01007387 */ /* 0x0081e80000100800 */
[----:B0-----:R-:W3:Y:S01]  /*65500*/  LDL.LU R13, [R1+0x1848] ;  /* 0x00184800010d7983 */ /* 0x001ee20000300800 */
[----:B------:R-:W-:Y:S03]  /*65510*/  STL [R1+0x1858], R2 ;  /* 0x0018580201007387 */ /* 0x000fe60000100800 */
[----:B---3--:R0:W-:Y:S04]  /*65520*/  STL [R1+0x23f4], R13 ;  /* 0x0023f40d01007387 */ /* 0x0081e80000100800 */
[----:B0-----:R-:W3:Y:S01]  /*65530*/  LDL.LU R13, [R1+0x1824] ;  /* 0x00182400010d7983 */ /* 0x001ee20000300800 */
[----:B--2---:R-:W-:-:S03]  /*65540*/  IADD3 R28, P2, R28, R18, RZ ;  /* 0x000000121c1c7210 */ /* 0x004fc60007f5e0ff */
        /* <DEDUP_REMOVED lines=55> */
[----:B------:R-:W-:Y:S01]  /*658c0*/  IMAD.X R22, R22, 0x1, R0, P3 ;  /* 0x0000000116167824 */ /* 0x000fe200018e0600 */
[-C--:B------:R-:W-:Y:S02]  /*658d0*/  IADD3 R2, P3, R2, R18.reuse, RZ ;  /* 0x0000001202027210 */ /* 0x080fe40007f7e0ff */
[-C--:B------:R-:W-:Y:S02]  /*658e0*/  IADD3 R21, P2, R21, R18.reuse, RZ ;  /* 0x0000001215157210 */ /* 0x080fe40007f5e0ff */
        /* <DEDUP_REMOVED lines=24> */
[----:B------:R0:W-:Y:S01]  /*65a70*/  STL [R1+0x17c4], R2 ;  /* 0x0017c40201007387 */ /* 0x0001e20000100800 */
[----:B------:R-:W-:Y:S04]  /*65a80*/  STL [R1+0x17cc], R21 ;  /* 0x0017cc1501007387 */ /* 0x000fe80000100800 */
[----:B0-----:R-:W2:Y:S01]  /*65a90*/  LDL.LU R2, [R1+0x17d8] ;  /* 0x0017d80001027983 */ /* 0x001ea20000300800 */
[----:B------:R-:W-:Y:S02]  /*65aa0*/  STL [R1+0x17f0], R22 ;  /* 0x0017f01601007387 */ /* 0x000fe40000100800 */
[----:B------:R-:W-:Y:S02]  /*65ab0*/  STL [R1+0x17e8], R23 ;  /* 0x0017e81701007387 */ /* 0x000fe40000100800 */
[----:B------:R-:W3:Y:S01]  /*65ac0*/  LDL.LU R13, [R1+0x17c8] ;  /* 0x0017c800010d7983 */ /* 0x000ee20000300800 */
[----:B------:R-:W-:Y:S01]  /*65ad0*/  IADD3 R17, P4, R17, R18, RZ ;  /* 0x0000001211117210 */ /* 0x000fe20007f9e0ff */
[----:B------:R-:W-:-:S04]  /*65ae0*/  IMAD.X R29, R29, 0x1, R0, P5 ;  /* 0x000000011d1d7824 */ /* 0x000fc800028e0600 */
[----:B------:R-:W-:Y:S04]  /*65af0*/  STL [R1+0x17bc], R17 ;  /* 0x0017bc1101007387 */ /* 0x000fe80000100800 */
[----:B---3--:R0:W-:Y:S01]  /*65b00*/  STL [R1+0x23e4], R13 ;  /* 0x0023e40d01007387 */ /* 0x0081e20000100800 */
[----:B------:R-:W-:Y:S03]  /*65b10*/  STL [R1+0x17e0], R29 ;  /* 0x0017e01d01007387 */ /* 0x000fe60000100800 */
[----:B0-----:R-:W3:Y:S01]  /*65b20*/  LDL.LU R13, [R1+0x17a4] ;  /* 0x0017a400010d7983 */ /* 0x001ee20000300800 */
[----:B------:R-:W-:-:S05]  /*65b30*/  IADD3 R28, P5, R28, R18, RZ ;  /* 0x000000121c1c7210 */ /* 0x000fca0007fbe0ff */
[----:B------:R-:W-:Y:S04]  /*65b40*/  STL [R1+0x17b4], R28 ;  /* 0x0017b41c01007387 */ /* 0x000fe80000100800 */
        /* <DEDUP_REMOVED lines=27> */
[----:B------:R0:W-:Y:S01]  /*65d00*/  STL [R1+0x17d8], R2 ;  /* 0x0017d80201007387 */ /* 0x0001e20000100800 */
[----:B------:R-:W3:Y:S01]  /*65d10*/  LDL.LU R23, [R1+0x1d8c] ;  /* 0x001d8c0001177983 */ /* 0x000ee20000300800 */
[----:B------:R-:W3:Y:S02]  /*65d20*/  LDL.LU R17, [R1+0x1d5c] ;  /* 0x001d5c0001117983 */ /* 0x000ee40000300800 */
[----:B------:R-:W3:Y:S01]  /*65d30*/  LDL.LU R29, [R1+0x1d98] ;  /* 0x001d9800011d7983 */ /* 0x000ee20000300800 */
        /* <DEDUP_REMOVED lines=23> */
[--C-:B------:R-:W-:Y:S01]  /*65eb0*/  IMAD.X R27, R27, 0x1, R0.reuse, P5 ;  /* 0x000000011b1b7824 */ /* 0x100fe200028e0600 */
[-C--:B------:R-:W-:Y:S02]  /*65ec0*/  IADD3 R28, P5, R28, R18.reuse, RZ ;  /* 0x000000121c1c7210 */ /* 0x080fe40007fbe0ff */
        /* <DEDUP_REMOVED lines=30> */
[----:B------:R-:W-:Y:S02]  /*660b0*/  STL [R1+0x1780], R20 ;  /* 0x0017801401007387 */ /* 0x000fe40000100800 */
[----:B------:R-:W-:Y:S01]  /*660c0*/  STL [R1+0x1d84], R21 ;  /* 0x001d841501007387 */ /* 0x000fe20000100800 */
[----:B------:R-:W-:Y:S01]  /*660d0*/  STL [R1+0x1d54], R22 ;  /* 0x001d541601007387 */ /* 0x000fe20000100800 */
[----:B------:R-:W-:Y:S02]  /*660e0*/  STL [R1+0x1d8c], R23 ;  /* 0x001d8c1701007387 */ /* 0x000fe40000100800 */
[----:B------:R-:W3:Y:S02]  /*660f0*/  LDL.LU R13, [R1+0x1dac] ;  /* 0x001dac00010d7983 */ /* 0x000ee40000300800 */
[----:B------:R-:W-:Y:S01]  /*66100*/  IMAD.X R17, R17, 0x1, R0, P2 ;  /* 0x0000000111117824 */ /* 0x000fe200010e0600 */
[----:B------:R-:W-:-:S04]  /*66110*/  IADD3 R29, P2, R29, R18, RZ ;  /* 0x000000121d1d7210 */ /* 0x000fc80007f5e0ff */
[----:B------:R-:W-:Y:S04]  /*66120*/  STL [R1+0x1d5c], R17 ;  /* 0x001d5c1101007387 */ /* 0x000fe80000100800 */
[----:B---3--:R0:W-:Y:S01]  /*66130*/  STL [R1+0x23d8], R13 ;  /* 0x0023d80d01007387 */ /* 0x0081e20000100800 */
[----:B------:R-:W-:Y:S03]  /*66140*/  STL [R1+0x1d98], R29 ;  /* 0x001d981d01007387 */ /* 0x000fe60000100800 */
[----:B0-----:R-:W3:Y:S01]  /*66150*/  LDL.LU R13, [R1+0x1d74] ;  /* 0x001d7400010d7983 */ /* 0x001ee20000300800 */
[----:B------:R-:W-:-:S05]  /*66160*/  IMAD.X R2, R2, 0x1, R0, P3 ;  /* 0x0000000102027824 */ /* 0x000fca00018e0600 */
[----:B------:R-:W-:Y:S04]  /*66170*/  STL [R1+0x177c], R2 ;  /* 0x00177c0201007387 */ /* 0x000fe80000100800 */
        /* <DEDUP_REMOVED lines=24> */
[----:B------:R0:W-:Y:S01]  /*66300*/  STL [R1+0x1da0], R28 ;  /* 0x001da01c01007387 */ /* 0x0001e20000100800 */
[----:B------:R-:W3:Y:S02]  /*66310*/  LDL.LU R20, [R1+0x1e00] ;  /* 0x001e000001147983 */ /* 0x000ee40000300800 */
[----:B------:R-:W3:Y:S02]  /*66320*/  LDL.LU R21, [R1+0x1dc8] ;  /* 0x001dc80001157983 */ /* 0x000ee40000300800 */
[----:B------:R-:W3:Y:S01]  /*66330*/  LDL.LU R22, [R1+0x1e04] ;  /* 0x001e040001167983 */ /* 0x000ee20000300800 */
[----:B------:R-:W3:Y:S01]  /*66340*/  LDL.LU R23, [R1+0x1dd4] ;  /* 0x001dd40001177983 */ /* 0x000ee20000300800 */
[----:B------:R-:W3:Y:S02]  /*66350*/  LDL.LU R17, [R1+0x1e0c] ;  /* 0x001e0c0001117983 */ /* 0x000ee40000300800 */
[----:B------:R-:W3:Y:S01]  /*66360*/  LDL.LU R29, [R1+0x1ddc] ;  /* 0x001ddc00011d7983 */ /* 0x000ee20000300800 */
        /* <DEDUP_REMOVED lines=49> */
[----:B------:R0:W-:Y:S01]  /*66680*/  STL [R1+0x1dec], R2 ;  /* 0x001dec0201007387 */ /* 0x0001e20000100800 */
[----:B------:R-:W-:Y:S02]  /*66690*/  STL [R1+0x1de4], R19 ;  /* 0x001de41301007387 */ /* 0x000fe40000100800 */
[--C-:B------:R-:W-:Y:S01]  /*666a0*/  IMAD.X R23, R23, 0x1, R0.reuse, P5 ;  /* 0x0000000117177824 */ /* 0x100fe200028e0600 */
[----:B------:R-:W-:Y:S01]  /*666b0*/  IADD3 R17, P5, R17, R18, RZ ;  /* 0x0000001211117210 */ /* 0x000fe20007fbe0ff */
[----:B0-----:R-:W2:Y:S01]  /*666c0*/  LDL.LU R2, [R1+0x1dd0] ;  /* 0x001dd00001027983 */ /* 0x001ea20000300800 */
        /* <DEDUP_REMOVED lines=8> */
[----:B------:R0:W-:Y:S02]  /*66750*/  STL [R1+0x1e18], R28 ;  /* 0x001e181c01007387 */ /* 0x0001e40000100800 */
[----:B------:R-:W-:Y:S01]  /*66760*/  STL [R1+0x1e0c], R17 ;  /* 0x001e0c1101007387 */ /* 0x000fe20000100800 */
[----:B0-----:R-:W3:Y:S01]  /*66770*/  LDL.LU R28, [R1+0x1e20] ;  /* 0x001e2000011c7983 */ /* 0x001ee20000300800 */
[----:B------:R-:W-:Y:S02]  /*66780*/  STL [R1+0x1ddc], R29 ;  /* 0x001ddc1d01007387 */ /* 0x000fe40000100800 */
[----:B------:R-:W4:Y:S02]  /*66790*/  LDL.LU R13, [R1+0x1df4] ;  /* 0x001df400010d7983 */ /* 0x000f240000300800 */
[----:B----4-:R0:W-:Y:S04]  /*667a0*/  STL [R1+0x23d0], R13 ;  /* 0x0023d00d01007387 */ /* 0x0101e80000100800 */
[----:B0-----:R-:W4:Y:S01]  /*667b0*/  LDL.LU R13, [R1+0x1e24] ;  /* 0x001e2400010d7983 */ /* 0x001f220000300800 */
[----:B--2---:R-:W-:-:S03]  /*667c0*/  IMAD.X R2, R2, 0x1, R0, P1 ;  /* 0x0000000102027824 */ /* 0x004fc600008e0600 */
[----:B----4-:R0:W-:Y:S04]  /*667d0*/  STL [R1+0x23d4], R13 ;  /* 0x0023d40d01007387 */ /* 0x0101e80000100800 */
        /* <DEDUP_REMOVED lines=18> */
[----:B------:R0:W-:Y:S02]  /*66900*/  STL [R1+0x1dd0], R2 ;  /* 0x001dd00201007387 */ /* 0x0001e40000100800 */
[----:B------:R-:W4:Y:S01]  /*66910*/  LDL.LU R26, [R1+0x1e3c] ;  /* 0x001e3c00011a7983 */ /* 0x000f220000300800 */
[----:B------:R-:W4:Y:S01]  /*66920*/  LDL.LU R27, [R1+0x1e78] ;  /* 0x001e7800011b7983 */ /* 0x000f220000300800 */
[----:B------:R-:W4:Y:S02]  /*66930*/  LDL.LU R20, [R1+0x1e30] ;  /* 0x001e300001147983 */ /* 0x000f240000300800 */
[----:B------:R-:W4:Y:S01]  /*66940*/  LDL.LU R21, [R1+0x1e80] ;  /* 0x001e800001157983 */ /* 0x000f220000300800 */
[----:B---3--:R-:W-:Y:S01]  /*66950*/  IADD3 R28, P1, R28, R18, RZ ;  /* 0x000000121c1c7210 */ /* 0x008fe20007f3e0ff */
[----:B------:R-:W3:Y:S01]  /*66960*/  LDL.LU R22, [R1+0x1e48] ;  /* 0x001e480001167983 */ /* 0x000ee20000300800 */
[----:B------:R-:W3:Y:S03]  /*66970*/  LDL.LU R23, [R1+0x1e84] ;  /* 0x001e840001177983 */ /* 0x000ee60000300800 */
[----:B0-----:R-:W3:Y:S01]  /*66980*/  LDL.LU R2, [R1+0x1e54] ;  /* 0x001e540001027983 */ /* 0x001ee20000300800 */
        /* <DEDUP_REMOVED lines=27> */
[--C-:B---3--:R-:W-:Y:S01]  /*66b40*/  IMAD.X R22, R22, 0x1, R0.reuse, P2 ;  /* 0x0000000116167824 */ /* 0x108fe200010e0600 */
        /* <DEDUP_REMOVED lines=13> */
[----:B------:R-:W-:Y:S01]  /*66c20*/  STL [R1+0x1e4c], R11 ;  /* 0x001e4c0b01007387 */ /* 0x000fe20000100800 */
[-C--:B------:R-:W-:Y:S01]  /*66c30*/  IADD3 R14, P3, R14, R18.reuse, RZ ;  /* 0x000000120e0e7210 */ /* 0x080fe20007f7e0ff */
[----:B------:R-:W-:Y:S01]  /*66c40*/  STL [R1+0x1e1c], R12 ;  /* 0x001e1c0c01007387 */ /* 0x000fe20000100800 */
[----:B------:R-:W-:Y:S02]  /*66c50*/  STL [R1+0x1e58], R9 ;  /* 0x001e580901007387 */ /* 0x000fe40000100800 */
[----:B------:R0:W-:Y:S02]  /*66c60*/  STL [R1+0x1e28], R29 ;  /* 0x001e281d01007387 */ /* 0x0001e40000100800 */
[----:B------:R-:W-:Y:S02]  /*66c70*/  STL [R1+0x1e10], R15 ;  /* 0x001e100f01007387 */ /* 0x000fe40000100800 */
[--C-:B------:R-:W-:Y:S01]  /*66c80*/  IMAD.X R2, R2, 0x1, R0.reuse, P3 ;  /* 0x0000000102027824 */ /* 0x100fe200018e0600 */
        /* <DEDUP_REMOVED lines=13> */
[----:B------:R-:W4:Y:S01]  /*66d60*/  LDL.LU R13, [R1+0x1ea4] ;  /* 0x001ea400010d7983 */ /* 0x000f220000300800 */
[-C--:B------:R-:W-:Y:S01]  /*66d70*/  IADD3 R17, P3, R17, R18.reuse, RZ ;  /* 0x0000001211117210 */ /* 0x080fe20007f7e0ff */
[----:B------:R-:W-:Y:S01]  /*66d80*/  IMAD.X R28, R28, 0x1, R0, P4 ;  /* 0x000000011c1c7824 */ /* 0x000fe200020e0600 */
[----:B----4-:R0:W-:Y:S03]  /*66d90*/  STL [R1+0x23c8], R13 ;  /* 0x0023c80d01007387 */ /* 0x0101e60000100800 */
[----:B------:R-:W-:Y:S01]  /*66da0*/  STL [R1+0x1e8c], R17 ;  /* 0x001e8c1101007387 */ /* 0x000fe20000100800 */
[----:B0-----:R-:W4:Y:S01]  /*66db0*/  LDL.LU R13, [R1+0x1e68] ;  /* 0x001e6800010d7983 */ /* 0x001f220000300800 */
[----:B------:R-:W-:Y:S01]  /*66dc0*/  STL [R1+0x1e5c], R28 ;  /* 0x001e5c1c01007387 */ /* 0x000fe20000100800 */
[----:B--2---:R-:W-:-:S02]  /*66dd0*/  IADD3 R29, P4, R29, R18, RZ ;  /* 0x000000121d1d7210 */ /* 0x004fc40007f9e0ff */
        /* <DEDUP_REMOVED lines=17> */
[----:B------:R0:W-:Y:S01]  /*66ef0*/  STL [R1+0x1e98], R29 ;  /* 0x001e981d01007387 */ /* 0x0001e20000100800 */
[----:B------:R-:W4:Y:S02]  /*66f00*/  LDL.LU R24, [R1+0x1ee4] ;  /* 0x001ee40001187983 */ /* 0x000f240000300800 */
[----:B------:R-:W4:Y:S02]  /*66f10*/  LDL.LU R25, [R1+0x1eb4] ;  /* 0x001eb40001197983 */ /* 0x000f240000300800 */
[----:B------:R-:W4:Y:S01]  /*66f20*/  LDL.LU R26, [R1+0x1eec] ;  /* 0x001eec00011a7983 */ /* 0x000f220000300800 */
[----:B------:R-:W4:Y:S01]  /*66f30*/  LDL.LU R27, [R1+0x1ebc] ;  /* 0x001ebc00011b7983 */ /* 0x000f220000300800 */
[----:B------:R-:W4:Y:S02]  /*66f40*/  LDL.LU R20, [R1+0x1ef8] ;  /* 0x001ef80001147983 */ /* 0x000f240000300800 */
[----:B------:R-:W4:Y:S02]  /*66f50*/  LDL.LU R21, [R1+0x1eb0] ;  /* 0x001eb00001157983 */ /* 0x000f240000300800 */
[----:B---3--:R-:W-:Y:S01]  /*66f60*/  IMAD.X R2, R2, 0x1, R0, P5 ;  /* 0x0000000102027824 */ /* 0x008fe200028e0600 */
[----:B0-----:R-:W3:Y:S01]  /*66f70*/  LDL.LU R29, [R1+0x1f00] ;  /* 0x001f0000011d7983 */ /* 0x001ee20000300800 */
[----:B------:R-:W3:Y:S02]  /*66f80*/  LDL.LU R22, [R1+0x1ec8] ;  /* 0x001ec80001167983 */ /* 0x000ee40000300800 */
[----:B------:R-:W3:Y:S02]  /*66f90*/  LDL.LU R23, [R1+0x1f04] ;  /* 0x001f040001177983 */ /* 0x000ee40000300800 */
[----:B------:R-:W3:Y:S01]  /*66fa0*/  LDL.LU R17, [R1+0x1ed4] ;  /* 0x001ed40001117983 */ /* 0x000ee20000300800 */
[----:B------:R0:W-:Y:S04]  /*66fb0*/  STL [R1+0x1e50], R2 ;  /* 0x001e500201007387 */ /* 0x0001e80000100800 */
[----:B0-----:R-:W3:Y:S01]  /*66fc0*/  LDL.LU R2, [R1+0x1f0c] ;  /* 0x001f0c0001027983 */ /* 0x001ee20000300800 */
[----:B--2---:R-:W-:-:S05]  /*66fd0*/  IADD3 R13, P5, R13, R18, RZ ;  /* 0x000000120d0d7210 */ /* 0x004fca0007fbe0ff */
[----:B------:R0:W-:Y:S04]  /*66fe0*/  STL [R1+0x1ea0], R13 ;  /* 0x001ea00d01007387 */ /* 0x0001e80000100800 */
[----:B0-----:R-:W2:Y:S02]  /*66ff0*/  LDL.LU R13, [R1+0x23cc] ;  /* 0x0023cc00010d7983 */ /* 0x001ea40000300800 */
[----:B--2---:R-:W-:-:S05]  /*67000*/  IMAD.X R13, R13, 0x1, R0, P6 ;  /* 0x000000010d0d7824 */ /* 0x004fca00030e0600 */
        /* <DEDUP_REMOVED lines=20> */
[-C--:B---3--:R-:W-:Y:S02]  /*67150*/  IADD3 R29, P5, R29, R18.reuse, RZ ;  /* 0x000000121d1d7210 */ /* 0x088fe40007fbe0ff */
[-C--:B------:R-:W-:Y:S02]  /*67160*/  IADD3 R20, P4, R20, R18.reuse, RZ ;  /* 0x0000001214147210 */ /* 0x080fe40007f9e0ff */
[----:B--2---:R-:W-:-:S05]  /*67170*/  IADD3 R13, P6, R13, R18, RZ ;  /* 0x000000120d0d7210 */ /* 0x004fca0007fde0ff */
[----:B------:R-:W-:Y:S01]  /*67180*/  STL [R1+0x1ea4], R13 ;  /* 0x001ea40d01007387 */ /* 0x000fe20000100800 */
[----:B------:R-:W-:Y:S02]  /*67190*/  STL [R1+0x1e74], R8 ;  /* 0x001e740801007387 */ /* 0x000fe40000100800 */
[----:B------:R-:W-:Y:S02]  /*671a0*/  STL [R1+0x1eac], R16 ;  /* 0x001eac1001007387 */ /* 0x000fe40000100800 */
[----:B------:R-:W-:Y:S01]  /*671b0*/  STL [R1+0x1e7c], R3 ;  /* 0x001e7c0301007387 */ /* 0x000fe20000100800 */
[----:B------:R-:W-:Y:S01]  /*671c0*/  STL [R1+0x1eb8], R5 ;  /* 0x001eb80501007387 */ /* 0x000fe20000100800 */
[--C-:B------:R-:W-:Y:S02]  /*671d0*/  IMAD.X R9, R9, 0x1, R0.reuse, P6 ;  /* 0x0000000109097824 */ /* 0x100fe400030e0600 */
[----:B------:R-:W-:Y:S01]  /*671e0*/  STL [R1+0x1e70], R4 ;  /* 0x001e700401007387 */ /* 0x000fe20000100800 */
[-C--:B------:R-:W-:Y:S01]  /*671f0*/  IADD3 R28, P6, R28, R18.reuse, RZ ;  /* 0x000000121c1c7210 */ /* 0x080fe20007fde0ff */
[----:B------:R-:W-:Y:S01]  /*67200*/  STL [R1+0x1ec0], R6 ;  /* 0x001ec00601007387 */ /* 0x000fe20000100800 */
[----:B------:R-:W-:Y:S02]  /*67210*/  STL [R1+0x1e88], R7 ;  /* 0x001e880701007387 */ /* 0x000fe40000100800 */
[----:B------:R-:W-:Y:S02]  /*67220*/  STL [R1+0x1ec4], R10 ;  /* 0x001ec40a01007387 */ /* 0x000fe40000100800 */
[----:B------:R-:W-:Y:S01]  /*67230*/  STL [R1+0x1e94], R11 ;  /* 0x001e940b01007387 */ /* 0x000fe20000100800 */
[----:B------:R0:W-:Y:S01]  /*67240*/  STL [R1+0x1ed8], R28 ;  /* 0x001ed81c01007387 */ /* 0x0001e20000100800 */
        /* <DEDUP_REMOVED lines=15> */
[----:B------:R-:W-:Y:S02]  /*67340*/  STL [R1+0x1ec8], R22 ;  /* 0x001ec81601007387 */ /* 0x000fe40000100800 */
[----:B------:R-:W4:Y:S01]  /*67350*/  LDL.LU R13, [R1+0x1ee8] ;  /* 0x001ee800010d7983 */ /* 0x000f220000300800 */
[----:B------:R-:W-:Y:S01]  /*67360*/  IADD3 R23, P6, R23, R18, RZ ;  /* 0x0000001217177210 */ /* 0x000fe20007fde0ff */
[----:B------:R-:W-:-:S04]  /*67370*/  IMAD.X R17, R17, 0x1, R0, P1 ;  /* 0x0000000111117824 */ /* 0x000fc800008e0600 */
[----:B------:R-:W-:Y:S04]  /*67380*/  STL [R1+0x1f04], R23 ;  /* 0x001f041701007387 */ /* 0x000fe80000100800 */
[----:B----4-:R0:W-:Y:S01]  /*67390*/  STL [R1+0x23c0], R13 ;  /* 0x0023c00d01007387 */ /* 0x0101e20000100800 */
[----:B------:R-:W-:Y:S03]  /*673a0*/  STL [R1+0x1ed4], R17 ;  /* 0x001ed41101007387 */ /* 0x000fe60000100800 */
[----:B0-----:R-:W4:Y:S01]  /*673b0*/  LDL.LU R13, [R1+0x1f20] ;  /* 0x001f2000010d7983 */ /* 0x001f220000300800 */
[----:B------:R-:W-:-:S05]  /*673c0*/  IADD3 R2, P1, R2, R18, RZ ;  /* 0x0000001202027210 */ /* 0x000fca0007f3e0ff */
[----:B------:R-:W-:Y:S01]  /*673d0*/  STL [R1+0x1f0c], R2 ;  /* 0x001f0c0201007387 */ /* 0x000fe20000100800 */
        /* <DEDUP_REMOVED lines=20> */
[----:B------:R-:W4:Y:S02]  /*67520*/  LDL.LU R25, [R1+0x2354] ;  /* 0x0023540001197983 */ /* 0x000f240000300800 */
[----:B------:R-:W4:Y:S01]  /*67530*/  LDL.LU R26, [R1+0x1f34] ;  /* 0x001f3400011a7983 */ /* 0x000f220000300800 */
[----:B------:R-:W4:Y:S01]  /*67540*/  LDL.LU R27, [R1+0x1f74] ;  /* 0x001f7400011b7983 */ /* 0x000f220000300800 */
[----:B---3--:R-:W-:-:S03]  /*67550*/  IADD3 R29, P2, R29, R18, RZ ;  /* 0x000000121d1d7210 */ /* 0x008fc60007f5e0ff */
[----:B0-----:R-:W3:Y:S01]  /*67560*/  LDL.LU R28, [R1+0x1f3c] ;  /* 0x001f3c00011c7983 */ /* 0x001ee20000300800 */
[----:B------:R-:W3:Y:S02]  /*67570*/  LDL.LU R20, [R1+0x2248] ;  /* 0x0022480001147983 */ /* 0x000ee40000300800 */
[----:B------:R-:W3:Y:S02]  /*67580*/  LDL.LU R21, [R1+0x1f30] ;  /* 0x001f300001157983 */ /* 0x000ee40000300800 */
[----:B------:R-:W3:Y:S01]  /*67590*/  LDL.LU R22, [R1+0x2244] ;  /* 0x0022440001167983 */ /* 0x000ee20000300800 */
[----:B------:R0:W-:Y:S01]  /*675a0*/  STL [R1+0x1f18], R29 ;  /* 0x001f181d01007387 */ /* 0x0001e20000100800 */
        /* <DEDUP_REMOVED lines=20> */
[----:B------:R-:W-:Y:S01]  /*676f0*/  IADD3 R19, P5, R19, R18, RZ ;  /* 0x0000001213137210 */ /* 0x000fe20007fbe0ff */
[--C-:B------:R-:W-:Y:S01]  /*67700*/  IMAD.X R24, R24, 0x1, R0.reuse, P6 ;  /* 0x0000000118187824 */ /* 0x100fe200030e0600 */
[----:B------:R-:W-:Y:S01]  /*67710*/  IADD3 R25, P6, R25, UR8, RZ ;  /* 0x0000000819197c10 */ /* 0x000fe2000ffde0ff */
[--C-:B---3--:R-:W-:Y:S02]  /*67720*/  IMAD.X R28, R28, 0x1, R0.reuse, P2 ;  /* 0x000000011c1c7824 */ /* 0x108fe400010e0600 */
[----:B------:R-:W-:Y:S01]  /*67730*/  IMAD.X R26, R26, 0x1, R0, P1 ;  /* 0x000000011a1a7824 */ /* 0x000fe200008e0600 */
[----:B------:R-:W-:-:S02]  /*67740*/  IADD3 R27, P1, R27, UR8, RZ ;  /* 0x000000081b1b7c10 */ /* 0x000fc4000ff3e0ff */
[----:B------:R-:W-:Y:S01]  /*67750*/  IADD3 R20, P2, R20, UR8, RZ ;  /* 0x0000000814147c10 */ /* 0x000fe2000ff5e0ff */
        /* <DEDUP_REMOVED lines=26> */
[--C-:B------:R-:W-:Y:S01]  /*67900*/  IMAD.X R21, R21, 0x1, R0.reuse, P3 ;  /* 0x0000000115157824 */ /* 0x100fe200018e0600 */
[----:B------:R-:W-:Y:S01]  /*67910*/  IADD3 R22, P3, R22, UR8, RZ ;  /* 0x0000000816167c10 */ /* 0x000fe2000ff7e0ff */
[----:B------:R-:W-:Y:S02]  /*67920*/  STL [R1+0x1f74], R27 ;  /* 0x001f741b01007387 */ /* 0x000fe40000100800 */
[--C-:B------:R-:W-:Y:S01]  /*67930*/  IMAD.X R23, R23, 0x1, R0.reuse, P4 ;  /* 0x0000000117177824 */ /* 0x100fe200020e0600 */
[----:B------:R-:W-:Y:S01]  /*67940*/  STL [R1+0x2248], R20 ;  /* 0x0022481401007387 */ /* 0x000fe20000100800 */
[----:B------:R-:W-:Y:S01]  /*67950*/  IADD3 R17, P4, R17, UR8, RZ ;  /* 0x0000000811117c10 */ /* 0x000fe2000ff9e0ff */
[----:B------:R-:W-:Y:S02]  /*67960*/  STL [R1+0x1f30], R21 ;  /* 0x001f301501007387 */ /* 0x000fe40000100800 */
[----:B------:R-:W-:Y:S02]  /*67970*/  STL [R1+0x2244], R22 ;  /* 0x0022441601007387 */ /* 0x000fe40000100800 */
[----:B------:R-:W-:Y:S01]  /*67980*/  IMAD.X R29, R29, 0x1, R0, P5 ;  /* 0x000000011d1d7824 */ /* 0x000fe200028e0600 */
[----:B------:R-:W4:Y:S01]  /*67990*/  LDL.LU R13, [R1+0x1778] ;  /* 0x00177800010d7983 */ /* 0x000f220000300800 */
[----:B------:R-:W-:Y:S02]  /*679a0*/  STL [R1+0x1f48], R23 ;  /* 0x001f481701007387 */ /* 0x000fe40000100800 */
[----:B------:R-:W4:Y:S02]  /*679b0*/  LDL.LU R8, [R1+0x2234] ;  /* 0x0022340001087983 */ /* 0x000f240000300800 */
[----:B------:R-:W-:Y:S01]  /*679c0*/  STL [R1+0x2240], R17 ;  /* 0x0022401101007387 */ /* 0x000fe20000100800 */
[----:B------:R-:W4:Y:S01]  /*679d0*/  LDL.LU R16, [R1+0x1f70] ;  /* 0x001f700001107983 */ /* 0x000f220000300800 */
[----:B------:R0:W-:Y:S02]  /*679e0*/  STL [R1+0x1f50], R29 ;  /* 0x001f501d01007387 */ /* 0x0001e40000100800 */
[----:B------:R-:W4:Y:S02]  /*679f0*/  LDL.LU R3, [R1+0x2230] ;  /* 0x0022300001037983 */ /* 0x000f240000300800 */
[----:B------:R-:W4:Y:S01]  /*67a00*/  LDL.LU R5, [R1+0x1f6c] ;  /* 0x001f6c0001057983 */ /* 0x000f220000300800 */
[----:B------:R-:W4:Y:S01]  /*67a10*/  LDL.LU R4, [R1+0x2228] ;  /* 0x0022280001047983 */ /* 0x000f220000300800 */
[----:B------:R-:W4:Y:S02]  /*67a20*/  LDL.LU R6, [R1+0x1f68] ;  /* 0x001f680001067983 */ /* 0x000f240000300800 */
[----:B------:R-:W4:Y:S02]  /*67a30*/  LDL.LU R7, [R1+0x2220] ;  /* 0x0022200001077983 */ /* 0x000f240000300800 */
[----:B------:R-:W4:Y:S01]  /*67a40*/  LDL.LU R10, [R1+0x1f64] ;  /* 0x001f6400010a7983 */ /* 0x000f220000300800 */
[----:B------:R-:W4:Y:S01]  /*67a50*/  LDL.LU R11, [R1+0x2218] ;  /* 0x00221800010b7983 */ /* 0x000f220000300800 */
[----:B0-----:R-:W4:Y:S02]  /*67a60*/  LDL.LU R29, [R1+0x1f60] ;  /* 0x001f6000011d7983 */ /* 0x001f240000300800 */
[----:B------:R0:W-:Y:S02]  /*67a70*/  STL [R1+0x23bc], R0 ;  /* 0x0023bc0001007387 */ /* 0x0001e40000100800 */
[----:B0-----:R-:W4:Y:S01]  /*67a80*/  LDL.LU R0, [R1+0x2238] ;  /* 0x0022380001007983 */ /* 0x001f220000300800 */
[----:B------:R-:W4:Y:S02]  /*67a90*/  LDL.LU R12, [R1+0x2210] ;  /* 0x00221000010c7983 */ /* 0x000f240000300800 */
[----:B------:R-:W4:Y:S02]  /*67aa0*/  LDL.LU R9, [R1+0x1f5c] ;  /* 0x001f5c0001097983 */ /* 0x000f240000300800 */
[----:B------:R-:W4:Y:S01]  /*67ab0*/  LDL.LU R15, [R1+0x2208] ;  /* 0x00220800010f7983 */ /* 0x000f220000300800 */
[----:B--2---:R-:W-:-:S05]  /*67ac0*/  IADD3 R2, P5, R2, UR8, RZ ;  /* 0x0000000802027c10 */ /* 0x004fca000ffbe0ff */
[----:B------:R0:W-:Y:S01]  /*67ad0*/  STL [R1+0x223c], R2 ;  /* 0x00223c0201007387 */ /* 0x0001e20000100800 */
[----:B------:R-:W2:Y:S02]  /*67ae0*/  LDL.LU R14, [R1+0x222c] ;  /* 0x00222c00010e7983 */ /* 0x000ea40000300800 */
[----:B------:R-:W2:Y:S02]  /*67af0*/  LDL.LU R18, [R1+0x2200] ;  /* 0x0022000001127983 */ /* 0x000ea40000300800 */
[----:B------:R-:W2:Y:S01]  /*67b00*/  LDL.LU R19, [R1+0x2224] ;  /* 0x0022240001137983 */ /* 0x000ea20000300800 */
[----:B------:R-:W2:Y:S01]  /*67b10*/  LDL.LU R24, [R1+0x21f8] ;  /* 0x0021f80001187983 */ /* 0x000ea20000300800 */
[----:B------:R-:W2:Y:S02]  /*67b20*/  LDL.LU R25, [R1+0x221c] ;  /* 0x00221c0001197983 */ /* 0x000ea40000300800 */
[----:B------:R-:W2:Y:S01]  /*67b30*/  LDL.LU R26, [R1+0x21f0] ;  /* 0x0021f000011a7983 */ /* 0x000ea20000300800 */
[----:B0-----:R-:W2:Y:S01]  /*67b40*/  LDL.LU R2, [R1+0x2214] ;  /* 0x0022140001027983 */ /* 0x001ea20000300800 */
[----:B------:R-:W2:Y:S02]  /*67b50*/  LDL.LU R27, [R1+0x21e8] ;  /* 0x0021e800011b7983 */ /* 0x000ea40000300800 */
[----:B------:R-:W2:Y:S02]  /*67b60*/  LDL.LU R20, [R1+0x220c] ;  /* 0x00220c0001147983 */ /* 0x000ea40000300800 */
[----:B------:R-:W2:Y:S01]  /*67b70*/  LDL.LU R21, [R1+0x21e0] ;  /* 0x0021e00001157983 */ /* 0x000ea20000300800 */
[----:B---3--:R-:W-:-:S05]  /*67b80*/  IADD3.X R28, R28, UR5, RZ, P6, !PT ;  /* 0x000000051c1c7c10 */ /* 0x008fca000b7fe4ff */
[----:B------:R0:W-:Y:S01]  /*67b90*/  STL [R1+0x233c], R28 ;  /* 0x00233c1c01007387 */ /* 0x0001e20000100800 */
[----:B------:R-:W3:Y:S02]  /*67ba0*/  LDL.LU R22, [R1+0x2204] ;  /* 0x0022040001167983 */ /* 0x000ee40000300800 */
[----:B------:R-:W3:Y:S02]  /*67bb0*/  LDL.LU R23, [R1+0x21d8] ;  /* 0x0021d80001177983 */ /* 0x000ee40000300800 */
[----:B------:R-:W3:Y:S01]  /*67bc0*/  LDL.LU R17, [R1+0x21fc] ;  /* 0x0021fc0001117983 */ /* 0x000ee20000300800 */
[----:B0-----:R-:W3:Y:S01]  /*67bd0*/  LDL.LU R28, [R1+0x21d0] ;  /* 0x0021d000011c7983 */ /* 0x001ee20000300800 */
[----:B----4-:R-:W-:Y:S01]  /*67be0*/  IADD3.X R13, R13, UR5, RZ, P1, !PT ;  /* 0x000000050d0d7c10 */ /* 0x010fe20008ffe4ff */
[----:B------:R-:W-:Y:S01]  /*67bf0*/  IADD3 R8, P1, R8, UR8, RZ ;  /* 0x0000000808087c10 */ /* 0x000fe2000ff3e0ff */
[----:B------:R-:W-:Y:S01]  /*67c00*/  IADD3.X R16, R16, UR5, RZ, P2, !PT ;  /* 0x0000000510107c10 */ /* 0x000fe200097fe4ff */
[----:B------:R-:W-:Y:S01]  /*67c10*/  IADD3 R3, P2, R3, UR8, RZ ;  /* 0x0000000803037c10 */ /* 0x000fe2000ff5e0ff */
[----:B------:R-:W-:Y:S01]  /*67c20*/  IADD3.X R5, R5, UR5, RZ, P3, !PT ;  /* 0x0000000505057c10 */ /* 0x000fe20009ffe4ff */
[----:B------:R-:W-:Y:S01]  /*67c30*/  IADD3 R4, P3, R4, UR8, RZ ;  /* 0x0000000804047c10 */ /* 0x000fe2000ff7e0ff */
[----:B------:R-:W-:Y:S01]  /*67c40*/  IADD3.X R6, R6, UR5, RZ, P4, !PT ;  /* 0x0000000506067c10 */ /* 0x000fe2000a7fe4ff */
[----:B------:R-:W-:Y:S01]  /*67c50*/  IADD3 R7, P4, R7, UR8, RZ ;  /* 0x0000000807077c10 */ /* 0x000fe2000ff9e0ff */
[----:B------:R-:W-:-:S02]  /*67c60*/  IADD3.X R10, R10, UR5, RZ, P5, !PT ;  /* 0x000000050a0a7c10 */ /* 0x000fc4000affe4ff */
[----:B------:R-:W-:-:S05]  /*67c70*/  IADD3 R0, P6, R0, UR8, RZ ;  /* 0x0000000800007c10 */ /* 0x000fca000ffde0ff */
[----:B------:R-:W-:Y:S01]  /*67c80*/  STL [R1+0x2238], R0 ;  /* 0x0022380001007387 */ /* 0x000fe20000100800 */
[----:B------:R-:W-:Y:S02]  /*67c90*/  STL [R1+0x1778], R13 ;  /* 0x0017780d01007387 */ /* 0x000fe40000100800 */
[----:B------:R-:W-:Y:S02]  /*67ca0*/  STL [R1+0x2234], R8 ;  /* 0x0022340801007387 */ /* 0x000fe40000100800 */
[----:B------:R-:W-:Y:S01]  /*67cb0*/  STL [R1+0x1f70], R16 ;  /* 0x001f701001007387 */ /* 0x000fe20000100800 */
[----:B------:R-:W-:Y:S01]  /*67cc0*/  STL [R1+0x2230], R3 ;  /* 0x0022300301007387 */ /* 0x000fe20000100800 */
[----:B------:R-:W-:Y:S01]  /*67cd0*/  IADD3.X R29, R29, UR5, RZ, P6, !PT ;  /* 0x000000051d1d7c10 */ /* 0x000fe2000b7fe4ff */
[----:B------:R-:W-:Y:S02]  /*67ce0*/  STL [R1+0x1f6c], R5 ;  /* 0x001f6c0501007387 */ /* 0x000fe40000100800 */
[----:B------:R-:W-:Y:S01]  /*67cf0*/  STL [R1+0x2228], R4 ;  /* 0x0022280401007387 */ /* 0x000fe20000100800 */
[----:B------:R-:W-:Y:S01]  /*67d00*/  STL [R1+0x1f68], R6 ;  /* 0x001f680601007387 */ /* 0x000fe20000100800 */
[----:B------:R-:W-:Y:S01]  /*67d10*/  STL [R1+0x2220], R7 ;  /* 0x0022200701007387 */ /* 0x000fe20000100800 */
[----:B------:R-:W-:Y:S01]  /*67d20*/  IADD3 R11, P5, R11, UR8, RZ ;  /* 0x000000080b0b7c10 */ /* 0x000fe2000ffbe0ff */
[----:B------:R0:W-:Y:S01]  /*67d30*/  STL [R1+0x1f60], R29 ;  /* 0x001f601d01007387 */ /* 0x0001e20000100800 */
[----:B------:R-:W-:Y:S01]  /*67d40*/  STL [R1+0x1f64], R10 ;  /* 0x001f640a01007387 */ /* 0x000fe20000100800 */
[----:B------:R-:W-:-:S02]  /*67d50*/  IADD3 R12, P6, R12, UR8, RZ ;  /* 0x000000080c0c7c10 */ /* 0x000fc4000ffde0ff */
[----:B------:R-:W-:Y:S01]  /*67d60*/  IADD3.X R9, R9, UR5, RZ, P1, !PT ;  /* 0x0000000509097c10 */ /* 0x000fe20008ffe4ff */
[----:B------:R-:W-:Y:S01]  /*67d70*/  IADD3 R15, P1, R15, UR8, RZ ;  /* 0x000000080f0f7c10 */ /* 0x000fe2000ff3e0ff */
[----:B0-----:R-:W4:Y:S01]  /*67d80*/  LDL.LU R29, [R1+0x21f4] ;  /* 0x0021f400011d7983 */ /* 0x001f220000300800 */
[----:B------:R-:W-:Y:S02]  /*67d90*/  STL [R1+0x2218], R11 ;  /* 0x0022180b01007387 */ /* 0x000fe40000100800 */
[----:B------:R-:W-:Y:S02]  /*67da0*/  STL [R1+0x2210], R12 ;  /* 0x0022100c01007387 */ /* 0x000fe40000100800 */
[----:B------:R-:W-:Y:S01]  /*67db0*/  STL [R1+0x1f5c], R9 ;  /* 0x001f5c0901007387 */ /* 0x000fe20000100800 */
[----:B------:R-:W-:Y:S01]  /*67dc0*/  STL [R1+0x2208], R15 ;  /* 0x0022080f01007387 */ /* 0x000fe20000100800 */
[----:B--2---:R-:W-:Y:S01]  /*67dd0*/  IADD3.X R14, R14, UR5, RZ, P2, !PT ;  /* 0x000000050e0e7c10 */ /* 0x004fe200097fe4ff */
[----:B------:R-:W-:Y:S01]  /*67de0*/  IADD3 R18, P2, R18, UR8, RZ ;  /* 0x0000000812127c10 */ /* 0x000fe2000ff5e0ff */
[----:B------:R-:W-:Y:S01]  /*67df0*/  IADD3.X R19, R19, UR5, RZ, P3, !PT ;  /* 0x0000000513137c10 */ /* 0x000fe20009ffe4ff */
[----:B------:R-:W-:Y:S01]  /*67e00*/  IADD3 R24, P3, R24, UR8, RZ ;  /* 0x0000000818187c10 */ /* 0x000fe2000ff7e0ff */
[----:B------:R-:W-:Y:S01]  /*67e10*/  IADD3.X R25, R25, UR5, RZ, P4, !PT ;  /* 0x0000000519197c10 */ /* 0x000fe2000a7fe4ff */
[----:B------:R-:W-:Y:S01]  /*67e20*/  STL [R1+0x222c], R14 ;  /* 0x00222c0e01007387 */ /* 0x000fe20000100800 */
[----:B------:R-:W-:Y:S01]  /*67e30*/  STL [R1+0x2200], R18 ;  /* 0x0022001201007387 */ /* 0x000fe20000100800 */
[----:B------:R-:W-:-:S02]  /*67e40*/  IADD3.X R2, R2, UR5, RZ, P5, !PT ;  /* 0x0000000502027c10 */ /* 0x000fc4000affe4ff */
[----:B------:R-:W-:Y:S01]  /*67e50*/  IADD3 R26, P4, R26, UR8, RZ ;  /* 0x000000081a1a7c10 */ /* 0x000fe2000ff9e0ff */
[----:B------:R-:W-:Y:S01]  /*67e60*/  STL [R1+0x2224], R19 ;  /* 0x0022241301007387 */ /* 0x000fe20000100800 */
[----:B------:R-:W-:Y:S01]  /*67e70*/  STL [R1+0x21f8], R24 ;  /* 0x0021f81801007387 */ /* 0x000fe20000100800 */
[----:B------:R-:W-:Y:S01]  /*67e80*/  IADD3 R27, P5, R27, UR8, RZ ;  /* 0x000000081b1b7c10 */ /* 0x000fe2000ffbe0ff */
[----:B------:R0:W-:Y:S01]  /*67e90*/  STL [R1+0x2214], R2 ;  /* 0x0022140201007387 */ /* 0x0001e20000100800 */
[----:B------:R-:W-:Y:S01]  /*67ea0*/  IADD3.X R20, R20, UR5, RZ, P6, !PT ;  /* 0x0000000514147c10 */ /* 0x000fe2000b7fe4ff */
[----:B------:R-:W-:Y:S01]  /*67eb0*/  STL [R1+0x221c], R25 ;  /* 0x00221c1901007387 */ /* 0x000fe20000100800 */
[----:B------:R-:W-:Y:S02]  /*67ec0*/  IADD3 R21, P6, R21, UR8, RZ ;  /* 0x0000000815157c10 */ /* 0x000fe4000ffde0ff */
[----:B---3--:R-:W-:Y:S01]  /*67ed0*/  IADD3.X R22, R22, UR5, RZ, P1, !PT ;  /* 0x0000000516167c10 */ /* 0x008fe20008ffe4ff */
[----:B------:R-:W-:Y:S01]  /*67ee0*/  IADD3 R23, P1, R23, UR8, RZ ;  /* 0x0000000817177c10 */ /* 0x000fe2000ff3e0ff */
[----:B0-----:R-:W2:Y:S01]  /*67ef0*/  LDL.LU R2, [R1+0x21c8] ;  /* 0x0021c80001027983 */ /* 0x001ea20000300800 */
[----:B------:R-:W-:Y:S02]  /*67f00*/  STL [R1+0x21f0], R26 ;  /* 0x0021f01a01007387 */ /* 0x000fe40000100800 */
[----:B------:R-:W-:Y:S02]  /*67f10*/  STL [R1+0x21e8], R27 ;  /* 0x0021e81b01007387 */ /* 0x000fe40000100800 */
[----:B------:R-:W-:Y:S01]  /*67f20*/  STL [R1+0x220c], R20 ;  /* 0x00220c1401007387 */ /* 0x000fe20000100800 */
[----:B------:R-:W-:Y:S01]  /*67f30*/  IADD3.X R17, R17, UR5, RZ, P2, !PT ;  /* 0x0000000511117c10 */ /* 0x000fe200097fe4ff */
[----:B------:R-:W-:Y:S01]  /*67f40*/  STL [R1+0x21e0], R21 ;  /* 0x0021e01501007387 */ /* 0x000fe20000100800 */
[----:B------:R-:W-:Y:S01]  /*67f50*/  STL [R1+0x2204], R22 ;  /* 0x0022041601007387 */ /* 0x000fe20000100800 */
[----:B------:R-:W-:Y:S01]  /*67f60*/  IADD3 R28, P2, R28, UR8, RZ ;  /* 0x000000081c1c7c10 */ /* 0x000fe2000ff5e0ff */
[----:B------:R-:W3:Y:S01]  /*67f70*/  LDL.LU R0, [R1+0x21ec] ;  /* 0x0021ec0001007983 */ /* 0x000ee20000300800 */
[----:B------:R-:W-:Y:S01]  /*67f80*/  STL [R1+0x21d8], R23 ;  /* 0x0021d81701007387 */ /* 0x000fe20000100800 */
[----:B------:R-:W3:Y:S02]  /*67f90*/  LDL.LU R13, [R1+0x21c0] ;  /* 0x0021c000010d7983 */ /* 0x000ee40000300800 */
[----:B------:R-:W-:Y:S02]  /*67fa0*/  STL [R1+0x21fc], R17 ;  /* 0x0021fc1101007387 */ /* 0x000fe40000100800 */
[----:B------:R-:W3:Y:S01]  /*67fb0*/  LDL.LU R8, [R1+0x21e4] ;  /* 0x0021e40001087983 */ /* 0x000ee20000300800 */
[----:B------:R0:W-:Y:S01]  /*67fc0*/  STL [R1+0x21d0], R28 ;  /* 0x0021d01c01007387 */ /* 0x0001e20000100800 */
        /* <DEDUP_REMOVED lines=8> */
[----:B0-----:R-:W3:Y:S02]  /*68050*/  LDL.LU R28, [R1+0x2198] ;  /* 0x00219800011c7983 */ /* 0x001ee40000300800 */
[----:B------:R-:W3:Y:S01]  /*68060*/  LDL.LU R12, [R1+0x21bc] ;  /* 0x0021bc00010c7983 */ /* 0x000ee20000300800 */
[----:B------:R-:W3:Y:S04]  /*68070*/  LDL.LU R9, [R1+0x2190] ;  /* 0x0021900001097983 */ /* 0x000ee80000300800 */
[----:B------:R-:W3:Y:S01]  /*68080*/  LDL.LU R15, [R1+0x21b4] ;  /* 0x0021b400010f7983 */ /* 0x000ee20000300800 */
[----:B----4-:R-:W-:-:S05]  /*68090*/  IADD3.X R29, R29, UR5, RZ, P3, !PT ;  /* 0x000000051d1d7c10 */ /* 0x010fca0009ffe4ff */
[----:B------:R0:W-:Y:S01]  /*680a0*/  STL [R1+0x21f4], R29 ;  /* 0x0021f41d01007387 */ /* 0x0001e20000100800 */
[----:B------:R-:W4:Y:S02]  /*680b0*/  LDL.LU R14, [R1+0x2188] ;  /* 0x00218800010e7983 */ /* 0x000f240000300800 */
[----:B------:R-:W4:Y:S02]  /*680c0*/  LDL.LU R18, [R1+0x21ac] ;  /* 0x0021ac0001127983 */ /* 0x000f240000300800 */
[----:B------:R-:W4:Y:S01]  /*680d0*/  LDL.LU R19, [R1+0x2180] ;  /* 0x0021800001137983 */ /* 0x000f220000300800 */
[----:B------:R-:W4:Y:S01]  /*680e0*/  LDL.LU R24, [R1+0x21a4] ;  /* 0x0021a40001187983 */ /* 0x000f220000300800 */
[----:B------:R-:W4:Y:S02]  /*680f0*/  LDL.LU R25, [R1+0x2178] ;  /* 0x0021780001197983 */ /* 0x000f240000300800 */
[----:B------:R-:W4:Y:S01]  /*68100*/  LDL.LU R26, [R1+0x219c] ;  /* 0x00219c00011a7983 */ /* 0x000f220000300800 */
        /* <DEDUP_REMOVED lines=9> */
[----:B---3--:R-:W-:Y:S01]  /*681a0*/  IADD3.X R0, R0, UR5, RZ, P4, !PT ;  /* 0x0000000500007c10 */ /* 0x008fe2000a7fe4ff */
[----:B------:R-:W-:Y:S01]  /*681b0*/  IADD3 R13, P4, R13, UR8, RZ ;  /* 0x000000080d0d7c10 */ /* 0x000fe2000ff9e0ff */
[----:B------:R-:W-:Y:S01]  /*681c0*/  IADD3.X R8, R8, UR5, RZ, P5, !PT ;  /* 0x0000000508087c10 */ /* 0x000fe2000affe4ff */
[----:B0-----:R-:W3:Y:S01]  /*681d0*/  LDL.LU R2, [R1+0x217c] ;  /* 0x00217c0001027983 */ /* 0x001ee20000300800 */
[----:B------:R-:W-:-:S02]  /*681e0*/  IADD3 R16, P5, R16, UR8, RZ ;  /* 0x0000000810107c10 */ /* 0x000fc4000ffbe0ff */
[----:B------:R-:W-:Y:S01]  /*681f0*/  IADD3.X R3, R3, UR5, RZ, P6, !PT ;  /* 0x0000000503037c10 */ /* 0x000fe2000b7fe4ff */
[----:B------:R-:W-:Y:S01]  /*68200*/  STL [R1+0x21ec], R0 ;  /* 0x0021ec0001007387 */ /* 0x000fe20000100800 */
[----:B------:R-:W-:Y:S01]  /*68210*/  IADD3 R5, P6, R5, UR8, RZ ;  /* 0x0000000805057c10 */ /* 0x000fe2000ffde0ff */
[----:B------:R-:W-:Y:S01]  /*68220*/  STL [R1+0x21c0], R13 ;  /* 0x0021c00d01007387 */ /* 0x000fe20000100800 */
[----:B------:R-:W-:Y:S01]  /*68230*/  IADD3.X R4, R4, UR5, RZ, P1, !PT ;  /* 0x0000000504047c10 */ /* 0x000fe20008ffe4ff */
[----:B------:R-:W-:Y:S01]  /*68240*/  STL [R1+0x21e4], R8 ;  /* 0x0021e40801007387 */ /* 0x000fe20000100800 */
[----:B------:R-:W-:Y:S01]  /*68250*/  IADD3 R6, P1, R6, UR8, RZ ;  /* 0x0000000806067c10 */ /* 0x000fe2000ff3e0ff */
[----:B------:R-:W-:Y:S01]  /*68260*/  STL [R1+0x21b8], R16 ;  /* 0x0021b81001007387 */ /* 0x000fe20000100800 */
[----:B------:R-:W-:Y:S02]  /*68270*/  IADD3.X R7, R7, UR5, RZ, P2, !PT ;  /* 0x0000000507077c10 */ /* 0x000fe400097fe4ff */
[----:B------:R-:W-:Y:S01]  /*68280*/  IADD3.X R11, R11, UR5, RZ, P3, !PT ;  /* 0x000000050b0b7c10 */ /* 0x000fe20009ffe4ff */
[----:B------:R-:W-:Y:S01]  /*68290*/  STL [R1+0x21dc], R3 ;  /* 0x0021dc0301007387 */ /* 0x000fe20000100800 */
[----:B------:R-:W-:Y:S01]  /*682a0*/  IADD3 R28, P3, R28, UR8, RZ ;  /* 0x000000081c1c7c10 */ /* 0x000fe2000ff7e0ff */
[----:B------:R-:W-:Y:S01]  /*682b0*/  STL [R1+0x21b0], R5 ;  /* 0x0021b00501007387 */ /* 0x000fe20000100800 */
[----:B------:R-:W-:Y:S01]  /*682c0*/  IADD3 R10, P2, R10, UR8, RZ ;  /* 0x000000080a0a7c10 */ /* 0x000fe2000ff5e0ff */
[----:B------:R-:W-:Y:S02]  /*682d0*/  STL [R1+0x21d4], R4 ;  /* 0x0021d40401007387 */ /* 0x000fe40000100800 */
[----:B------:R-:W-:Y:S01]  /*682e0*/  STL [R1+0x21a8], R6 ;  /* 0x0021a80601007387 */ /* 0x000fe20000100800 */
[----:B------:R-:W-:Y:S01]  /*682f0*/  STL [R1+0x21cc], R7 ;  /* 0x0021cc0701007387 */ /* 0x000fe20000100800 */
[----:B------:R0:W-:Y:S02]  /*68300*/  STL [R1+0x2198], R28 ;  /* 0x0021981c01007387 */ /* 0x0001e40000100800 */
[----:B------:R-:W-:Y:S01]  /*68310*/  STL [R1+0x21a0], R10 ;  /* 0x0021a00a01007387 */ /* 0x000fe20000100800 */
[----:B0-----:R-:W3:Y:S01]  /*68320*/  LDL.LU R28, [R1+0x2150] ;  /* 0x00215000011c7983 */ /* 0x001ee20000300800 */
[----:B------:R-:W-:Y:S01]  /*68330*/  IADD3.X R12, R12, UR5, RZ, P4, !PT ;  /* 0x000000050c0c7c10 */ /* 0x000fe2000a7fe4ff */
[----:B------:R-:W-:Y:S01]  /*68340*/  IADD3 R9, P4, R9, UR8, RZ ;  /* 0x0000000809097c10 */ /* 0x000fe2000ff9e0ff */
[----:B------:R-:W-:Y:S01]  /*68350*/  IADD3.X R15, R15, UR5, RZ, P5, !PT ;  /* 0x000000050f0f7c10 */ /* 0x000fe2000affe4ff */
[----:B------:R-:W-:Y:S02]  /*68360*/  STL [R1+0x21c4], R11 ;  /* 0x0021c40b01007387 */ /* 0x000fe40000100800 */
[----:B------:R-:W-:Y:S02]  /*68370*/  STL [R1+0x21bc], R12 ;  /* 0x0021bc0c01007387 */ /* 0x000fe40000100800 */
[----:B------:R-:W-:Y:S01]  /*68380*/  STL [R1+0x2190], R9 ;  /* 0x0021900901007387 */ /* 0x000fe20000100800 */
[----:B----4-:R-:W-:-:S02]  /*68390*/  IADD3 R14, P5, R14, UR8, RZ ;  /* 0x000000080e0e7c10 */ /* 0x010fc4000ffbe0ff */
[----:B------:R-:W-:Y:S01]  /*683a0*/  IADD3.X R18, R18, UR5, RZ, P6, !PT ;  /* 0x0000000512127c10 */ /* 0x000fe2000b7fe4ff */
[----:B------:R-:W-:Y:S01]  /*683b0*/  IADD3 R19, P6, R19, UR8, RZ ;  /* 0x0000000813137c10 */ /* 0x000fe2000ffde0ff */
[----:B------:R-:W-:Y:S01]  /*683c0*/  IADD3.X R24, R24, UR5, RZ, P1, !PT ;  /* 0x0000000518187c10 */ /* 0x000fe20008ffe4ff */
[----:B------:R-:W-:Y:S01]  /*683d0*/  STL [R1+0x21b4], R15 ;  /* 0x0021b40f01007387 */ /* 0x000fe20000100800 */
[----:B------:R-:W-:Y:S01]  /*683e0*/  IADD3.X R26, R26, UR5, RZ, P2, !PT ;  /* 0x000000051a1a7c10 */ /* 0x000fe200097fe4ff */
[----:B------:R-:W-:Y:S01]  /*683f0*/  STL [R1+0x2188], R14 ;  /* 0x0021880e01007387 */ /* 0x000fe20000100800 */
[----:B------:R-:W-:Y:S02]  /*68400*/  IADD3 R25, P1, R25, UR8, RZ ;  /* 0x0000000819197c10 */ /* 0x000fe4000ff3e0ff */
[----:B------:R-:W-:Y:S01]  /*68410*/  IADD3 R29, P2, R29, UR8, RZ ;  /* 0x000000081d1d7c10 */ /* 0x000fe2000ff5e0ff */
[----:B------:R-:W-:Y:S01]  /*68420*/  STL [R1+0x21ac], R18 ;  /* 0x0021ac1201007387 */ /* 0x000fe20000100800 */
[----:B------:R-:W-:Y:S02]  /*68430*/  STL [R1+0x2180], R19 ;  /* 0x0021801301007387 */ /* 0x000fe40000100800 */
[----:B------:R-:W-:Y:S01]  /*68440*/  STL [R1+0x21a4], R24 ;  /* 0x0021a41801007387 */ /* 0x000fe20000100800 */
[----:B------:R-:W-:Y:S01]  /*68450*/  IADD3.X R27, R27, UR5, RZ, P3, !PT ;  /* 0x000000051b1b7c10 */ /* 0x000fe20009ffe4ff */
[----:B------:R0:W-:Y:S01]  /*68460*/  STL [R1+0x2170], R29 ;  /* 0x0021701d01007387 */ /* 0x0001e20000100800 */
[----:B------:R-:W-:Y:S01]  /*68470*/  IADD3 R20, P3, R20, UR8, RZ ;  /* 0x0000000814147c10 */ /* 0x000fe2000ff7e0ff */
[----:B------:R-:W-:Y:S01]  /*68480*/  STL [R1+0x2178], R25 ;  /* 0x0021781901007387 */ /* 0x000fe20000100800 */
[----:B------:R-:W-:Y:S01]  /*68490*/  IADD3.X R21, R21, UR5, RZ, P4, !PT ;  /* 0x0000000515157c10 */ /* 0x000fe2000a7fe4ff */
[----:B0-----:R-:W4:Y:S01]  /*684a0*/  LDL.LU R29, [R1+0x2174] ;  /* 0x00217400011d7983 */ /* 0x001f220000300800 */
[----:B------:R-:W-:Y:S02]  /*684b0*/  STL [R1+0x219c], R26 ;  /* 0x00219c1a01007387 */ /* 0x000fe40000100800 */
[----:B------:R-:W-:Y:S02]  /*684c0*/  STL [R1+0x2194], R27 ;  /* 0x0021941b01007387 */ /* 0x000fe40000100800 */
[----:B------:R-:W-:Y:S01]  /*684d0*/  STL [R1+0x2168], R20 ;  /* 0x0021681401007387 */ /* 0x000fe20000100800 */
[----:B------:R-:W-:Y:S01]  /*684e0*/  STL [R1+0x218c], R21 ;  /* 0x00218c1501007387 */ /* 0x000fe20000100800 */
[----:B--2---:R-:W-:-:S02]  /*684f0*/  IADD3 R22, P4, R22, UR8, RZ ;  /* 0x0000000816167c10 */ /* 0x004fc4000ff9e0ff */
[----:B------:R-:W-:Y:S01]  /*68500*/  IADD3.X R23, R23, UR5, RZ, P5, !PT ;  /* 0x0000000517177c10 */ /* 0x000fe2000affe4ff */
[----:B------:R-:W-:Y:S02]  /*68510*/  IADD3 R17, P5, R17, UR8, RZ ;  /* 0x0000000811117c10 */ /* 0x000fe4000ffbe0ff */
[----:B------:R-:W-:Y:S01]  /*68520*/  STL [R1+0x2160], R22 ;  /* 0x0021601601007387 */ /* 0x000fe20000100800 */
[----:B------:R-:W2:Y:S02]  /*68530*/  LDL.LU R0, [R1+0x2148] ;  /* 0x0021480001007983 */ /* 0x000ea40000300800 */
[----:B------:R-:W-:Y:S02]  /*68540*/  STL [R1+0x2184], R23 ;  /* 0x0021841701007387 */ /* 0x000fe40000100800 */
[----:B------:R-:W2:Y:S01]  /*68550*/  LDL.LU R13, [R1+0x216c] ;  /* 0x00216c00010d7983 */ /* 0x000ea20000300800 */
[----:B---3--:R-:W-:Y:S01]  /*68560*/  IADD3.X R2, R2, UR5, RZ, P6, !PT ;  /* 0x0000000502027c10 */ /* 0x008fe2000b7fe4ff */
[----:B------:R-:W-:Y:S01]  /*68570*/  STL [R1+0x2158], R17 ;  /* 0x0021581101007387 */ /* 0x000fe20000100800 */
[----:B------:R-:W3:Y:S03]  /*68580*/  LDL.LU R8, [R1+0x2140] ;  /* 0x0021400001087983 */ /* 0x000ee60000300800 */
        /* <DEDUP_REMOVED lines=13> */
[----:B------:R-:W-:-:S05]  /*68660*/  IADD3 R28, P6, R28, UR8, RZ ;  /* 0x000000081c1c7c10 */ /* 0x000fca000ffde0ff */
        /* <DEDUP_REMOVED lines=8> */
[----:B------:R-:W3:Y:S02]  /*686f0*/  LDL.LU R27, [R1+0x20f0] ;  /* 0x0020f000011b7983 */ /* 0x000ee40000300800 */
[----:B------:R-:W3:Y:S02]  /*68700*/  LDL.LU R20, [R1+0x2114] ;  /* 0x0021140001147983 */ /* 0x000ee40000300800 */
[----:B------:R-:W3:Y:S01]  /*68710*/  LDL.LU R21, [R1+0x20e8] ;  /* 0x0020e80001157983 */ /* 0x000ee20000300800 */
[----:B----4-:R-:W-:-:S05]  /*68720*/  IADD3.X R29, R29, UR5, RZ, P1, !PT ;  /* 0x000000051d1d7c10 */ /* 0x010fca0008ffe4ff */
[----:B------:R0:W-:Y:S01]  /*68730*/  STL [R1+0x2174], R29 ;  /* 0x0021741d01007387 */ /* 0x0001e20000100800 */
[----:B------:R-:W4:Y:S02]  /*68740*/  LDL.LU R22, [R1+0x210c] ;  /* 0x00210c0001167983 */ /* 0x000f240000300800 */
[----:B------:R-:W4:Y:S02]  /*68750*/  LDL.LU R23, [R1+0x20e0] ;  /* 0x0020e00001177983 */ /* 0x000f240000300800 */
[----:B------:R-:W4:Y:S01]  /*68760*/  LDL.LU R17, [R1+0x2104] ;  /* 0x0021040001117983 */ /* 0x000f220000300800 */
[----:B0-----:R-:W4:Y:S01]  /*68770*/  LDL.LU R29, [R1+0x20d8] ;  /* 0x0020d800011d7983 */ /* 0x001f220000300800 */
[----:B--2---:R-:W-:Y:S02]  /*68780*/  IADD3 R0, P1, R0, UR8, RZ ;  /* 0x0000000800007c10 */ /* 0x004fe4000ff3e0ff */
[----:B------:R-:W-:Y:S02]  /*68790*/  IADD3.X R13, R13, UR5, RZ, P2, !PT ;  /* 0x000000050d0d7c10 */ /* 0x000fe400097fe4ff */
[----:B---3--:R-:W-:Y:S01]  /*687a0*/  IADD3 R8, P2, R8, UR8, RZ ;  /* 0x0000000808087c10 */ /* 0x008fe2000ff5e0ff */
[----:B------:R-:W-:Y:S01]  /*687b0*/  STL [R1+0x2148], R0 ;  /* 0x0021480001007387 */ /* 0x000fe20000100800 */
[----:B------:R-:W-:Y:S01]  /*687c0*/  IADD3.X R16, R16, UR5, RZ, P3, !PT ;  /* 0x0000000510107c10 */ /* 0x000fe20009ffe4ff */
[----:B------:R-:W-:Y:S01]  /*687d0*/  IADD3 R3, P3, R3, UR8, RZ ;  /* 0x0000000803037c10 */ /* 0x000fe2000ff7e0ff */
        /* <DEDUP_REMOVED lines=8> */
[----:B------:R-:W-:Y:S01]  /*68860*/  IADD3.X R2, R2, UR5, RZ, P1, !PT ;  /* 0x0000000502027c10 */ /* 0x000fe20008ffe4ff */
[----:B------:R-:W-:Y:S01]  /*68870*/  STL [R1+0x215c], R5 ;  /* 0x00215c0501007387 */ /* 0x000fe20000100800 */
[----:B------:R-:W-:Y:S01]  /*68880*/  IADD3.X R10, R10, UR5, RZ, P6, !PT ;  /* 0x000000050a0a7c10 */ /* 0x000fe2000b7fe4ff */
[----:B------:R-:W-:Y:S02]  /*68890*/  STL [R1+0x2130], R4 ;  /* 0x0021300401007387 */ /* 0x000fe40000100800 */
[----:B------:R-:W-:Y:S01]  /*688a0*/  STL [R1+0x2154], R6 ;  /* 0x0021540601007387 */ /* 0x000fe20000100800 */
[----:B------:R-:W-:Y:S01]  /*688b0*/  STL [R1+0x2128], R7 ;  /* 0x0021280701007387 */ /* 0x000fe20000100800 */
[----:B------:R-:W-:Y:S01]  /*688c0*/  IADD3 R11, P6, R11, UR8, RZ ;  /* 0x000000080b0b7c10 */ /* 0x000fe2000ffde0ff */
[----:B------:R0:W-:Y:S02]  /*688d0*/  STL [R1+0x2144], R2 ;  /* 0x0021440201007387 */ /* 0x0001e40000100800 */
[----:B------:R-:W-:Y:S01]  /*688e0*/  STL [R1+0x214c], R10 ;  /* 0x00214c0a01007387 */ /* 0x000fe20000100800 */
[----:B------:R-:W-:-:S02]  /*688f0*/  IADD3 R12, P1, R12, UR8, RZ ;  /* 0x000000080c0c7c10 */ /* 0x000fc4000ff3e0ff */
[----:B------:R-:W-:Y:S01]  /*68900*/  IADD3.X R9, R9, UR5, RZ, P2, !PT ;  /* 0x0000000509097c10 */ /* 0x000fe200097fe4ff */
[----:B------:R-:W-:Y:S01]  /*68910*/  IADD3 R15, P2, R15, UR8, RZ ;  /* 0x000000080f0f7c10 */ /* 0x000fe2000ff5e0ff */
[----:B0-----:R-:W2:Y:S01]  /*68920*/  LDL.LU R2, [R1+0x20fc] ;  /* 0x0020fc0001027983 */ /* 0x001ea20000300800 */
[----:B------:R-:W-:Y:S01]  /*68930*/  STL [R1+0x2120], R11 ;  /* 0x0021200b01007387 */ /* 0x000fe20000100800 */
[----:B------:R-:W-:Y:S01]  /*68940*/  IADD3.X R14, R14, UR5, RZ, P3, !PT ;  /* 0x000000050e0e7c10 */ /* 0x000fe20009ffe4ff */
[----:B------:R-:W-:Y:S01]  /*68950*/  IADD3 R18, P3, R18, UR8, RZ ;  /* 0x0000000812127c10 */ /* 0x000fe2000ff7e0ff */
[----:B------:R-:W-:Y:S01]  /*68960*/  STL [R1+0x2118], R12 ;  /* 0x0021180c01007387 */ /* 0x000fe20000100800 */
[----:B------:R-:W-:Y:S01]  /*68970*/  IADD3.X R19, R19, UR5, RZ, P4, !PT ;  /* 0x0000000513137c10 */ /* 0x000fe2000a7fe4ff */
[----:B------:R-:W-:Y:S01]  /*68980*/  STL [R1+0x213c], R9 ;  /* 0x00213c0901007387 */ /* 0x000fe20000100800 */
[----:B------:R-:W-:Y:S01]  /*68990*/  IADD3 R24, P4, R24, UR8, RZ ;  /* 0x0000000818187c10 */ /* 0x000fe2000ff9e0ff */
[----:B------:R-:W-:Y:S01]  /*689a0*/  STL [R1+0x2110], R15 ;  /* 0x0021100f01007387 */ /* 0x000fe20000100800 */
[----:B------:R-:W-:Y:S01]  /*689b0*/  STL [R1+0x2134], R14 ;  /* 0x0021340e01007387 */ /* 0x000fe20000100800 */
[----:B------:R-:W-:-:S02]  /*689c0*/  IADD3.X R25, R25, UR5, RZ, P5, !PT ;  /* 0x0000000519197c10 */ /* 0x000fc4000affe4ff */
[----:B------:R-:W-:Y:S01]  /*689d0*/  IADD3.X R28, R28, UR5, RZ, P6, !PT ;  /* 0x000000051c1c7c10 */ /* 0x000fe2000b7fe4ff */
[----:B------:R-:W-:Y:S01]  /*689e0*/  STL [R1+0x2108], R18 ;  /* 0x0021081201007387 */ /* 0x000fe20000100800 */
[----:B------:R-:W-:Y:S02]  /*689f0*/  STL [R1+0x212c], R19 ;  /* 0x00212c1301007387 */ /* 0x000fe40000100800 */
[----:B------:R-:W-:Y:S01]  /*68a00*/  STL [R1+0x2100], R24 ;  /* 0x0021001801007387 */ /* 0x000fe20000100800 */
[----:B------:R0:W-:Y:S01]  /*68a10*/  STL [R1+0x211c], R28 ;  /* 0x00211c1c01007387 */ /* 0x0001e20000100800 */
[----:B------:R-:W-:Y:S03]  /*68a20*/  STL [R1+0x2124], R25 ;  /* 0x0021241901007387 */ /* 0x000fe60000100800 */
[----:B0-----:R-:W3:Y:S01]  /*68a30*/  LDL.LU R28, [R1+0x20d0] ;  /* 0x0020d000011c7983 */ /* 0x001ee20000300800 */
[----:B------:R-:W-:-:S02]  /*68a40*/  IADD3 R26, P5, R26, UR8, RZ ;  /* 0x000000081a1a7c10 */ /* 0x000fc4000ffbe0ff */
[----:B------:R-:W-:Y:S02]  /*68a50*/  IADD3 R27, P6, R27, UR8, RZ ;  /* 0x000000081b1b7c10 */ /* 0x000fe4000ffde0ff */
[----:B------:R-:W-:Y:S01]  /*68a60*/  IADD3.X R20, R20, UR5, RZ, P1, !PT ;  /* 0x0000000514147c10 */ /* 0x000fe20008ffe4ff */
[----:B------:R-:W-:Y:S01]  /*68a70*/  IADD3 R21, P1, R21, UR8, RZ ;  /* 0x0000000815157c10 */ /* 0x000fe2000ff3e0ff */
[----:B------:R-:W-:Y:S01]  /*68a80*/  STL [R1+0x20f8], R26 ;  /* 0x0020f81a01007387 */ /* 0x000fe20000100800 */
[----:B------:R-:W-:Y:S02]  /*68a90*/  STL [R1+0x20f0], R27 ;  /* 0x0020f01b01007387 */ /* 0x000fe40000100800 */
[----:B------:R-:W-:Y:S01]  /*68aa0*/  STL [R1+0x2114], R20 ;  /* 0x0021141401007387 */ /* 0x000fe20000100800 */
[----:B----4-:R-:W-:Y:S01]  /*68ab0*/  IADD3.X R22, R22, UR5, RZ, P2, !PT ;  /* 0x0000000516167c10 */ /* 0x010fe200097fe4ff */
[----:B------:R-:W-:Y:S01]  /*68ac0*/  IADD3 R23, P2, R23, UR8, RZ ;  /* 0x0000000817177c10 */ /* 0x000fe2000ff5e0ff */
[----:B------:R-:W-:Y:S01]  /*68ad0*/  IADD3.X R17, R17, UR5, RZ, P3, !PT ;  /* 0x0000000511117c10 */ /* 0x000fe20009ffe4ff */
[----:B------:R-:W-:Y:S02]  /*68ae0*/  STL [R1+0x20e8], R21 ;  /* 0x0020e81501007387 */ /* 0x000fe40000100800 */
[----:B------:R-:W-:Y:S02]  /*68af0*/  STL [R1+0x210c], R22 ;  /* 0x00210c1601007387 */ /* 0x000fe40000100800 */
[----:B------:R-:W4:Y:S02]  /*68b00*/  LDL.LU R0, [R1+0x20f4] ;  /* 0x0020f40001007983 */ /* 0x000f240000300800 */
[----:B------:R-:W-:Y:S01]  /*68b10*/  STL [R1+0x20e0], R23 ;  /* 0x0020e01701007387 */ /* 0x000fe20000100800 */
[----:B------:R-:W4:Y:S01]  /*68b20*/  LDL.LU R13, [R1+0x20c8] ;  /* 0x0020c800010d7983 */ /* 0x000f220000300800 */
[----:B------:R-:W-:Y:S01]  /*68b30*/  IADD3 R29, P3, R29, UR8, RZ ;  /* 0x000000081d1d7c10 */ /* 0x000fe2000ff7e0ff */
[----:B------:R-:W-:Y:S02]  /*68b40*/  STL [R1+0x2104], R17 ;  /* 0x0021041101007387 */ /* 0x000fe40000100800 */
[----:B------:R-:W4:Y:S02]  /*68b50*/  LDL.LU R8, [R1+0x20ec] ;  /* 0x0020ec0001087983 */ /* 0x000f240000300800 */
        /* <DEDUP_REMOVED lines=9> */
[----:B0-----:R-:W4:Y:S02]  /*68bf0*/  LDL.LU R29, [R1+0x20a0] ;  /* 0x0020a000011d7983 */ /* 0x001f240000300800 */
[----:B------:R-:W4:Y:S01]  /*68c00*/  LDL.LU R12, [R1+0x20c4] ;  /* 0x0020c400010c7983 */ /* 0x000f220000300800 */
[----:B------:R-:W4:Y:S01]  /*68c10*/  LDL.LU R9, [R1+0x2098] ;  /* 0x0020980001097983 */ /* 0x000f220000300800 */
[----:B------:R-:W4:Y:S01]  /*68c20*/  LDL.LU R15, [R1+0x20bc] ;  /* 0x0020bc00010f7983 */ /* 0x000f220000300800 */
[----:B--2---:R-:W-:-:S05]  /*68c30*/  IADD3.X R2, R2, UR5, RZ, P4, !PT ;  /* 0x0000000502027c10 */ /* 0x004fca000a7fe4ff */
        /* <DEDUP_REMOVED lines=11> */
[----:B---3--:R-:W-:-:S05]  /*68cf0*/  IADD3 R28, P4, R28, UR8, RZ ;  /* 0x000000081c1c7c10 */ /* 0x008fca000ff9e0ff */
[----:B------:R0:W-:Y:S01]  /*68d00*/  STL [R1+0x20d0], R28 ;  /* 0x0020d01c01007387 */ /* 0x0001e20000100800 */
[----:B------:R-:W3:Y:S02]  /*68d10*/  LDL.LU R22, [R1+0x2068] ;  /* 0x0020680001167983 */ /* 0x000ee40000300800 */
[----:B------:R-:W3:Y:S02]  /*68d20*/  LDL.LU R23, [R1+0x208c] ;  /* 0x00208c0001177983 */ /* 0x000ee40000300800 */
[----:B------:R-:W3:Y:S01]  /*68d30*/  LDL.LU R17, [R1+0x2060] ;  /* 0x0020600001117983 */ /* 0x000ee20000300800 */
[----:B0-----:R-:W3:Y:S01]  /*68d40*/  LDL.LU R28, [R1+0x2084] ;  /* 0x00208400011c7983 */ /* 0x001ee20000300800 */
[----:B----4-:R-:W-:Y:S02]  /*68d50*/  IADD3.X R0, R0, UR5, RZ, P5, !PT ;  /* 0x0000000500007c10 */ /* 0x010fe4000affe4ff */
[----:B------:R-:W-:Y:S02]  /*68d60*/  IADD3 R13, P5, R13, UR8, RZ ;  /* 0x000000080d0d7c10 */ /* 0x000fe4000ffbe0ff */
[----:B------:R-:W-:-:S02]  /*68d70*/  IADD3.X R8, R8, UR5, RZ, P6, !PT ;  /* 0x0000000508087c10 */ /* 0x000fc4000b7fe4ff */
[----:B------:R-:W-:Y:S02]  /*68d80*/  IADD3 R16, P6, R16, UR8, RZ ;  /* 0x0000000810107c10 */ /* 0x000fe4000ffde0ff */
        /* <DEDUP_REMOVED lines=8> */
[----:B------:R-:W-:-:S02]  /*68e10*/  IADD3.X R7, R7, UR5, RZ, P3, !PT ;  /* 0x0000000507077c10 */ /* 0x000fc40009ffe4ff */
[----:B------:R-:W-:Y:S01]  /*68e20*/  IADD3.X R11, R11, UR5, RZ, P4, !PT ;  /* 0x000000050b0b7c10 */ /* 0x000fe2000a7fe4ff */
[----:B------:R-:W-:Y:S01]  /*68e30*/  STL [R1+0x20e4], R3 ;  /* 0x0020e40301007387 */ /* 0x000fe20000100800 */
[----:B------:R-:W-:Y:S01]  /*68e40*/  IADD3 R29, P4, R29, UR8, RZ ;  /* 0x000000081d1d7c10 */ /* 0x000fe2000ff9e0ff */
[----:B------:R-:W-:Y:S01]  /*68e50*/  STL [R1+0x20b8], R5 ;  /* 0x0020b80501007387 */ /* 0x000fe20000100800 */
[----:B------:R-:W-:Y:S01]  /*68e60*/  IADD3 R10, P3, R10, UR8, RZ ;  /* 0x000000080a0a7c10 */ /* 0x000fe2000ff7e0ff */
[----:B------:R-:W-:Y:S01]  /*68e70*/  STL [R1+0x20dc], R4 ;  /* 0x0020dc0401007387 */ /* 0x000fe20000100800 */
[----:B------:R-:W-:Y:S02]  /*68e80*/  STL [R1+0x20b0], R6 ;  /* 0x0020b00601007387 */ /* 0x000fe40000100800 */
[----:B------:R-:W-:Y:S02]  /*68e90*/  STL [R1+0x20d4], R7 ;  /* 0x0020d40701007387 */ /* 0x000fe40000100800 */
[----:B------:R0:W-:Y:S01]  /*68ea0*/  STL [R1+0x20a0], R29 ;  /* 0x0020a01d01007387 */ /* 0x0001e20000100800 */
[----:B------:R-:W-:Y:S01]  /*68eb0*/  STL [R1+0x20a8], R10 ;  /* 0x0020a80a01007387 */ /* 0x000fe20000100800 */
[----:B------:R-:W-:Y:S01]  /*68ec0*/  IADD3.X R12, R12, UR5, RZ, P5, !PT ;  /* 0x000000050c0c7c10 */ /* 0x000fe2000affe4ff */
[----:B------:R-:W-:Y:S01]  /*68ed0*/  IADD3 R9, P5, R9, UR8, RZ ;  /* 0x0000000809097c10 */ /* 0x000fe2000ffbe0ff */
        /* <DEDUP_REMOVED lines=8> */
[----:B------:R-:W-:Y:S01]  /*68f60*/  IADD3 R19, P1, R19, UR8, RZ ;  /* 0x0000000813137c10 */ /* 0x000fe2000ff3e0ff */
[----:B------:R-:W-:Y:S02]  /*68f70*/  IADD3.X R24, R24, UR5, RZ, P2, !PT ;  /* 0x0000000518187c10 */ /* 0x000fe400097fe4ff */
        /* <DEDUP_REMOVED lines=12> */
[----:B0-----:R-:W2:Y:S01]  /*69040*/  LDL.LU R2, [R1+0x207c] ;  /* 0x00207c0001027983 */ /* 0x001ea20000300800 */
[----:B------:R-:W-:Y:S01]  /*69050*/  STL [R1+0x20a4], R26 ;  /* 0x0020a41a01007387 */ /* 0x000fe20000100800 */
[----:B---3--:R-:W-:-:S02]  /*69060*/  IADD3 R22, P5, R22, UR8, RZ ;  /* 0x0000000816167c10 */ /* 0x008fc4000ffbe0ff */
[----:B------:R-:W-:Y:S01]  /*69070*/  STL [R1+0x209c], R27 ;  /* 0x00209c1b01007387 */ /* 0x000fe20000100800 */
[----:B------:R-:W-:-:S03]  /*69080*/  IADD3.X R23, R23, UR5, RZ, P6, !PT ;  /* 0x0000000517177c10 */ /* 0x000fc6000b7fe4ff */
[----:B------:R-:W-:Y:S01]  /*69090*/  STL [R1+0x2070], R20 ;  /* 0x0020701401007387 */ /* 0x000fe20000100800 */
[----:B------:R-:W-:Y:S01]  /*690a0*/  IADD3 R17, P6, R17, UR8, RZ ;  /* 0x0000000811117c10 */ /* 0x000fe2000ffde0ff */
[----:B------:R-:W-:Y:S02]  /*690b0*/  STL [R1+0x2094], R21 ;  /* 0x0020941501007387 */ /* 0x000fe40000100800 */
[----:B------:R-:W-:Y:S01]  /*690c0*/  STL [R1+0x2068], R22 ;  /* 0x0020681601007387 */ /* 0x000fe20000100800 */
[----:B------:R-:W3:Y:S01]  /*690d0*/  LDL.LU R0, [R1+0x2050] ;  /* 0x0020500001007983 */ /* 0x000ee20000300800 */
[----:B------:R-:W-:Y:S01]  /*690e0*/  STL [R1+0x208c], R23 ;  /* 0x00208c1701007387 */ /* 0x000fe20000100800 */
[----:B------:R-:W-:Y:S01]  /*690f0*/  IADD3.X R28, R28, UR5, RZ, P1, !PT ;  /* 0x000000051c1c7c10 */ /* 0x000fe20008ffe4ff */
[----:B------:R-:W3:Y:S01]  /*69100*/  LDL.LU R13, [R1+0x2074] ;  /* 0x00207400010d7983 */ /* 0x000ee20000300800 */
[----:B------:R-:W-:Y:S01]  /*69110*/  STL [R1+0x2060], R17 ;  /* 0x0020601101007387 */ /* 0x000fe20000100800 */
[----:B------:R-:W3:Y:S02]  /*69120*/  LDL.LU R8, [R1+0x2048] ;  /* 0x0020480001087983 */ /* 0x000ee40000300800 */
[----:B------:R0:W-:Y:S02]  /*69130*/  STL [R1+0x2084], R28 ;  /* 0x0020841c01007387 */ /* 0x0001e40000100800 */
[----:B------:R-:W3:Y:S01]  /*69140*/  LDL.LU R16, [R1+0x206c] ;  /* 0x00206c0001107983 */ /* 0x000ee20000300800 */
[----:B------:R-:W3:Y:S01]  /*69150*/  LDL.LU R3, [R1+0x2040] ;  /* 0x0020400001037983 */ /* 0x000ee20000300800 */
        /* <DEDUP_REMOVED lines=10> */
[----:B----4-:R-:W-:-:S05]  /*69200*/  IADD3 R29, P1, R29, UR8, RZ ;  /* 0x000000081d1d7c10 */ /* 0x010fca000ff3e0ff */
        /* <DEDUP_REMOVED lines=11> */
[----:B--2---:R-:W-:-:S05]  /*692c0*/  IADD3.X R2, R2, UR5, RZ, P2, !PT ;  /* 0x0000000502027c10 */ /* 0x004fca00097fe4ff */
[----:B------:R0:W-:Y:S01]  /*692d0*/  STL [R1+0x207c], R2 ;  /* 0x00207c0201007387 */ /* 0x0001e20000100800 */
[----:B------:R-:W2:Y:S02]  /*692e0*/  LDL.LU R22, [R1+0x2014] ;  /* 0x0020140001167983 */ /* 0x000ea40000300800 */
[----:B------:R-:W2:Y:S02]  /*692f0*/  LDL.LU R23, [R1+0x1fe8] ;  /* 0x001fe80001177983 */ /* 0x000ea40000300800 */
[----:B------:R-:W2:Y:S01]  /*69300*/  LDL.LU R17, [R1+0x200c] ;  /* 0x00200c0001117983 */ /* 0x000ea20000300800 */
[----:B---3--:R-:W-:Y:S02]  /*69310*/  IADD3 R0, P2, R0, UR8, RZ ;  /* 0x0000000800007c10 */ /* 0x008fe4000ff5e0ff */
[----:B------:R-:W-:Y:S02]  /*69320*/  IADD3.X R13, R13, UR5, RZ, P3, !PT ;  /* 0x000000050d0d7c10 */ /* 0x000fe40009ffe4ff */
[----:B------:R-:W-:Y:S01]  /*69330*/  IADD3 R8, P3, R8, UR8, RZ ;  /* 0x0000000808087c10 */ /* 0x000fe2000ff7e0ff */
[----:B0-----:R-:W3:Y:S01]  /*69340*/  LDL.LU R2, [R1+0x1fe0] ;  /* 0x001fe00001027983 */ /* 0x001ee20000300800 */
[----:B------:R-:W-:Y:S01]  /*69350*/  IADD3.X R16, R16, UR5, RZ, P4, !PT ;  /* 0x0000000510107c10 */ /* 0x000fe2000a7fe4ff */
[----:B------:R-:W-:-:S02]  /*69360*/  IADD3 R3, P4, R3, UR8, RZ ;  /* 0x0000000803037c10 */ /* 0x000fc4000ff9e0ff */
[----:B------:R-:W-:Y:S01]  /*69370*/  STL [R1+0x2050], R0 ;  /* 0x0020500001007387 */ /* 0x000fe20000100800 */
        /* <DEDUP_REMOVED lines=14> */
[----:B------:R0:W-:Y:S02]  /*69460*/  STL [R1+0x204c], R28 ;  /* 0x00204c1c01007387 */ /* 0x0001e40000100800 */
[----:B------:R-:W-:Y:S01]  /*69470*/  STL [R1+0x2054], R10 ;  /* 0x0020540a01007387 */ /* 0x000fe20000100800 */
        /* <DEDUP_REMOVED lines=11> */
[----:B------:R-:W-:Y:S01]  /*69530*/  IADD3 R24, P5, R24, UR8, RZ ;  /* 0x0000000818187c10 */ /* 0x000fe2000ffbe0ff */
[----:B------:R-:W-:Y:S01]  /*69540*/  STL [R1+0x2018], R15 ;  /* 0x0020180f01007387 */ /* 0x000fe20000100800 */
[----:B------:R-:W-:Y:S01]  /*69550*/  STL [R1+0x203c], R14 ;  /* 0x00203c0e01007387 */ /* 0x000fe20000100800 */
[----:B------:R-:W-:Y:S01]  /*69560*/  IADD3.X R25, R25, UR5, RZ, P6, !PT ;  /* 0x0000000519197c10 */ /* 0x000fe2000b7fe4ff */
        /* <DEDUP_REMOVED lines=9> */
[----:B------:R-:W-:-:S03]  /*69600*/  IADD3 R21, P2, R21, UR8, RZ ;  /* 0x0000000815157c10 */ /* 0x000fc6000ff5e0ff */
[----:B0-----:R-:W4:Y:S01]  /*69610*/  LDL.LU R29, [R1+0x1fd8] ;  /* 0x001fd800011d7983 */ /* 0x001f220000300800 */
[----:B------:R-:W-:Y:S02]  /*69620*/  STL [R1+0x2000], R26 ;  /* 0x0020001a01007387 */ /* 0x000fe40000100800 */
[----:B------:R-:W-:Y:S02]  /*69630*/  STL [R1+0x1ff8], R27 ;  /* 0x001ff81b01007387 */ /* 0x000fe40000100800 */
[----:B------:R-:W-:Y:S01]  /*69640*/  STL [R1+0x201c], R20 ;  /* 0x00201c1401007387 */ /* 0x000fe20000100800 */
[----:B------:R-:W-:Y:S01]  /*69650*/  STL [R1+0x1ff0], R21 ;  /* 0x001ff01501007387 */ /* 0x000fe20000100800 */
[----:B--2---:R-:W-:Y:S01]  /*69660*/  IADD3.X R22, R22, UR5, RZ, P3, !PT ;  /* 0x0000000516167c10 */ /* 0x004fe20009ffe4ff */
[----:B------:R-:W-:Y:S01]  /*69670*/  IADD3 R23, P3, R23, UR8, RZ ;  /* 0x0000000817177c10 */ /* 0x000fe2000ff7e0ff */
[----:B------:R-:W-:-:S03]  /*69680*/  IADD3.X R17, R17, UR5, RZ, P4, !PT ;  /* 0x0000000511117c10 */ /* 0x000fc6000a7fe4ff */
[----:B------:R-:W-:Y:S01]  /*69690*/  STL [R1+0x2014], R22 ;  /* 0x0020141601007387 */ /* 0x000fe20000100800 */
[----:B------:R-:W2:Y:S02]  /*696a0*/  LDL.LU R0, [R1+0x1ffc] ;  /* 0x001ffc0001007983 */ /* 0x000ea40000300800 */
[----:B------:R-:W-:Y:S02]  /*696b0*/  STL [R1+0x1fe8], R23 ;  /* 0x001fe81701007387 */ /* 0x000fe40000100800 */
[----:B------:R-:W2:Y:S01]  /*696c0*/  LDL.LU R13, [R1+0x1fd0] ;  /* 0x001fd000010d7983 */ /* 0x000ea20000300800 */
[----:B---3--:R-:W-:Y:S01]  /*696d0*/  IADD3 R2, P4, R2, UR8, RZ ;  /* 0x0000000802027c10 */ /* 0x008fe2000ff9e0ff */
        /* <DEDUP_REMOVED lines=15> */
[----:B------:R-:W-:-:S05]  /*697d0*/  IADD3.X R28, R28, UR5, RZ, P5, !PT ;  /* 0x000000051c1c7c10 */ /* 0x000fca000affe4ff */
        /* <DEDUP_REMOVED lines=16> */
[----:B0-----:R-:W4:Y:S01]  /*698e0*/  LDL.LU R29, [R1+0x1f90] ;  /* 0x001f9000011d7983 */ /* 0x001f220000300800 */
[----:B--2---:R-:W-:Y:S02]  /*698f0*/  IADD3.X R0, R0, UR5, RZ, P6, !PT ;  /* 0x0000000500007c10 */ /* 0x004fe4000b7fe4ff */
[----:B------:R-:W-:Y:S02]  /*69900*/  IADD3 R13, P6, R13, UR8, RZ ;  /* 0x000000080d0d7c10 */ /* 0x000fe4000ffde0ff */
[----:B---3--:R-:W-:Y:S01]  /*69910*/  IADD3.X R8, R8, UR5, RZ, P1, !PT ;  /* 0x0000000508087c10 */ /* 0x008fe20008ffe4ff */
[----:B------:R-:W-:Y:S01]  /*69920*/  STL [R1+0x1ffc], R0 ;  /* 0x001ffc0001007387 */ /* 0x000fe20000100800 */
[----:B------:R-:W-:-:S02]  /*69930*/  IADD3 R16, P1, R16, UR8, RZ ;  /* 0x0000000810107c10 */ /* 0x000fc4000ff3e0ff */
[----:B------:R-:W-:Y:S01]  /*69940*/  IADD3.X R3, R3, UR5, RZ, P2, !PT ;  /* 0x0000000503037c10 */ /* 0x000fe200097fe4ff */
        /* <DEDUP_REMOVED lines=17> */
[----:B------:R-:W-:Y:S01]  /*69a60*/  IADD3.X R12, R12, UR5, RZ, P6, !PT ;  /* 0x000000050c0c7c10 */ /* 0x000fe2000b7fe4ff */
[----:B------:R-:W-:Y:S01]  /*69a70*/  IADD3 R9, P6, R9, UR8, RZ ;  /* 0x0000000809097c10 */ /* 0x000fe2000ffde0ff */
[----:B------:R-:W-:Y:S01]  /*69a80*/  IADD3.X R15, R15, UR5, RZ, P1, !PT ;  /* 0x000000050f0f7c10 */ /* 0x000fe20008ffe4ff */
[----:B0-----:R-:W2:Y:S01]  /*69a90*/  LDL.LU R2, [R1+0x2280] ;  /* 0x0022800001027983 */ /* 0x001ea20000300800 */
        /* <DEDUP_REMOVED lines=16> */
[----:B------:R-:W-:Y:S04]  /*69ba0*/  STL [R1+0x2258], R25 ;  /* 0x0022581901007387 */ /* 0x000fe80000100800 */
        /* <DEDUP_REMOVED lines=10> */
[----:B------:R-:W-:Y:S01]  /*69c50*/  STL [R1+0x1f9c], R21 ;  /* 0x001f9c1501007387 */ /* 0x000fe20000100800 */
[----:B------:R0:W-:Y:S02]  /*69c60*/  STL [R1+0x2270], R22 ;  /* 0x0022701601007387 */ /* 0x0001e40000100800 */
[----:B------:R-:W4:Y:S02]  /*69c70*/  LDL.LU R0, [R1+0x2288] ;  /* 0x0022880001007983 */ /* 0x000f240000300800 */
[----:B------:R1:W-:Y:S01]  /*69c80*/  STL [R1+0x1f94], R23 ;  /* 0x001f941701007387 */ /* 0x0003e20000100800 */
[----:B------:R-:W4:Y:S01]  /*69c90*/  LDL.LU R13, [R1+0x1f88] ;  /* 0x001f8800010d7983 */ /* 0x000f220000300800 */
[----:B------:R-:W-:Y:S01]  /*69ca0*/  IADD3.X R29, R29, UR5, RZ, P2, !PT ;  /* 0x000000051d1d7c10 */ /* 0x000fe200097fe4ff */
[----:B------:R0:W-:Y:S02]  /*69cb0*/  STL [R1+0x2278], R17 ;  /* 0x0022781101007387 */ /* 0x0001e40000100800 */
        /* <DEDUP_REMOVED lines=21> */
[----:B------:R-:W2:Y:S02]  /*69e10*/  LDL.LU R26, [R1+0x22d8] ;  /* 0x0022d800011a7983 */ /* 0x000ea40000300800 */
[----:B-1----:R-:W2:Y:S01]  /*69e20*/  LDL.LU R23, [R1+0x2274] ;  /* 0x0022740001177983 */ /* 0x002ea20000300800 */
[----:B------:R-:W2:Y:S01]  /*69e30*/  LDL.LU R27, [R1+0x22e0] ;  /* 0x0022e000011b7983 */ /* 0x000ea20000300800 */
[----:B------:R-:W2:Y:S02]  /*69e40*/  LDL.LU R20, [R1+0x227c] ;  /* 0x00227c0001147983 */ /* 0x000ea40000300800 */
[----:B------:R-:W2:Y:S01]  /*69e50*/  LDL.LU R21, [R1+0x22e8] ;  /* 0x0022e80001157983 */ /* 0x000ea20000300800 */
[----:B---3--:R-:W-:-:S05]  /*69e60*/  IADD3.X R28, R28, UR5, RZ, P3, !PT ;  /* 0x000000051c1c7c10 */ /* 0x008fca0009ffe4ff */
[----:B------:R1:W-:Y:S01]  /*69e70*/  STL [R1+0x1f8c], R28 ;  /* 0x001f8c1c01007387 */ /* 0x0003e20000100800 */
[----:B------:R-:W3:Y:S02]  /*69e80*/  LDL.LU R17, [R1+0x2284] ;  /* 0x0022840001117983 */ /* 0x000ee40000300800 */
[----:B------:R-:W3:Y:S02]  /*69e90*/  LDL.LU R29, [R1+0x22f0] ;  /* 0x0022f000011d7983 */ /* 0x000ee40000300800 */
[----:B0-----:R-:W3:Y:S01]  /*69ea0*/  LDL.LU R2, [R1+0x228c] ;  /* 0x00228c0001027983 */ /* 0x001ee20000300800 */
[----:B-1----:R-:W3:Y:S01]  /*69eb0*/  LDL.LU R28, [R1+0x22f8] ;  /* 0x0022f800011c7983 */ /* 0x002ee20000300800 */
[----:B----4-:R-:W-:Y:S02]  /*69ec0*/  IADD3 R0, P3, R0, UR8, RZ ;  /* 0x0000000800007c10 */ /* 0x010fe4000ff7e0ff */
[----:B------:R-:W-:Y:S02]  /*69ed0*/  IADD3.X R13, R13, UR5, RZ, P4, !PT ;  /* 0x000000050d0d7c10 */ /* 0x000fe4000a7fe4ff */
        /* <DEDUP_REMOVED lines=15> */
[----:B------:R-:W-:Y:S01]  /*69fd0*/  STL [R1+0x22a0], R4 ;  /* 0x0022a00401007387 */ /* 0x000fe20000100800 */
[----:B------:R-:W-:Y:S01]  /*69fe0*/  IADD3 R11, P2, R11, UR8, RZ ;  /* 0x000000080b0b7c10 */ /* 0x000fe2000ff5e0ff */
[----:B------:R-:W-:Y:S02]  /*69ff0*/  STL [R1+0x1f7c], R6 ;  /* 0x001f7c0601007387 */ /* 0x000fe40000100800 */
[----:B------:R-:W-:Y:S01]  /*6a000*/  STL [R1+0x22a8], R7 ;  /* 0x0022a80701007387 */ /* 0x000fe20000100800 */
[----:B------:R-:W-:Y:S01]  /*6a010*/  IADD3 R12, P3, R12, UR8, RZ ;  /* 0x000000080c0c7c10 */ /* 0x000fe2000ff7e0ff */
[----:B------:R0:W-:Y:S01]  /*6a020*/  STL [R1+0x224c], R22 ;  /* 0x00224c1601007387 */ /* 0x0001e20000100800 */
[----:B------:R-:W-:Y:S01]  /*6a030*/  IADD3.X R9, R9, UR5, RZ, P4, !PT ;  /* 0x0000000509097c10 */ /* 0x000fe2000a7fe4ff */
[----:B------:R-:W-:Y:S01]  /*6a040*/  STL [R1+0x1f78], R10 ;  /* 0x001f780a01007387 */ /* 0x000fe20000100800 */
        /* <DEDUP_REMOVED lines=12> */
[----:B------:R-:W-:Y:S01]  /*6a110*/  IADD3.X R23, R23, UR5, RZ, P2, !PT ;  /* 0x0000000517177c10 */ /* 0x000fe200097fe4ff */
[----:B------:R-:W-:Y:S01]  /*6a120*/  STL [R1+0x22c8], R18 ;  /* 0x0022c81201007387 */ /* 0x000fe20000100800 */
        /* <DEDUP_REMOVED lines=8> */
[----:B0-----:R-:W2:Y:S01]  /*6a1b0*/  LDL.LU R23, [R1+0x2300] ;  /* 0x0023000001177983 */ /* 0x001ea20000300800 */
[----:B------:R-:W-:Y:S02]  /*6a1c0*/  STL [R1+0x22d8], R26 ;  /* 0x0022d81a01007387 */ /* 0x000fe40000100800 */
[----:B------:R-:W-:Y:S01]  /*6a1d0*/  STL [R1+0x22e0], R27 ;  /* 0x0022e01b01007387 */ /* 0x000fe20000100800 */
[----:B---3--:R-:W-:Y:S01]  /*6a1e0*/  IADD3.X R17, R17, UR5, RZ, P4, !PT ;  /* 0x0000000511117c10 */ /* 0x008fe2000a7fe4ff */
[----:B------:R-:W-:Y:S01]  /*6a1f0*/  IADD3 R29, P4, R29, UR8, RZ ;  /* 0x000000081d1d7c10 */ /* 0x000fe2000ff9e0ff */
[----:B------:R-:W-:Y:S01]  /*6a200*/  STL [R1+0x227c], R20 ;  /* 0x00227c1401007387 */ /* 0x000fe20000100800 */
[----:B------:R-:W-:Y:S01]  /*6a210*/  IADD3.X R2, R2, UR5, RZ, P5, !PT ;  /* 0x0000000502027c10 */ /* 0x000fe2000affe4ff */
[----:B------:R-:W-:Y:S02]  /*6a220*/  STL [R1+0x22e8], R21 ;  /* 0x0022e81501007387 */ /* 0x000fe40000100800 */
[----:B------:R0:W-:Y:S01]  /*6a230*/  STL [R1+0x2284], R17 ;  /* 0x0022841101007387 */ /* 0x0001e20000100800 */
[----:B------:R-:W3:Y:S01]  /*6a240*/  LDL.LU R0, [R1+0x229c] ;  /* 0x00229c0001007983 */ /* 0x000ee20000300800 */
[----:B------:R1:W-:Y:S02]  /*6a250*/  STL [R1+0x22f0], R29 ;  /* 0x0022f01d01007387 */ /* 0x0003e40000100800 */
[----:B------:R-:W3:Y:S01]  /*6a260*/  LDL.LU R4, [R1+0x2308] ;  /* 0x0023080001047983 */ /* 0x000ee20000300800 */
[----:B------:R-:W-:Y:S01]  /*6a270*/  IADD3 R28, P5, R28, UR8, RZ ;  /* 0x000000081c1c7c10 */ /* 0x000fe2000ffbe0ff */
[----:B------:R1:W-:Y:S01]  /*6a280*/  STL [R1+0x228c], R2 ;  /* 0x00228c0201007387 */ /* 0x0003e20000100800 */
[----:B------:R-:W3:Y:S03]  /*6a290*/  LDL.LU R5, [R1+0x22a4] ;  /* 0x0022a40001057983 */ /* 0x000ee60000300800 */
[----:B------:R1:W-:Y:S01]  /*6a2a0*/  STL [R1+0x22f8], R28 ;  /* 0x0022f81c01007387 */ /* 0x0003e20000100800 */
[----:B------:R-:W3:Y:S02]  /*6a2b0*/  LDL.LU R12, [R1+0x2310] ;  /* 0x00231000010c7983 */ /* 0x000ee40000300800 */
[----:B------:R-:W3:Y:S02]  /*6a2c0*/  LDL.LU R9, [R1+0x22ac] ;  /* 0x0022ac0001097983 */ /* 0x000ee40000300800 */
[----:B------:R-:W3:Y:S01]  /*6a2d0*/  LDL.LU R15, [R1+0x2318] ;  /* 0x00231800010f7983 */ /* 0x000ee20000300800 */
[----:B------:R-:W3:Y:S01]  /*6a2e0*/  LDL.LU R14, [R1+0x22b4] ;  /* 0x0022b400010e7983 */ /* 0x000ee20000300800 */
[----:B0-----:R-:W3:Y:S02]  /*6a2f0*/  LDL.LU R17, [R1+0x2320] ;  /* 0x0023200001117983 */ /* 0x001ee40000300800 */
[----:B-1----:R-:W3:Y:S01]  /*6a300*/  LDL.LU R29, [R1+0x22bc] ;  /* 0x0022bc00011d7983 */ /* 0x002ee20000300800 */
[----:B------:R-:W3:Y:S04]  /*6a310*/  LDL.LU R2, [R1+0x2328] ;  /* 0x0023280001027983 */ /* 0x000ee80000300800 */
[----:B------:R-:W3:Y:S01]  /*6a320*/  LDL.LU R28, [R1+0x22c4] ;  /* 0x0022c400011c7983 */ /* 0x000ee20000300800 */
[----:B------:R-:W3:Y:S02]  /*6a330*/  LDL.LU R13, [R1+0x2330] ;  /* 0x00233000010d7983 */ /* 0x000ee40000300800 */
[----:B------:R-:W3:Y:S02]  /*6a340*/  LDL.LU R8, [R1+0x2334] ;  /* 0x0023340001087983 */ /* 0x000ee40000300800 */
[----:B------:R-:W3:Y:S01]  /*6a350*/  LDL.LU R16, [R1+0x22d4] ;  /* 0x0022d40001107983 */ /* 0x000ee20000300800 */
        /* <DEDUP_REMOVED lines=13> */
[----:B--2---:R-:W-:-:S05]  /*6a430*/  IADD3 R23, P6, R23, UR8, RZ ;  /* 0x0000000817177c10 */ /* 0x004fca000ffde0ff */
[----:B------:R1:W-:Y:S01]  /*6a440*/  STL [R1+0x2300], R23 ;  /* 0x0023001701007387 */ /* 0x0003e20000100800 */
[----:B------:R-:W2:Y:S02]  /*6a450*/  LDL.LU R20, [R1+0x230c] ;  /* 0x00230c0001147983 */ /* 0x000ea40000300800 */
[----:B------:R-:W2:Y:S02]  /*6a460*/  LDL.LU R21, [R1+0x2314] ;  /* 0x0023140001157983 */ /* 0x000ea40000300800 */
[----:B0-----:R-:W2:Y:S01]  /*6a470*/  LDL.LU R22, [R1+0x231c] ;  /* 0x00231c0001167983 */ /* 0x001ea20000300800 */
[----:B---3--:R-:W-:Y:S02]  /*6a480*/  IADD3.X R0, R0, UR5, RZ, P1, !PT ;  /* 0x0000000500007c10 */ /* 0x008fe40008ffe4ff */
[----:B------:R-:W-:Y:S01]  /*6a490*/  IADD3 R4, P1, R4, UR8, RZ ;  /* 0x0000000804047c10 */ /* 0x000fe2000ff3e0ff */
[----:B-1----:R-:W3:Y:S01]  /*6a4a0*/  LDL.LU R23, [R1+0x2324] ;  /* 0x0023240001177983 */ /* 0x002ee20000300800 */
[----:B------:R-:W-:Y:S01]  /*6a4b0*/  IADD3.X R5, R5, UR5, RZ, P2, !PT ;  /* 0x0000000505057c10 */ /* 0x000fe200097fe4ff */
[----:B------:R0:W-:Y:S01]  /*6a4c0*/  STL [R1+0x229c], R0 ;  /* 0x00229c0001007387 */ /* 0x0001e20000100800 */
[----:B------:R-:W-:-:S02]  /*6a4d0*/  IADD3 R12, P2, R12, UR8, RZ ;  /* 0x000000080c0c7c10 */ /* 0x000fc4000ff5e0ff */
[----:B------:R-:W-:Y:S01]  /*6a4e0*/  IADD3.X R9, R9, UR5, RZ, P3, !PT ;  /* 0x0000000509097c10 */ /* 0x000fe20009ffe4ff */
[----:B------:R-:W-:Y:S01]  /*6a4f0*/  IADD3 R15, P3, R15, UR8, RZ ;  /* 0x000000080f0f7c10 */ /* 0x000fe2000ff7e0ff */
[----:B0-----:R0:W5:Y:S01]  /*6a500*/  LDL.LU R0, [R1+0x23bc] ;  /* 0x0023bc0001007983 */ /* 0x0011620000300800 */
[----:B------:R1:W-:Y:S01]  /*6a510*/  STL [R1+0x2308], R4 ;  /* 0x0023080401007387 */ /* 0x0003e20000100800 */
[----:B------:R-:W-:Y:S01]  /*6a520*/  IADD3.X R14, R14, UR5, RZ, P4, !PT ;  /* 0x000000050e0e7c10 */ /* 0x000fe2000a7fe4ff */
[----:B------:R-:W-:Y:S01]  /*6a530*/  IADD3 R17, P4, R17, UR8, RZ ;  /* 0x0000000811117c10 */ /* 0x000fe2000ff9e0ff */
[----:B-1----:R0:W5:Y:S01]  /*6a540*/  LDL.LU R4, [R1+0x23b8] ;  /* 0x0023b80001047983 */ /* 0x0021620000300800 */
[----:B------:R1:W-:Y:S01]  /*6a550*/  STL [R1+0x22a4], R5 ;  /* 0x0022a40501007387 */ /* 0x0003e20000100800 */
[----:B------:R-:W-:Y:S01]  /*6a560*/  IADD3.X R29, R29, UR5, RZ, P5, !PT ;  /* 0x000000051d1d7c10 */ /* 0x000fe2000affe4ff */
[----:B------:R-:W-:Y:S01]  /*6a570*/  IADD3 R2, P5, R2, UR8, RZ ;  /* 0x0000000802027c10 */ /* 0x000fe2000ffbe0ff */
[----:B-1----:R0:W5:Y:S01]  /*6a580*/  LDL.LU R5, [R1+0x23b4] ;  /* 0x0023b40001057983 */ /* 0x0021620000300800 */
[----:B------:R1:W-:Y:S01]  /*6a590*/  STL [R1+0x2310], R12 ;  /* 0x0023100c01007387 */ /* 0x0003e20000100800 */
[----:B------:R-:W-:-:S02]  /*6a5a0*/  IADD3.X R28, R28, UR5, RZ, P6, !PT ;  /* 0x000000051c1c7c10 */ /* 0x000fc4000b7fe4ff */
[----:B-1----:R-:W2:Y:S01]  /*6a5b0*/  LDL.LU R12, [R1+0x23b0] ;  /* 0x0023b000010c7983 */ /* 0x002ea20000300800 */
[----:B------:R1:W-:Y:S03]  /*6a5c0*/  STL [R1+0x22ac], R9 ;  /* 0x0022ac0901007387 */ /* 0x0003e60000100800 */
[----:B-1----:R-:W2:Y:S01]  /*6a5d0*/  LDL.LU R9, [R1+0x23ac] ;  /* 0x0023ac0001097983 */ /* 0x002ea20000300800 */
[----:B------:R1:W-:Y:S03]  /*6a5e0*/  STL [R1+0x2318], R15 ;  /* 0x0023180f01007387 */ /* 0x0003e60000100800 */
[----:B-1----:R-:W2:Y:S01]  /*6a5f0*/  LDL.LU R15, [R1+0x23a8] ;  /* 0x0023a800010f7983 */ /* 0x002ea20000300800 */
[----:B------:R1:W-:Y:S03]  /*6a600*/  STL [R1+0x22b4], R14 ;  /* 0x0022b40e01007387 */ /* 0x0003e60000100800 */
[----:B-1----:R-:W2:Y:S01]  /*6a610*/  LDL.LU R14, [R1+0x23a4] ;  /* 0x0023a400010e7983 */ /* 0x002ea20000300800 */
[----:B------:R1:W-:Y:S03]  /*6a620*/  STL [R1+0x2320], R17 ;  /* 0x0023201101007387 */ /* 0x0003e60000100800 */
[----:B-1----:R0:W5:Y:S01]  /*6a630*/  LDL.LU R17, [R1+0x23a0] ;  /* 0x0023a00001117983 */ /* 0x0021620000300800 */
[----:B------:R1:W-:Y:S03]  /*6a640*/  STL [R1+0x22bc], R29 ;  /* 0x0022bc1d01007387 */ /* 0x0003e60000100800 */
[----:B-1----:R0:W5:Y:S01]  /*6a650*/  LDL.LU R29, [R1+0x239c] ;  /* 0x00239c00011d7983 */ /* 0x0021620000300800 */
[----:B------:R1:W-:Y:S03]  /*6a660*/  STL [R1+0x2328], R2 ;  /* 0x0023280201007387 */ /* 0x0003e60000100800 */
[----:B-1----:R0:W5:Y:S01]  /*6a670*/  LDL.LU R2, [R1+0x2398] ;  /* 0x0023980001027983 */ /* 0x0021620000300800 */
[----:B------:R1:W-:Y:S03]  /*6a680*/  STL [R1+0x22c4], R28 ;  /* 0x0022c41c01007387 */ /* 0x0003e60000100800 */
[----:B-1----:R-:W2:Y:S01]  /*6a690*/  LDL.LU R28, [R1+0x2394] ;  /* 0x00239400011c7983 */ /* 0x002ea20000300800 */
[----:B------:R-:W-:-:S02]  /*6a6a0*/  IADD3 R13, P6, R13, UR8, RZ ;  /* 0x000000080d0d7c10 */ /* 0x000fc4000ffde0ff */
[----:B--2---:R-:W-:-:S05]  /*6a6b0*/  IADD3.X R28, R28, UR5, RZ, P1, !PT ;  /* 0x000000051c1c7c10 */ /* 0x004fca0008ffe4ff */
[----:B------:R1:W-:Y:S04]  /*6a6c0*/  STL [R1+0x22cc], R28 ;  /* 0x0022cc1c01007387 */ /* 0x0003e80000100800 */
[----:B-1----:R-:W2:Y:S01]  /*6a6d0*/  LDL.LU R28, [R1+0x2390] ;  /* 0x00239000011c7983 */ /* 0x002ea20000300800 */
[----:B------:R-:W-:Y:S02]  /*6a6e0*/  IADD3 R8, P1, R8, UR8, RZ ;  /* 0x0000000808087c10 */ /* 0x000fe4000ff3e0ff */
[----:B------:R-:W-:Y:S01]  /*6a6f0*/  IADD3.X R16, R16, UR5, RZ, P2, !PT ;  /* 0x0000000510107c10 */ /* 0x000fe200097fe4ff */
[----:B------:R-:W-:Y:S01]  /*6a700*/  IADD3 R3, P2, R3, UR8, RZ ;  /* 0x0000000803037c10 */ /* 0x000fe2000ff5e0ff */
[----:B----4-:R-:W-:Y:S01]  /*6a710*/  IADD3.X R6, R6, UR5, RZ, P3, !PT ;  /* 0x0000000506067c10 */ /* 0x010fe20009ffe4ff */
        /* <DEDUP_REMOVED lines=10> */
[----:B------:R-:W-:Y:S01]  /*6a7c0*/  STL [R1+0x2350], R7 ;  /* 0x0023500701007387 */ /* 0x000fe20000100800 */
[----:B------:R-:W-:Y:S01]  /*6a7d0*/  IADD3 R19, P5, R19, UR8, RZ ;  /* 0x0000000813137c10 */ /* 0x000fe2000ffbe0ff */
[----:B------:R-:W-:Y:S01]  /*6a7e0*/  STL [R1+0x22e4], R10 ;  /* 0x0022e40a01007387 */ /* 0x000fe20000100800 */
[----:B------:R-:W-:Y:S01]  /*6a7f0*/  STL [R1+0x234c], R11 ;  /* 0x00234c0b01007387 */ /* 0x000fe20000100800 */
[----:B------:R-:W-:Y:S01]  /*6a800*/  STL [R1+0x22ec], R18 ;  /* 0x0022ec1201007387 */ /* 0x000fe20000100800 */
[----:B--2---:R-:W-:-:S05]  /*6a810*/  IADD3 R28, P6, R28, UR8, RZ ;  /* 0x000000081c1c7c10 */ /* 0x004fca000ffde0ff */
[----:B------:R1:W-:Y:S01]  /*6a820*/  STL [R1+0x2344], R28 ;  /* 0x0023441c01007387 */ /* 0x0003e20000100800 */
[----:B------:R-:W-:Y:S03]  /*6a830*/  STL [R1+0x2348], R19 ;  /* 0x0023481301007387 */ /* 0x000fe60000100800 */
[----:B-1----:R-:W2:Y:S01]  /*6a840*/  LDL.LU R28, [R1+0x238c] ;  /* 0x00238c00011c7983 */ /* 0x002ea20000300800 */
[----:B------:R-:W-:Y:S01]  /*6a850*/  IADD3.X R25, R25, UR5, RZ, P1, !PT ;  /* 0x0000000519197c10 */ /* 0x000fe20008ffe4ff */
[----:B------:R-:W-:Y:S01]  /*6a860*/  IADD3 R26, P1, R26, UR8, RZ ;  /* 0x000000081a1a7c10 */ /* 0x000fe2000ff3e0ff */
[----:B------:R-:W-:Y:S02]  /*6a870*/  IADD3.X R27, R27, UR5, RZ, P2, !PT ;  /* 0x000000051b1b7c10 */ /* 0x000fe400097fe4ff */
[----:B------:R-:W-:Y:S01]  /*6a880*/  IADD3.X R20, R20, UR5, RZ, P3, !PT ;  /* 0x0000000514147c10 */ /* 0x000fe20009ffe4ff */
[----:B------:R-:W-:Y:S01]  /*6a890*/  STL [R1+0x22f4], R24 ;  /* 0x0022f41801007387 */ /* 0x000fe20000100800 */
[----:B------:R-:W-:Y:S01]  /*6a8a0*/  IADD3.X R21, R21, UR5, RZ, P4, !PT ;  /* 0x0000000515157c10 */ /* 0x000fe2000a7fe4ff */
[----:B------:R-:W-:Y:S02]  /*6a8b0*/  STL [R1+0x22fc], R25 ;  /* 0x0022fc1901007387 */ /* 0x000fe40000100800 */
[----:B------:R-:W-:Y:S01]  /*6a8c0*/  STL [R1+0x2340], R26 ;  /* 0x0023401a01007387 */ /* 0x000fe20000100800 */
[----:B------:R-:W-:Y:S01]  /*6a8d0*/  STL [R1+0x2304], R27 ;  /* 0x0023041b01007387 */ /* 0x000fe20000100800 */
[----:B------:R-:W-:Y:S02]  /*6a8e0*/  STL [R1+0x230c], R20 ;  /* 0x00230c1401007387 */ /* 0x000fe40000100800 */
[----:B------:R-:W-:Y:S01]  /*6a8f0*/  STL [R1+0x2314], R21 ;  /* 0x0023141501007387 */ /* 0x000fe20000100800 */
[----:B------:R-:W-:-:S02]  /*6a900*/  IADD3.X R22, R22, UR5, RZ, P5, !PT ;  /* 0x0000000516167c10 */ /* 0x000fc4000affe4ff */
[----:B---3--:R-:W-:Y:S01]  /*6a910*/  IADD3.X R23, R23, UR5, RZ, P6, !PT ;  /* 0x0000000517177c10 */ /* 0x008fe2000b7fe4ff */
[----:B------:R-:W-:Y:S02]  /*6a920*/  IMAD.MOV.U32 R6, RZ, RZ, R15 ;  /* 0x000000ffff067224 */ /* 0x000fe400078e000f */
[----:B------:R-:W-:Y:S02]  /*6a930*/  IMAD.MOV.U32 R7, RZ, RZ, R12 ;  /* 0x000000ffff077224 */ /* 0x000fe400078e000c */
[----:B------:R-:W-:Y:S01]  /*6a940*/  IMAD.MOV.U32 R8, RZ, RZ, R14 ;  /* 0x000000ffff087224 */ /* 0x000fe200078e000e */
[----:B--2---:R-:W-:-:S05]  /*6a950*/  IADD3.X R28, R28, UR5, RZ, P1, !PT ;  /* 0x000000051c1c7c10 */ /* 0x004fca0008ffe4ff */
[----:B------:R1:W-:Y:S01]  /*6a960*/  STL [R1+0x232c], R28 ;  /* 0x00232c1c01007387 */ /* 0x0003e20000100800 */
[----:B------:R0:W-:Y:S02]  /*6a970*/  STL [R1+0x231c], R22 ;  /* 0x00231c1601007387 */ /* 0x0001e40000100800 */
[----:B------:R0:W-:Y:S01]  /*6a980*/  STL [R1+0x2324], R23 ;  /* 0x0023241701007387 */ /* 0x0001e20000100800 */
[----:B-1----:R-:W1:Y:S01]  /*6a990*/  S2R R28, SR_TID.X ;  /* 0x00000000001c7919 */ /* 0x002e620000002100 */
[----:B------:R0:W-:Y:S02]  /*6a9a0*/  STL.64 [R1+0x1738], R6 ;  /* 0x0017380601007387 */ /* 0x0001e40000100a00 */
[----:B------:R0:W-:Y:S01]  /*6a9b0*/  STL.64 [R1+0x1748], R8 ;  /* 0x0017480801007387 */ /* 0x0001e20000100a00 */
[----:B-1----:R-:W-:-:S05]  /*6a9c0*/  LOP3.LUT R28, R28, 0x7f, RZ, 0xc0, !PT ;  /* 0x0000007f1c1c7812 */ /* 0x002fca00078ec0ff */
[----:B------:R-:W-:Y:S01]  /*6a9d0*/  IMAD.SHL.U32 R28, R28, 0x2, RZ ;  /* 0x000000021c1c7824 */ /* 0x000fe200078e00ff */
[----:B0-----:R-:W-:Y:S01]  /*6a9e0*/  @!P0 CALL.REL.NOINC `(.L_x_2) ;  /* 0x0000001000008944 */ /* 0x001fe20003c00000 */
[----:B------:R-:W-:Y:S05]  /*6a9f0*/  BRA `(.L_x_3) ;  /* 0xfffaba1000007947 */ /* 0x000fea000383ffff */
.L_x_2:
[----:B-----5:R-:W2:Y:S04]  /*6aa00*/  LDL.LU R2, [R1+0x11dc] ;  /* 0x0011dc0001027983 */ /* 0x020ea80000300800 */
[----:B--2---:R0:W-:Y:S04]  /*6aa10*/  STL [R1+0x2bc0], R2 ;  /* 0x002bc00201007387 */ /* 0x0041e80000100800 */
[----:B0-----:R-:W2:Y:S04]  /*6aa20*/  LDL.LU R2, [R1+0x11cc] ;  /* 0x0011cc0001027983 */ /* 0x001ea80000300800 */
        /* <DEDUP_REMOVED lines=33> */
[----:B------:R-:W2:Y:S01]  /*6ac40*/  LDL.LU R28, [R1+0x11d8] ;  /* 0x0011d800011c7983 */ /* 0x000ea20000300800 */
[----:B0-----:R-:W-:-:S03]  /*6ac50*/  IMAD.MOV.U32 R2, RZ, RZ, R5 ;  /* 0x000000ffff027224 */ /* 0x001fc600078e0005 */
        /* <DEDUP_REMOVED lines=33> */
[----:B------:R-:W2:Y:S04]  /*6ae70*/  LDL.LU R0, [R1+0x11ec] ;  /* 0x0011ec0001007983 */ /* 0x000ea80000300800 */
[----:B------:R-:W2:Y:S04]  /*6ae80*/  LDL.LU R29, [R1+0x11e8] ;  /* 0x0011e800011d7983 */ /* 0x000ea80000300800 */
[----:B------:R-:W3:Y:S04]  /*6ae90*/  LDL.LU R15, [R1+0x1044] ;  /* 0x00104400010f7983 */ /* 0x000ee80000300800 */
[----:B------:R-:W3:Y:S04]  /*6aea0*/  LDL.LU R12, [R1+0x1040] ;  /* 0x00104000010c7983 */ /* 0x000ee80000300800 */
[----:B------:R-:W4:Y:S04]  /*6aeb0*/  LDL.LU R14, [R1+0x11c4] ;  /* 0x0011c400010e7983 */ /* 0x000f280000300800 */
[----:B------:R-:W4:Y:S01]  /*6aec0*/  LDL.LU R9, [R1+0x11c0] ;  /* 0x0011c00001097983 */ /* 0x000f220000300800 */
[----:B0-----:R-:W-:-:S03]  /*6aed0*/  IMAD.MOV.U32 R28, RZ, RZ, R4 ;  /* 0x000000ffff1c7224 */ /* 0x001fc600078e0004 */
[----:B------:R-:W2:Y:S04]  /*6aee0*/  LDL.LU R13, [R1+0x11d4] ;  /* 0x0011d400010d7983 */ /* 0x000ea80000300800 */
        /* <DEDUP_REMOVED lines=13> */
[----:B------:R-:W2:Y:S01]  /*6afc0*/  LDL.LU R26, [R1+0x3a4] ;  /* 0x0003a400011a7983 */ /* 0x000ea20000300800 */
[----:B------:R-:W-:-:S03]  /*6afd0*/  F2FP.PACK_AB R2, R28, R2 ;  /* 0x000000021c02723e */ /* 0x000fc600000000ff */
[----:B------:R-:W2:Y:S04]  /*6afe0*/  LDL.LU R27, [R1+0x3a0] ;  /* 0x0003a000011b7983 */ /* 0x000ea80000300800 */
[----:B------:R-:W2:Y:S04]  /*6aff0*/  LDL.LU R20, [R1+0x3b4] ;  /* 0x0003b40001147983 */ /* 0x000ea80000300800 */
[----:B------:R-:W2:Y:S04]  /*6b000*/  LDL.LU R21, [R1+0x3b0] ;  /* 0x0003b00001157983 */ /* 0x000ea80000300800 */
[----:B------:R-:W2:Y:S04]  /*6b010*/  LDL.LU R22, [R1+0x3c4] ;  /* 0x0003c40001167983 */ /* 0x000ea80000300800 */
[----:B------:R-:W2:Y:S04]  /*6b020*/  LDL.LU R23, [R1+0x3c0] ;  /* 0x0003c00001177983 */ /* 0x000ea80000300800 */
[----:B------:R0:W-:Y:S04]  /*6b030*/  STL [R1+0x23a0], R17 ;  /* 0x0023a01101007387 */ /* 0x0001e80000100800 */
[----:B0-----:R-:W2:Y:S04]  /*6b040*/  LDL.LU R17, [R1+0x11c8] ;  /* 0x0011c80001117983 */ /* 0x001ea80000300800 */
[----:B------:R-:W2:Y:S04]  /*6b050*/  LDL.LU R28, [R1+0x2c48] ;  /* 0x002c4800011c7983 */ /* 0x000ea80000300800 */
[----:B------:R0:W-:Y:S04]  /*6b060*/  STL [R1+0xc6c], R2 ;  /* 0x000c6c0201007387 */ /* 0x0001e80000100800 */
[----:B0-----:R-:W2:Y:S02]  /*6b070*/  LDL.LU R2, [R1+0x2c44] ;  /* 0x002c440001027983 */ /* 0x001ea40000300800 */
[----:B--2---:R-:W-:-:S02]  /*6b080*/  F2FP.PACK_AB R2, R28, R2 ;  /* 0x000000021c02723e */ /* 0x004fc400000000ff */
        /* <DEDUP_REMOVED lines=64> */
[----:B------:R-:W2:Y:S01]  /*6b490*/  LDL.LU R2, [R1+0x2bc0] ;  /* 0x002bc00001027983 */ /* 0x000ea20000300800 */
[----:B------:R-:W-:Y:S02]  /*6b4a0*/  F2FP.PACK_AB R0, R0, R29 ;  /* 0x0000001d0000723e */ /* 0x000fe400000000ff */
[----:B---3--:R-:W-:Y:S01]  /*6b4b0*/  F2FP.PACK_AB R12, R15, R12 ;  /* 0x0000000c0f0c723e */ /* 0x008fe200000000ff */
[----:B------:R-:W-:Y:S01]  /*6b4c0*/  STL [R1+0xc28], R17 ;  /* 0x000c281101007387 */ /* 0x000fe20000100800 */
[----:B------:R-:W-:Y:S02]  /*6b4d0*/  F2FP.PACK_AB R3, R16, R3 ;  /* 0x000000031003723e */ /* 0x000fe400000000ff */
[----:B--2---:R-:W-:-:S05]  /*6b4e0*/  F2FP.PACK_AB R2, R2, R28 ;  /* 0x0000001c0202723e */ /* 0x004fca00000000ff */
[----:B------:R4:W-:Y:S04]  /*6b4f0*/  STL [R1+0xc24], R2 ;  /* 0x000c240201007387 */ /* 0x0009e80000100800 */
[----:B------:R0:W-:Y:S01]  /*6b500*/  STL [R1+0xc20], R0 ;  /* 0x000c200001007387 */ /* 0x0001e20000100800 */
[----:B----4-:R-:W-:-:S03]  /*6b510*/  F2FP.PACK_AB R2, R14, R9 ;  /* 0x000000090e02723e */ /* 0x010fc600000000ff */
[----:B------:R-:W-:Y:S01]  /*6b520*/  STL [R1+0xc1c], R12 ;  /* 0x000c1c0c01007387 */ /* 0x000fe20000100800 */
[----:B0-----:R-:W-:-:S03]  /*6b530*/  F2FP.PACK_AB R0, R13, R8 ;  /* 0x000000080d00723e */ /* 0x001fc600000000ff */
[----:B------:R0:W-:Y:S04]  /*6b540*/  STL [R1+0xc18], R2 ;  /* 0x000c180201007387 */ /* 0x0001e80000100800 */
[----:B------:R1:W-:Y:S04]  /*6b550*/  STL [R1+0xc14], R0 ;  /* 0x000c140001007387 */ /* 0x0003e80000100800 */
[----:B------:R2:W-:Y:S01]  /*6b560*/  STL [R1+0xc10], R3 ;  /* 0x000c100301007387 */ /* 0x0005e20000100800 */
[----:B0-----:R-:W-:Y:S02]  /*6b570*/  F2FP.PACK_AB R2, R4, R5 ;  /* 0x000000050402723e */ /* 0x001fe400000000ff */
[----:B-1----:R-:W-:-:S03]  /*6b580*/  F2FP.PACK_AB R0, R6, R7 ;  /* 0x000000070600723e */ /* 0x002fc600000000ff */
[----:B------:R0:W-:Y:S01]  /*6b590*/  STL [R1+0xc0c], R2 ;  /* 0x000c0c0201007387 */ /* 0x0001e20000100800 */
[----:B--2---:R-:W-:-:S03]  /*6b5a0*/  F2FP.PACK_AB R3, R10, R11 ;  /* 0x0000000b0a03723e */ /* 0x004fc600000000ff */
[----:B------:R1:W-:Y:S04]  /*6b5b0*/  STL [R1+0xc08], R0 ;  /* 0x000c080001007387 */ /* 0x0003e80000100800 */
[----:B------:R2:W-:Y:S01]  /*6b5c0*/  STL [R1+0xc04], R3 ;  /* 0x000c040301007387 */ /* 0x0005e20000100800 */
[----:B0-----:R-:W-:Y:S02]  /*6b5d0*/  F2FP.PACK_AB R2, R18, R19 ;  /* 0x000000131202723e */ /* 0x001fe400000000ff */
[----:B-1----:R-:W-:-:S03]  /*6b5e0*/  F2FP.PACK_AB R0, R24, R25 ;  /* 0x000000191800723e */ /* 0x002fc600000000ff */
[----:B------:R0:W-:Y:S01]  /*6b5f0*/  STL [R1+0xc00], R2 ;  /* 0x000c000201007387 */ /* 0x0001e20000100800 */
[----:B--2---:R-:W-:-:S03]  /*6b600*/  F2FP.PACK_AB R3, R26, R27 ;  /* 0x0000001b1a03723e */ /* 0x004fc600000000ff */
[----:B------:R1:W-:Y:S04]  /*6b610*/  STL [R1+0xbfc], R0 ;  /* 0x000bfc0001007387 */ /* 0x0003e80000100800 */
[----:B------:R-:W-:Y:S04]  /*6b620*/  STL [R1+0xbf8], R3 ;  /* 0x000bf80301007387 */ /* 0x000fe80000100800 */
[----:B------:R-:W2:Y:S01]  /*6b630*/  LDL.LU R17, [R1+0x12d8] ;  /* 0x0012d80001117983 */ /* 0x000ea20000300800 */
[----:B0-----:R-:W-:Y:S02]  /*6b640*/  F2FP.PACK_AB R2, R20, R21 ;  /* 0x000000151402723e */ /* 0x001fe400000000ff */
[----:B-1----:R-:W-:-:S03]  /*6b650*/  F2FP.PACK_AB R0, R22, R23 ;  /* 0x000000171600723e */ /* 0x002fc600000000ff */
        /* <DEDUP_REMOVED lines=36> */
[----:B------:R-:W3:Y:S04]  /*6b8a0*/  LDL.LU R2, [R1+0x12ec] ;  /* 0x0012ec0001027983 */ /* 0x000ee80000300800 */
[----:B---3--:R0:W-:Y:S04]  /*6b8b0*/  STL [R1+0x2b34], R2 ;  /* 0x002b340201007387 */ /* 0x0081e80000100800 */
[----:B0-----:R-:W3:Y:S04]  /*6b8c0*/  LDL.LU R2, [R1+0x12dc] ;  /* 0x0012dc0001027983 */ /* 0x001ee80000300800 */
        /* <DEDUP_REMOVED lines=33> */
[----:B0-----:R-:W2:Y:S04]  /*6bae0*/  LDL.LU R2, [R1+0x10cc] ;  /* 0x0010cc0001027983 */ /* 0x001ea80000300800 */
[----:B------:R-:W3:Y:S04]  /*6baf0*/  LDL.LU R28, [R1+0x12e8] ;  /* 0x0012e800011c7983 */ /* 0x000ee80000300800 */
[----:B------:R-:W4:Y:S04]  /*6bb00*/  LDL.LU R0, [R1+0x12fc] ;  /* 0x0012fc0001007983 */ /* 0x000f280000300800 */
        /* <DEDUP_REMOVED lines=25> */
[----:B--2---:R-:W-:-:S03]  /*6bca0*/  F2FP.PACK_AB R17, R2, R17 ;  /* 0x000000110211723e */ /* 0x004fc600000000ff */
        /* <DEDUP_REMOVED lines=69> */
[----:B----4-:R-:W-:Y:S02]  /*6c100*/  F2FP.PACK_AB R0, R0, R29 ;  /* 0x0000001d0000723e */ /* 0x010fe400000000ff */
[----:B---3--:R-:W-:Y:S01]  /*6c110*/  F2FP.PACK_AB R12, R15, R12 ;  /* 0x0000000c0f0c723e */ /* 0x008fe200000000ff */
[----:B------:R-:W-:Y:S01]  /*6c120*/  STL [R1+0xba8], R17 ;  /* 0x000ba81101007387 */ /* 0x000fe20000100800 */
[----:B------:R-:W-:Y:S02]  /*6c130*/  F2FP.PACK_AB R3, R16, R3 ;  /* 0x000000031003723e */ /* 0x000fe400000000ff */
[----:B--2---:R-:W-:-:S05]  /*6c140*/  F2FP.PACK_AB R2, R2, R28 ;  /* 0x0000001c0202723e */ /* 0x004fca00000000ff */
[----:B------:R0:W-:Y:S04]  /*6c150*/  STL [R1+0xba4], R2 ;  /* 0x000ba40201007387 */ /* 0x0001e80000100800 */
[----:B------:R1:W-:Y:S01]  /*6c160*/  STL [R1+0xba0], R0 ;  /* 0x000ba00001007387 */ /* 0x0003e20000100800 */
[----:B0-----:R-:W-:-:S03]  /*6c170*/  F2FP.PACK_AB R2, R14, R9 ;  /* 0x000000090e02723e */ /* 0x001fc600000000ff */
[----:B------:R-:W-:Y:S01]  /*6c180*/  STL [R1+0xb9c], R12 ;  /* 0x000b9c0c01007387 */ /* 0x000fe20000100800 */
[----:B-1----:R-:W-:-:S03]  /*6c190*/  F2FP.PACK_AB R0, R13, R8 ;  /* 0x000000080d00723e */ /* 0x002fc600000000ff */
        /* <DEDUP_REMOVED lines=773> */
[----:B------:R-:W2:Y:S03]  /*6f1f0*/  LDL.LU R2, [R1+0x2914] ;  /* 0x0029140001027983 */ /* 0x000ea60000300800 */
[----:B------:R0:W-:Y:S02]  /*6f200*/  STL [R1+0x870], R17 ;  /* 0x0008701101007387 */ /* 0x0001e40000100800 */
[----:B0-----:R-:W2:Y:S02]  /*6f210*/  LDL.LU R17, [R1+0x2910] ;  /* 0x0029100001117983 */ /* 0x001ea40000300800 */
[----:B--2---:R-:W-:Y:S02]  /*6f220*/  F2FP.PACK_AB R17, R2, R17 ;  /* 0x000000110211723e */ /* 0x004fe400000000ff */
[----:B------:R-:W2:Y:S03]  /*6f230*/  LDL.LU R2, [R1+0x290c] ;  /* 0x00290c0001027983 */ /* 0x000ea60000300800 */
[----:B------:R0:W-:Y:S02]  /*6f240*/  STL [R1+0x86c], R17 ;  /* 0x00086c1101007387 */ /* 0x0001e40000100800 */
[----:B0-----:R-:W2:Y:S02]  /*6f250*/  LDL.LU R17, [R1+0x2908] ;  /* 0x0029080001117983 */ /* 0x001ea40000300800 */
[----:B--2---:R-:W-:-:S02]  /*6f260*/  F2FP.PACK_AB R17, R2, R17 ;  /* 0x000000110211723e */ /* 0x004fc400000000ff */
[----:B------:R-:W2:Y:S01]  /*6f270*/  LDL.LU R2, [R1+0x2904] ;  /* 0x0029040001027983 */ /* 0x000ea20000300800 */
[----:B----4-:R-:W-:Y:S02]  /*6f280*/  F2FP.PACK_AB R0, R0, R29 ;  /* 0x0000001d0000723e */ /* 0x010fe400000000ff */
[----:B------:R-:W-:Y:S01]  /*6f290*/  STL [R1+0x868], R17 ;  /* 0x0008681101007387 */ /* 0x000fe20000100800 */
[----:B---3--:R-:W-:Y:S02]  /*6f2a0*/  F2FP.PACK_AB R12, R15, R12 ;  /* 0x0000000c0f0c723e */ /* 0x008fe400000000ff */
[----:B------:R-:W-:Y:S02]  /*6f2b0*/  F2FP.PACK_AB R3, R16, R3 ;  /* 0x000000031003723e */ /* 0x000fe400000000ff */
[----:B--2---:R-:W-:-:S05]  /*6f2c0*/  F2FP.PACK_AB R2, R2, R28 ;  /* 0x0000001c0202723e */ /* 0x004fca00000000ff */
[----:B------:R0:W-:Y:S01]  /*6f2d0*/  STL [R1+0x864], R2 ;  /* 0x0008640201007387 */ /* 0x0001e20000100800 */
[----:B------:R1:W-:Y:S02]  /*6f2e0*/  STL [R1+0x860], R0 ;  /* 0x0008600001007387 */ /* 0x0003e40000100800 */
[----:B------:R-:W-:Y:S01]  /*6f2f0*/  STL [R1+0x7dc], R12 ;  /* 0x0007dc0c01007387 */ /* 0x000fe20000100800 */
[----:B0-----:R-:W-:Y:S02]  /*6f300*/  F2FP.PACK_AB R2, R14, R9 ;  /* 0x000000090e02723e */ /* 0x001fe400000000ff */
[----:B-1----:R-:W-:-:S03]  /*6f310*/  F2FP.PACK_AB R0, R13, R8 ;  /* 0x000000080d00723e */ /* 0x002fc600000000ff */
[----:B------:R0:W-:Y:S02]  /*6f320*/  STL [R1+0x7d8], R2 ;  /* 0x0007d80201007387 */ /* 0x0001e40000100800 */
[----:B------:R1:W-:Y:S02]  /*6f330*/  STL [R1+0x7d4], R0 ;  /* 0x0007d40001007387 */ /* 0x0003e40000100800 */
[----:B------:R2:W-:Y:S01]  /*6f340*/  STL [R1+0x7d0], R3 ;  /* 0x0007d00301007387 */ /* 0x0005e20000100800 */
[----:B0-----:R-:W-:Y:S02]  /*6f350*/  F2FP.PACK_AB R2, R4, R5 ;  /* 0x000000050402723e */ /* 0x001fe400000000ff */
[----:B-1----:R-:W-:Y:S02]  /*6f360*/  F2FP.PACK_AB R0, R6, R7 ;  /* 0x000000070600723e */ /* 0x002fe400000000ff */
[----:B--2---:R-:W-:Y:S01]  /*6f370*/  F2FP.PACK_AB R3, R10, R11 ;  /* 0x0000000b0a03723e */ /* 0x004fe200000000ff */
[----:B------:R0:W-:Y:S02]  /*6f380*/  STL [R1+0x7cc], R2 ;  /* 0x0007cc0201007387 */ /* 0x0001e40000100800 */
[----:B------:R1:W-:Y:S02]  /*6f390*/  STL [R1+0x7c8], R0 ;  /* 0x0007c80001007387 */ /* 0x0003e40000100800 */
[----:B------:R2:W-:Y:S01]  /*6f3a0*/  STL [R1+0x7c4], R3 ;  /* 0x0007c40301007387 */ /* 0x0005e20000100800 */
[----:B0-----:R-:W-:-:S02]  /*6f3b0*/  F2FP.PACK_AB R2, R18, R19 ;  /* 0x000000131202723e */ /* 0x001fc400000000ff */
[----:B-1----:R-:W-:Y:S02]  /*6f3c0*/  F2FP.PACK_AB R0, R24, R25 ;  /* 0x000000191800723e */ /* 0x002fe400000000ff */
[----:B--2---:R-:W-:Y:S01]  /*6f3d0*/  F2FP.PACK_AB R3, R26, R27 ;  /* 0x0000001b1a03723e */ /* 0x004fe200000000ff */
[----:B------:R0:W-:Y:S02]  /*6f3e0*/  STL [R1+0x7c0], R2 ;  /* 0x0007c00201007387 */ /* 0x0001e40000100800 */
[----:B------:R1:W-:Y:S02]  /*6f3f0*/  STL [R1+0x7bc], R0 ;  /* 0x0007bc0001007387 */ /* 0x0003e40000100800 */
[----:B------:R-:W-:Y:S02]  /*6f400*/  STL [R1+0x7b8], R3 ;  /* 0x0007b80301007387 */ /* 0x000fe40000100800 */
[----:B------:R-:W2:Y:S01]  /*6f410*/  LDL.LU R17, [R1+0x1438] ;  /* 0x0014380001117983 */ /* 0x000ea20000300800 */
[----:B0-----:R-:W-:-:S02]  /*6f420*/  F2FP.PACK_AB R2, R20, R21 ;  /* 0x000000151402723e */ /* 0x001fc400000000ff */
[----:B-1----:R-:W-:-:S03]  /*6f430*/  F2FP.PACK_AB R0, R22, R23 ;  /* 0x000000171600723e */ /* 0x002fc600000000ff */
[----:B------:R-:W-:Y:S04]  /*6f440*/  STL [R1+0x7b4], R2 ;  /* 0x0007b40201007387 */ /* 0x000fe80000100800 */
[----:B--2---:R0:W-:Y:S01]  /*6f450*/  STL [R1+0x287c], R17 ;  /* 0x00287c1101007387 */ /* 0x0041e20000100800 */
[----:B------:R-:W-:Y:S03]  /*6f460*/  STL [R1+0x7b0], R0 ;  /* 0x0007b00001007387 */ /* 0x000fe60000100800 */
        /* <DEDUP_REMOVED lines=32> */
[----:B0-----:R-:W2:Y:S01]  /*6f670*/  LDL.LU R17, [R1+0x1398] ;  /* 0x0013980001117983 */ /* 0x001ea20000300800 */
[----:B------:R-:W3:Y:S03]  /*6f680*/  LDL.LU R2, [R1+0x144c] ;  /* 0x00144c0001027983 */ /* 0x000ee60000300800 */
        /* <DEDUP_REMOVED lines=35> */
[----:B0-----:R-:W2:Y:S01]  /*6f8c0*/  LDL.LU R2, [R1+0x139c] ;  /* 0x00139c0001027983 */ /* 0x001ea20000300800 */
[----:B------:R-:W3:Y:S02]  /*6f8d0*/  LDL.LU R28, [R1+0x1448] ;  /* 0x00144800011c7983 */ /* 0x000ee40000300800 */
[----:B------:R-:W4:Y:S02]  /*6f8e0*/  LDL.LU R0, [R1+0x146c] ;  /* 0x00146c0001007983 */ /* 0x000f240000300800 */
[----:B------:R-:W4:Y:S01]  /*6f8f0*/  LDL.LU R29, [R1+0x1468] ;  /* 0x00146800011d7983 */ /* 0x000f220000300800 */
        /* <DEDUP_REMOVED lines=93> */
[----:B------:R-:W2:Y:S01]  /*6fed0*/  LDL.LU R2, [R1+0x2878] ;  /* 0x0028780001027983 */ /* 0x000ea20000300800 */
[----:B----4-:R-:W-:-:S02]  /*6fee0*/  F2FP.PACK_AB R0, R0, R29 ;  /* 0x0000001d0000723e */ /* 0x010fc400000000ff */
        /* <DEDUP_REMOVED lines=1648> */
[----:B------:R-:W3:Y:S03]  /*765f0*/  LDL.LU R5, [R1+0x16d8] ;  /* 0x0016d80001057983 */ /* 0x000ee60000300800 */
[----:B---3--:R0:W-:Y:S04]  /*76600*/  STL [R1+0x23d0], R5 ;  /* 0x0023d00501007387 */ /* 0x0081e80000100800 */
[----:B0-----:R-:W3:Y:S01]  /*76610*/  LDL.LU R5, [R1+0x16cc] ;  /* 0x0016cc0001057983 */ /* 0x001ee20000300800 */
[----:B------:R-:W4:Y:S03]  /*76620*/  LDL.LU R4, [R1+0x16e8] ;  /* 0x0016e80001047983 */ /* 0x000f260000300800 */
[----:B----4-:R0:W-:Y:S04]  /*76630*/  STL [R1+0x23cc], R4 ;  /* 0x0023cc0401007387 */ /* 0x0101e80000100800 */
[----:B0-----:R-:W4:Y:S01]  /*76640*/  LDL.LU R4, [R1+0x16dc] ;  /* 0x0016dc0001047983 */ /* 0x001f220000300800 */
[----:B------:R-:W2:Y:S03]  /*76650*/  LDL.LU R11, [R1+0x16b0] ;  /* 0x0016b000010b7983 */ /* 0x000ea60000300800 */
[----:B--2---:R0:W-:Y:S04]  /*76660*/  STL [R1+0x23c8], R11 ;  /* 0x0023c80b01007387 */ /* 0x0041e80000100800 */
[----:B0-----:R-:W2:Y:S01]  /*76670*/  LDL.LU R11, [R1+0x16ec] ;  /* 0x0016ec00010b7983 */ /* 0x001ea20000300800 */
        /* <DEDUP_REMOVED lines=27> */
[----:B------:R-:W2:Y:S02]  /*76830*/  LDL.LU R18, [R1+0x1700] ;  /* 0x0017000001127983 */ /* 0x000ea40000300800 */
[----:B------:R-:W2:Y:S02]  /*76840*/  LDL.LU R16, [R1+0x1720] ;  /* 0x0017200001107983 */ /* 0x000ea40000300800 */
        /* <DEDUP_REMOVED lines=11> */
[----:B------:R-:W2:Y:S01]  /*76900*/  LDL.LU R2, [R1+0x164c] ;  /* 0x00164c0001027983 */ /* 0x000ea20000300800 */
[----:B------:R-:W-:-:S02]  /*76910*/  F2FP.PACK_AB R7, R6, R7 ;  /* 0x000000070607723e */ /* 0x000fc400000000ff */
[----:B--2---:R0:W-:Y:S04]  /*76920*/  STL [R1+0x238c], R2 ;  /* 0x00238c0201007387 */ /* 0x0041e80000100800 */
        /* <DEDUP_REMOVED lines=39> */
[----:B------:R0:W-:Y:S02]  /*76ba0*/  STL [R1], R7 ;  /* 0x0000000701007387 */ /* 0x0001e40000100800 */
[----:B0-----:R-:W2:Y:S02]  /*76bb0*/  LDL.LU R7, [R1+0x23d8] ;  /* 0x0023d80001077983 */ /* 0x001ea40000300800 */
[----:B--2---:R-:W-:Y:S02]  /*76bc0*/  F2FP.PACK_AB R7, R6, R7 ;  /* 0x000000070607723e */ /* 0x004fe400000000ff */
[----:B------:R-:W3:Y:S02]  /*76bd0*/  LDL.LU R6, [R1+0x23d4] ;  /* 0x0023d40001067983 */ /* 0x000ee40000300800 */
[----:B---3--:R-:W-:-:S02]  /*76be0*/  F2FP.PACK_AB R6, R5, R6 ;  /* 0x000000060506723e */ /* 0x008fc400000000ff */
[----:B------:R-:W4:Y:S02]  /*76bf0*/  LDL.LU R5, [R1+0x23d0] ;  /* 0x0023d00001057983 */ /* 0x000f240000300800 */
[----:B----4-:R-:W-:Y:S02]  /*76c00*/  F2FP.PACK_AB R5, R4, R5 ;  /* 0x000000050405723e */ /* 0x010fe400000000ff */
[----:B------:R-:W2:Y:S02]  /*76c10*/  LDL.LU R4, [R1+0x23cc] ;  /* 0x0023cc0001047983 */ /* 0x000ea40000300800 */
[----:B--2---:R-:W-:Y:S02]  /*76c20*/  F2FP.PACK_AB R4, R11, R4 ;  /* 0x000000040b04723e */ /* 0x004fe400000000ff */
[----:B------:R-:W2:Y:S02]  /*76c30*/  LDL.LU R11, [R1+0x23c8] ;  /* 0x0023c800010b7983 */ /* 0x000ea40000300800 */
[----:B--2---:R-:W-:-:S02]  /*76c40*/  F2FP.PACK_AB R11, R10, R11 ;  /* 0x0000000b0a0b723e */ /* 0x004fc400000000ff */
[----:B------:R-:W2:Y:S02]  /*76c50*/  LDL.LU R10, [R1+0x23c4] ;  /* 0x0023c400010a7983 */ /* 0x000ea40000300800 */
[----:B--2---:R-:W-:Y:S02]  /*76c60*/  F2FP.PACK_AB R10, R9, R10 ;  /* 0x0000000a090a723e */ /* 0x004fe400000000ff */
        /* <DEDUP_REMOVED lines=26> */
[----:B------:R-:W2:Y:S01]  /*76e10*/  LDL.LU R2, [R1+0x238c] ;  /* 0x00238c0001027983 */ /* 0x000ea20000300800 */
[----:B------:R-:W-:Y:S02]  /*76e20*/  F2FP.PACK_AB R27, R28, R27 ;  /* 0x0000001b1c1b723e */ /* 0x000fe400000000ff */
[----:B------:R-:W-:-:S02]  /*76e30*/  F2FP.PACK_AB R26, R0, R26 ;  /* 0x0000001a001a723e */ /* 0x000fc400000000ff */
[----:B------:R-:W-:Y:S02]  /*76e40*/  F2FP.PACK_AB R25, R29, R25 ;  /* 0x000000191d19723e */ /* 0x000fe400000000ff */
[----:B------:R-:W-:Y:S02]  /*76e50*/  F2FP.PACK_AB R24, R3, R24 ;  /* 0x000000180318723e */ /* 0x000fe400000000ff */
[----:B--2---:R-:W-:Y:S02]  /*76e60*/  F2FP.PACK_AB R20, R2, R20 ;  /* 0x000000140214723e */ /* 0x004fe400000000ff */
.L_x_1:
[----:B0-----:R-:W2:Y:S04]  /*76e70*/  LDL.LU R0, [R1+0x2384] ;  /* 0x0023840001007983 */ /* 0x001ea80000300800 */
[----:B------:R0:W-:Y:S04]  /*76e80*/  STL [R1+0x2900], R7 ;  /* 0x0029000701007387 */ /* 0x0001e80000100800 */
[----:B0-----:R-:W3:Y:S04]  /*76e90*/  LDL.LU R7, [R1+0x2388] ;  /* 0x0023880001077983 */ /* 0x001ee80000300800 */
[----:B------:R-:W0:Y:S04]  /*76ea0*/  S2R R29, SR_TID.X ;  /* 0x00000000001d7919 */ /* 0x000e280000002100 */
[----:B------:R-:W4:Y:S01]  /*76eb0*/  LDL R3, [R1+0x1740] ;  /* 0x0017400001037983 */ /* 0x000f220000100800 */
[----:B0-----:R-:W-:-:S02]  /*76ec0*/  IMAD.SHL.U32 R28, R29, 0x40, RZ ;  /* 0x000000401d1c7824 */ /* 0x001fc400078e00ff */
[----:B------:R-:W-:-:S03]  /*76ed0*/  IMAD.SHL.U32 R2, R29, 0x4, RZ ;  /* 0x000000041d027824 */ /* 0x000fc600078e00ff */
[----:B------:R-:W-:Y:S01]  /*76ee0*/  LOP3.LUT R28, R28, 0x800, RZ, 0xc0, !PT ;  /* 0x000008001c1c7812 */ /* 0x000fe200078ec0ff */
[----:B------:R-:W-:Y:S01]  /*76ef0*/  BAR.SYNC.DEFER_BLOCKING 0x0 ;  /* 0x0000000000007b1d */ /* 0x000fe20000010000 */
[----:B--2---:R-:W-:-:S04]  /*76f00*/  LOP3.LUT R0, R0, 0x3000, RZ, 0xc0, !PT ;  /* 0x0000300000007812 */ /* 0x004fc800078ec0ff */
[----:B---3--:R-:W-:Y:S02]  /*76f10*/  LOP3.LUT R0, R0, 0x60, R7, 0xf8, !PT ;  /* 0x0000006000007812 */ /* 0x008fe400078ef807 */
[----:B------:R-:W2:Y:S01]  /*76f20*/  LDL.LU R7, [R1+0x2900] ;  /* 0x0029000001077983 */ /* 0x000ea20000300800 */
[----:B------:R-:W-:Y:S01]  /*76f30*/  IMAD.SHL.U32 R29, R29, 0x800, RZ ;  /* 0x000008001d1d7824 */ /* 0x000fe200078e00ff */
[----:B------:R-:W-:Y:S02]  /*76f40*/  LOP3.LUT R0, R0, 0x170, R2, 0x78, !PT ;  /* 0x0000017000007812 */ /* 0x000fe400078e7802 */
[----:B----4-:R-:W-:-:S03]  /*76f50*/  IADD3 R2, R3, 0x1, RZ ;  /* 0x0000000103027810 */ /* 0x010fc60007ffe0ff */
[----:B------:R-:W-:Y:S01]  /*76f60*/  IMAD.IADD R0, R28, 0x1, R0 ;  /* 0x000000011c007824 */ /* 0x000fe200078e0200 */
[----:B------:R-:W-:Y:S01]  /*76f70*/  LOP3.LUT R29, R29, 0x3000, RZ, 0xc0, !PT ;  /* 0x000030001d1d7812 */ /* 0x000fe200078ec0ff */
[----:B------:R-:W0:Y:S01]  /*76f80*/  S2R R28, SR_TID.X ;  /* 0x00000000001c7919 */ /* 0x000e220000002100 */
[----:B------:R-:W-:Y:S02]  /*76f90*/  ISETP.GE.AND P0, PT, R2, c[0x0][0x17c], PT ;  /* 0x00005f0002007a0c */ /* 0x000fe40003f06270 */
[----:B------:R-:W-:Y:S01]  /*76fa0*/  IADD3 R3, R3, 0x2, RZ ;  /* 0x0000000203037810 */ /* 0x000fe20007ffe0ff */
[----:B------:R1:W-:Y:S03]  /*76fb0*/  STS.128 [R0], R24 ;  /* 0x0000001800007388 */ /* 0x0003e60000000c00 */
[----:B------:R-:W-:Y:S01]  /*76fc0*/  ISETP.GE.AND P2, PT, R3, c[0x0][0x17c], PT ;  /* 0x00005f0003007a0c */ /* 0x000fe20003f46270 */
[----:B-1----:R-:W3:Y:S04]  /*76fd0*/  LDL.LU R24, [R1+0x90] ;  /* 0x0000900001187983 */ /* 0x002ee80000300800 */
[----:B------:R-:W3:Y:S01]  /*76fe0*/  LDL.LU R25, [R1+0x94] ;  /* 0x0000940001197983 */ /* 0x000ee20000300800 */
[----:B0-----:R-:W-:-:S03]  /*76ff0*/  LOP3.LUT R28, R28, 0x7f, RZ, 0xc0, !PT ;  /* 0x0000007f1c1c7812 */ /* 0x001fc600078ec0ff */
[----:B------:R-:W4:Y:S02]  /*77000*/  LDL.LU R26, [R1+0x98] ;  /* 0x00009800011a7983 */ /* 0x000f240000300800 */
[----:B------:R-:W-:Y:S02]  /*77010*/  IMAD R2, R28, 0x10, R29 ;  /* 0x000000101c027824 */ /* 0x000fe400078e021d */
[----:B------:R-:W4:Y:S04]  /*77020*/  LDL.LU R27, [R1+0x9c] ;  /* 0x00009c00011b7983 */ /* 0x000f280000300800 */
[----:B------:R0:W-:Y:S04]  /*77030*/  STS.128 [R0+0x80], R20 ;  /* 0x0000801400007388 */ /* 0x0001e80000000c00 */
[----:B------:R-:W-:Y:S04]  /*77040*/  STS.128 [R0+0x200], R16 ;  /* 0x0002001000007388 */ /* 0x000fe80000000c00 */
[----:B----4-:R-:W-:Y:S04]  /*77050*/  STL.64 [R1+0x28d8], R26 ;  /* 0x0028d81a01007387 */ /* 0x010fe80000100a00 */
[----:B---3--:R-:W-:Y:S04]  /*77060*/  STL.64 [R1+0x28d0], R24 ;  /* 0x0028d01801007387 */ /* 0x008fe80000100a00 */
[----:B------:R1:W-:Y:S04]  /*77070*/  STL [R1+0x2414], R22 ;  /* 0x0024141601007387 */ /* 0x0003e80000100800 */
[----:B0-----:R-:W3:Y:S04]  /*77080*/  LDL.LU R20, [R1+0x10] ;  /* 0x0000100001147983 */ /* 0x001ee80000300800 */
[----:B------:R-:W3:Y:S04]  /*77090*/  LDL.LU R21, [R1+0x14] ;  /* 0x0000140001157983 */ /* 0x000ee80000300800 */
[----:B-1----:R-:W3:Y:S04]  /*770a0*/  LDL.LU R22, [R1+0x18] ;  /* 0x0000180001167983 */ /* 0x002ee80000300800 */
[----:B------:R-:W3:Y:S04]  /*770b0*/  LDL.LU R23, [R1+0x1c] ;  /* 0x00001c0001177983 */ /* 0x000ee80000300800 */
[----:B------:R-:W4:Y:S04]  /*770c0*/  LDL.LU R16, [R1+0x80] ;  /* 0x0000800001107983 */ /* 0x000f280000300800 */
[----:B------:R-:W4:Y:S04]  /*770d0*/  LDL.LU R17, [R1+0x84] ;  /* 0x0000840001117983 */ /* 0x000f280000300800 */
[----:B------:R-:W5:Y:S04]  /*770e0*/  LDL.LU R18, [R1+0x88] ;  /* 0x0000880001127983 */ /* 0x000f680000300800 */
[----:B------:R-:W5:Y:S04]  /*770f0*/  LDL.LU R19, [R1+0x8c] ;  /* 0x00008c0001137983 */ /* 0x000f680000300800 */
[----:B------:R0:W-:Y:S04]  /*77100*/  STS.128 [R0+0x280], R12 ;  /* 0x0002800c00007388 */ /* 0x0001e80000000c00 */
[----:B-----5:R-:W-:Y:S04]  /*77110*/  STL.64 [R1+0x28e8], R18 ;  /* 0x0028e81201007387 */ /* 0x020fe80000100a00 */
[----:B----4-:R-:W-:Y:S04]  /*77120*/  STL.64 [R1+0x28e0], R16 ;  /* 0x0028e01001007387 */ /* 0x010fe80000100a00 */
[----:B0-----:R-:W4:Y:S04]  /*77130*/  LDL.LU R12, [R1+0x70] ;  /* 0x00007000010c7983 */ /* 0x001f280000300800 */
[----:B------:R-:W4:Y:S04]  /*77140*/  LDL.LU R13, [R1+0x74] ;  /* 0x00007400010d7983 */ /* 0x000f280000300800 */
[----:B------:R-:W5:Y:S04]  /*77150*/  LDL.LU R14, [R1+0x78] ;  /* 0x00007800010e7983 */ /* 0x000f680000300800 */
[----:B------:R-:W5:Y:S04]  /*77160*/  LDL.LU R15, [R1+0x7c] ;  /* 0x00007c00010f7983 */ /* 0x000f680000300800 */
[----:B--2---:R-:W-:Y:S04]  /*77170*/  STS.128 [R0+0x480], R4 ;  /* 0x0004800400007388 */ /* 0x004fe80000000c00 */
[----:B-----5:R-:W-:Y:S04]  /*77180*/  STL.64 [R1+0x28f8], R14 ;  /* 0x0028f80e01007387 */ /* 0x020fe80000100a00 */
[----:B----4-:R0:W-:Y:S04]  /*77190*/  STL.64 [R1+0x28f0], R12 ;  /* 0x0028f00c01007387 */ /* 0x0101e80000100a00 */
[----:B0-----:R-:W2:Y:S04]  /*771a0*/  LDL.LU R12, [R1] ;  /* 0x00000000010c7983 */ /* 0x001ea80000300800 */
[----:B------:R-:W2:Y:S04]  /*771b0*/  LDL.LU R13, [R1+0x4] ;  /* 0x00000400010d7983 */ /* 0x000ea80000300800 */
[----:B------:R-:W2:Y:S04]  /*771c0*/  LDL.LU R14, [R1+0x8] ;  /* 0x00000800010e7983 */ /* 0x000ea80000300800 */
[----:B------:R-:W2:Y:S04]  /*771d0*/  LDL.LU R15, [R1+0xc] ;  /* 0x00000c00010f7983 */ /* 0x000ea80000300800 */
[----:B------:R-:W4:Y:S04]  /*771e0*/  LDL.LU R4, [R1+0x60] ;  /* 0x0000600001047983 */ /* 0x000f280000300800 */
[----:B------:R-:W4:Y:S04]  /*771f0*/  LDL.LU R5, [R1+0x64] ;  /* 0x0000640001057983 */ /* 0x000f280000300800 */
[----:B------:R-:W4:Y:S04]  /*77200*/  LDL.LU R6, [R1+0x68] ;  /* 0x0000680001067983 */ /* 0x000f280000300800 */
[----:B------:R-:W4:Y:S04]  /*77210*/  LDL.LU R7, [R1+0x6c] ;  /* 0x00006c0001077983 */ /* 0x000f280000300800 */
[----:B------:R-:W5:Y:S04]  /*77220*/  LDL.LU R16, [R1+0x20] ;  /* 0x0000200001107983 */ /* 0x000f680000300800 */
[----:B------:R-:W5:Y:S04]  /*77230*/  LDL.LU R17, [R1+0x24] ;  /* 0x0000240001117983 */ /* 0x000f680000300800 */
[----:B------:R-:W5:Y:S04]  /*77240*/  LDL.LU R18, [R1+0x28] ;  /* 0x0000280001127983 */ /* 0x000f680000300800 */
[----:B------:R-:W5:Y:S04]  /*77250*/  LDL.LU R19, [R1+0x2c] ;  /* 0x00002c0001137983 */ /* 0x000f680000300800 */
[----:B------:R-:W4:Y:S04]  /*77260*/  LDL.LU R24, [R1+0x30] ;  /* 0x0000300001187983 */ /* 0x000f280000300800 */
[----:B------:R-:W4:Y:S04]  /*77270*/  LDL.LU R25, [R1+0x34] ;  /* 0x0000340001197983 */ /* 0x000f280000300800 */
[----:B------:R-:W4:Y:S04]  /*77280*/  LDL.LU R26, [R1+0x38] ;  /* 0x00003800011a7983 */ /* 0x000f280000300800 */
[----:B------:R-:W4:Y:S04]  /*77290*/  LDL.LU R27, [R1+0x3c] ;  /* 0x00003c00011b7983 */ /* 0x000f280000300800 */
[----:B------:R-:W-:Y:S04]  /*772a0*/  STS.128 [R0+0x400], R8 ;  /* 0x0004000800007388 */ /* 0x000fe80000000c00 */
[----:B---3--:R-:W-:Y:S01]  /*772b0*/  STS.128 [R0+0x680], R20 ;  /* 0x0006801400007388 */ /* 0x008fe20000000c00 */
[----:B------:R-:W-:-:S02]  /*772c0*/  LOP3.LUT R28, R2, 0x20, RZ, 0x3c, !PT ;  /* 0x00000020021c7812 */ /* 0x000fc400078e3cff */
[C---:B------:R-:W-:Y:S02]  /*772d0*/  LOP3.LUT R29, R2.reuse, 0x40, RZ, 0x3c, !PT ;  /* 0x00000040021d7812 */ /* 0x040fe400078e3cff */
[----:B------:R-:W-:Y:S01]  /*772e0*/  LOP3.LUT R3, R2, 0x60, RZ, 0x3c, !PT ;  /* 0x0000006002037812 */ /* 0x000fe200078e3cff */
[----:B--2---:R-:W-:Y:S04]  /*772f0*/  STS.128 [R0+0x600], R12 ;  /* 0x0006000c00007388 */ /* 0x004fe80000000c00 */
[----:B------:R-:W-:Y:S06]  /*77300*/  BAR.SYNC.DEFER_BLOCKING 0x0 ;  /* 0x0000000000007b1d */ /* 0x000fec0000010000 */
[----:B------:R-:W0:Y:S04]  /*77310*/  LDS.128 R8, [R2] ;  /* 0x0000000002087984 */ /* 0x000e280000000c00 */
[----:B------:R-:W1:Y:S04]  /*77320*/  LDS.128 R12, [R28] ;  /* 0x000000001c0c7984 */ /* 0x000e680000000c00 */
[----:B------:R-:W2:Y:S04]  /*77330*/  LDS.128 R20, [R2+0x800] ;  /* 0x0008000002147984 */ /* 0x000ea80000000c00 */
[----:B0-----:R-:W-:Y:S04]  /*77340*/  STL [R1+0x194], R9 ;  /* 0x0001940901007387 */ /* 0x001fe80000100800 */
[----:B------:R0:W-:Y:S02]  /*77350*/  STL.64 [R1+0x198], R10 ;  /* 0x0001980a01007387 */ /* 0x0001e40000100a00 */
[----:B0-----:R-:W-:-:S05]  /*77360*/  IMAD.MOV.U32 R10, RZ, RZ, R8 ;  /* 0x000000ffff0a7224 */ /* 0x001fca00078e0008 */
[----:B------:R0:W-:Y:S04]  /*77370*/  STL [R1+0x244c], R10 ;  /* 0x00244c0a01007387 */ /* 0x0001e80000100800 */
[----:B------:R-:W3:Y:S04]  /*77380*/  LDL.LU R8, [R1+0x50] ;  /* 0x0000500001087983 */ /* 0x000ee80000300800 */
[----:B------:R-:W3:Y:S04]  /*77390*/  LDL.LU R9, [R1+0x54] ;  /* 0x0000540001097983 */ /* 0x000ee80000300800 */
[----:B0-----:R-:W3:Y:S04]  /*773a0*/  LDL.LU R10, [R1+0x58] ;  /* 0x00005800010a7983 */ /* 0x001ee80000300800 */
[----:B------:R-:W3:Y:S04]  /*773b0*/  LDL.LU R11, [R1+0x5c] ;  /* 0x00005c00010b7983 */ /* 0x000ee80000300800 */
[----:B-1----:R-:W-:Y:S04]  /*773c0*/  STL [R1+0x1a4], R13 ;  /* 0x0001a40d01007387 */ /* 0x002fe80000100800 */
[----:B--2---:R0:W-:Y:S04]  /*773d0*/  STL.64 [R1+0x220], R20 ;  /* 0x0002201401007387 */ /* 0x0041e80000100a00 */
[----:B------:R-:W-:Y:S04]  /*773e0*/  STL.64 [R1+0x228], R22 ;  /* 0x0002281601007387 */ /* 0x000fe80000100a00 */
[----:B------:R-:W-:Y:S01]  /*773f0*/  STL.64 [R1+0x1a8], R14 ;  /* 0x0001a80e01007387 */ /* 0x000fe20000100a00 */
[----:B0-----:R-:W-:-:S03]  /*77400*/  IMAD.MOV.U32 R21, RZ, RZ, R12 ;  /* 0x000000ffff157224 */ /* 0x001fc600078e000c */
[----:B------:R-:W0:Y:S04]  /*77410*/  LDS.128 R12, [R28+0x800] ;  /* 0x000800001c0c7984 */ /* 0x000e280000000c00 */
[----:B------:R-:W-:Y:S04]  /*77420*/  STL [R1+0x2448], R21 ;  /* 0x0024481501007387 */ /* 0x000fe80000100800 */
[----:B------:R-:W-:Y:S04]  /*77430*/  LDS.128 R20, [R29] ;  /* 0x000000001d147984 */ /* 0x000fe80000000c00 */
[----:B0-----:R-:W-:Y:S04]  /*77440*/  STL.64 [R1+0x270], R12 ;  /* 0x0002700c01007387 */ /* 0x001fe80000100a00 */
[----:B------:R-:W-:Y:S04]  /*77450*/  STL.64 [R1+0x278], R14 ;  /* 0x0002780e01007387 */ /* 0x000fe80000100a00 */
[----:B------:R-:W0:Y:S04]  /*77460*/  LDS.128 R12, [R29+0x800] ;  /* 0x000800001d0c7984 */ /* 0x000e280000000c00 */
[----:B0-----:R-:W-:Y:S04]  /*77470*/  STL.64 [R1+0x290], R12 ;  /* 0x0002900c01007387 */ /* 0x001fe80000100a00 */
[----:B------:R-:W-:Y:S04]  /*77480*/  STL.64 [R1+0x1b0], R20 ;  /* 0x0001b01401007387 */ /* 0x000fe80000100a00 */
[----:B------:R0:W-:Y:S04]  /*77490*/  STL.64 [R1+0x1b8], R22 ;  /* 0x0001b81601007387 */ /* 0x0001e80000100a00 */
[----:B------:R-:W-:Y:S01]  /*774a0*/  STL [R1+0x29c], R15 ;  /* 0x00029c0f01007387 */ /* 0x000fe20000100800 */
[----:B0-----:R-:W-:-:S03]  /*774b0*/  IMAD.MOV.U32 R22, RZ, RZ, R14 ;  /* 0x000000ffff167224 */ /* 0x001fc600078e000e */
[----:B------:R-:W0:Y:S04]  /*774c0*/  LDS.128 R12, [R3] ;  /* 0x00000000030c7984 */ /* 0x000e280000000c00 */
[----:B------:R1:W-:Y:S04]  /*774d0*/  STL [R1+0x2418], R22 ;  /* 0x0024181601007387 */ /* 0x0003e80000100800 */
[----:B------:R-:W2:Y:S04]  /*774e0*/  LDL.LU R20, [R1+0x40] ;  /* 0x0000400001147983 */ /* 0x000ea80000300800 */
[----:B------:R-:W2:Y:S04]  /*774f0*/  LDL.LU R21, [R1+0x44] ;  /* 0x0000440001157983 */ /* 0x000ea80000300800 */
[----:B-1----:R-:W2:Y:S04]  /*77500*/  LDL.LU R22, [R1+0x48] ;  /* 0x0000480001167983 */ /* 0x002ea80000300800 */
[----:B------:R-:W2:Y:S04]  /*77510*/  LDL.LU R23, [R1+0x4c] ;  /* 0x00004c0001177983 */ /* 0x000ea80000300800 */
[----:B0-----:R-:W-:Y:S04]  /*77520*/  STL.64 [R1+0x200], R12 ;  /* 0x0002000c01007387 */ /* 0x001fe80000100a00 */
[----:B------:R-:W-:Y:S04]  /*77530*/  STL.64 [R1+0x208], R14 ;  /* 0x0002080e01007387 */ /* 0x000fe80000100a00 */
[----:B------:R-:W0:Y:S04]  /*77540*/  LDS.128 R12, [R3+0x800] ;  /* 0x00080000030c7984 */ /* 0x000e280000000c00 */
[----:B------:R-:W-:Y:S06]  /*77550*/  BAR.SYNC.DEFER_BLOCKING 0x0 ;  /* 0x0000000000007b1d */ /* 0x000fec0000010000 */
[----:B-----5:R-:W-:Y:S04]  /*77560*/  STS.128 [R0], R16 ;  /* 0x0000001000007388 */ /* 0x020fe80000000c00 */
[----:B----4-:R-:W-:Y:S04]  /*77570*/  STS.128 [R0+0x80], R24 ;  /* 0x0000801800007388 */ /* 0x010fe80000000c00 */
[----:B0-----:R-:W-:Y:S04]  /*77580*/  STL.64 [R1+0x2d0], R12 ;  /* 0x0002d00c01007387 */ /* 0x001fe80000100a00 */
[----:B------:R0:W-:Y:S04]  /*77590*/  STL.64 [R1+0x2d8], R14 ;  /* 0x0002d80e01007387 */ /* 0x0001e80000100a00 */
[----:B0-----:R-:W4:Y:S04]  /*775a0*/  LDL.LU.64 R14, [R1+0x28f8] ;  /* 0x0028f800010e7983 */ /* 0x001f280000300a00 */
[----:B------:R-:W4:Y:S04]  /*775b0*/  LDL.LU.64 R12, [R1+0x28f0] ;  /* 0x0028f000010c7983 */ /* 0x000f280000300a00 */
[----:B------:R-:W5:Y:S04]  /*775c0*/  LDL.LU.64 R18, [R1+0x28e8] ;  /* 0x0028e80001127983 */ /* 0x000f680000300a00 */
[----:B------:R-:W5:Y:S04]  /*775d0*/  LDL.LU.64 R16, [R1+0x28e0] ;  /* 0x0028e00001107983 */ /* 0x000f680000300a00 */
[----:B------:R-:W5:Y:S04]  /*775e0*/  LDL.LU.64 R26, [R1+0x28d8] ;  /* 0x0028d800011a7983 */ /* 0x000f680000300a00 */
[----:B------:R-:W5:Y:S04]  /*775f0*/  LDL.LU.64 R24, [R1+0x28d0] ;  /* 0x0028d00001187983 */ /* 0x000f680000300a00 */
[----:B------:R-:W-:Y:S04]  /*77600*/  STS.128 [R0+0x400], R4 ;  /* 0x0004000400007388 */ /* 0x000fe80000000c00 */
[----:B---3--:R-:W-:Y:S04]  /*77610*/  STS.128 [R0+0x280], R8 ;  /* 0x0002800800007388 */ /* 0x008fe80000000c00 */
[----:B--2---:R-:W-:Y:S04]  /*77620*/  STS.128 [R0+0x200], R20 ;  /* 0x0002001400007388 */ /* 0x004fe80000000c00 */
[----:B----4-:R-:W-:Y:S04]  /*77630*/  STS.128 [R0+0x480], R12 ;  /* 0x0004800c00007388 */ /* 0x010fe80000000c00 */
[----:B-----5:R-:W-:Y:S04]  /*77640*/  STS.128 [R0+0x600], R16 ;  /* 0x0006001000007388 */ /* 0x020fe80000000c00 */
[----:B------:R-:W-:Y:S04]  /*77650*/  STS.128 [R0+0x680], R24 ;  /* 0x0006801800007388 */ /* 0x000fe80000000c00 */
[----:B------:R-:W-:Y:S06]  /*77660*/  BAR.SYNC.DEFER_BLOCKING 0x0 ;  /* 0x0000000000007b1d */ /* 0x000fec0000010000 */
[----:B------:R-:W0:Y:S04]  /*77670*/  LDS.128 R4, [R2] ;  /* 0x0000000002047984 */ /* 0x000e280000000c00 */
[----:B------:R-:W1:Y:S04]  /*77680*/  LDS.128 R12, [R2+0x800] ;  /* 0x00080000020c7984 */ /* 0x000e680000000c00 */
[----:B------:R-:W2:Y:S04]  /*77690*/  LDS.128 R8, [R28] ;  /* 0x000000001c087984 */ /* 0x000ea80000000c00 */
[----:B0-----:R-:W-:Y:S04]  /*776a0*/  STL.64 [R1+0x40], R4 ;  /* 0x0000400401007387 */ /* 0x001fe80000100a00 */
[----:B------:R-:W-:Y:S04]  /*776b0*/  STL.64 [R1+0x48], R6 ;  /* 0x0000480601007387 */ /* 0x000fe80000100a00 */
[----:B------:R-:W0:Y:S04]  /*776c0*/  LDS.128 R4, [R28+0x800] ;  /* 0x000800001c047984 */ /* 0x000e280000000c00 */
[----:B-1----:R1:W-:Y:S04]  /*776d0*/  STL.64 [R1+0x210], R12 ;  /* 0x0002100c01007387 */ /* 0x0023e80000100a00 */
[----:B------:R3:W-:Y:S04]  /*776e0*/  STL.64 [R1+0x218], R14 ;  /* 0x0002180e01007387 */ /* 0x0007e80000100a00 */
[----:B------:R-:W4:Y:S04]  /*776f0*/  LDL.LU R16, [R1+0x180] ;  /* 0x0001800001107983 */ /* 0x000f280000300800 */
[----:B--2---:R-:W-:Y:S04]  /*77700*/  STL.64 [R1+0x60], R8 ;  /* 0x0000600801007387 */ /* 0x004fe80000100a00 */
[----:B------:R-:W-:Y:S04]  /*77710*/  STL.64 [R1+0x68], R10 ;  /* 0x0000680a01007387 */ /* 0x000fe80000100a00 */
[----:B0-----:R0:W-:Y:S04]  /*77720*/  STL.64 [R1+0x230], R4 ;  /* 0x0002300401007387 */ /* 0x0011e80000100a00 */
[----:B------:R2:W-:Y:S04]  /*77730*/  STL.64 [R1+0x238], R6 ;  /* 0x0002380601007387 */ /* 0x0005e80000100a00 */
[----:B------:R-:W4:Y:S04]  /*77740*/  LDL.LU R17, [R1+0x184] ;  /* 0x0001840001117983 */ /* 0x000f280000300800 */
[----:B------:R-:W5:Y:S04]  /*77750*/  LDL.LU R18, [R1+0x188] ;  /* 0x0001880001127983 */ /* 0x000f680000300800 */
[----:B------:R-:W5:Y:S04]  /*77760*/  LDL.LU R19, [R1+0x18c] ;  /* 0x00018c0001137983 */ /* 0x000f680000300800 */
[----:B-----5:R-:W-:Y:S04]  /*77770*/  STL.64 [R1+0x2828], R18 ;  /* 0x0028281201007387 */ /* 0x020fe80000100a00 */
[----:B----4-:R-:W-:Y:S04]  /*77780*/  STL.64 [R1+0x2820], R16 ;  /* 0x0028201001007387 */ /* 0x010fe80000100a00 */
[----:B-1----:R-:W4:Y:S04]  /*77790*/  LDL.LU R12, [R1+0x170] ;  /* 0x00017000010c7983 */ /* 0x002f280000300800 */
[----:B------:R-:W4:Y:S04]  /*777a0*/  LDL.LU R13, [R1+0x174] ;  /* 0x00017400010d7983 */ /* 0x000f280000300800 */
[----:B---3--:R-:W3:Y:S04]  /*777b0*/  LDL.LU R14, [R1+0x178] ;  /* 0x00017800010e7983 */ /* 0x008ee80000300800 */
[----:B------:R-:W3:Y:S04]  /*777c0*/  LDL.LU R15, [R1+0x17c] ;  /* 0x00017c00010f7983 */ /* 0x000ee80000300800 */
[----:B---3--:R-:W-:Y:S04]  /*777d0*/  STL.64 [R1+0x2838], R14 ;  /* 0x0028380e01007387 */ /* 0x008fe80000100a00 */
[----:B----4-:R-:W-:Y:S04]  /*777e0*/  STL.64 [R1+0x2830], R12 ;  /* 0x0028300c01007387 */ /* 0x010fe80000100a00 */
[----:B0-----:R-:W3:Y:S04]  /*777f0*/  LDL.LU R4, [R1+0x160] ;  /* 0x0001600001047983 */ /* 0x001ee80000300800 */
[----:B------:R-:W3:Y:S04]  /*77800*/  LDL.LU R5, [R1+0x164] ;  /* 0x0001640001057983 */ /* 0x000ee80000300800 */
[----:B--2---:R-:W2:Y:S04]  /*77810*/  LDL.LU R6, [R1+0x168] ;  /* 0x0001680001067983 */ /* 0x004ea80000300800 */
[----:B------:R-:W2:Y:S04]  /*77820*/  LDL.LU R7, [R1+0x16c] ;  /* 0x00016c0001077983 */ /* 0x000ea80000300800 */
[----:B--2---:R-:W-:Y:S04]  /*77830*/  STL.64 [R1+0x2848], R6 ;  /* 0x0028480601007387 */ /* 0x004fe80000100a00 */
[----:B---3--:R0:W-:Y:S04]  /*77840*/  STL.64 [R1+0x2840], R4 ;  /* 0x0028400401007387 */ /* 0x0081e80000100a00 */
[----:B0-----:R-:W2:Y:S04]  /*77850*/  LDL.LU R4, [R1+0x110] ;  /* 0x0001100001047983 */ /* 0x001ea80000300800 */
[----:B------:R-:W2:Y:S04]  /*77860*/  LDL.LU R5, [R1+0x114] ;  /* 0x0001140001057983 */ /* 0x000ea80000300800 */
[----:B------:R-:W3:Y:S04]  /*77870*/  LDL.LU R6, [R1+0x118] ;  /* 0x0001180001067983 */ /* 0x000ee80000300800 */
[----:B------:R-:W3:Y:S04]  /*77880*/  LDL.LU R7, [R1+0x11c] ;  /* 0x00011c0001077983 */ /* 0x000ee80000300800 */
[----:B---3--:R-:W-:Y:S04]  /*77890*/  STL.64 [R1+0x2858], R6 ;  /* 0x0028580601007387 */ /* 0x008fe80000100a00 */
[----:B--2---:R0:W-:Y:S04]  /*778a0*/  STL.64 [R1+0x2850], R4 ;  /* 0x0028500401007387 */ /* 0x0041e80000100a00 */
        /* <DEDUP_REMOVED lines=41> */
[----:B--2---:R-:W-:Y:S04]  /*77b40*/  STL.64 [R1+0x28c0], R4 ;  /* 0x0028c00401007387 */ /* 0x004fe80000100a00 */
[----:B------:R-:W0:Y:S04]  /*77b50*/  LDS.128 R4, [R29] ;  /* 0x000000001d047984 */ /* 0x000e280000000c00 */
[----:B------:R-:W2:Y:S04]  /*77b60*/  LDL.LU R20, [R1+0x140] ;  /* 0x0001400001147983 */ /* 0x000ea80000300800 */
[----:B------:R-:W2:Y:S04]  /*77b70*/  LDL.LU R21, [R1+0x144] ;  /* 0x0001440001157983 */ /* 0x000ea80000300800 */
[----:B------:R-:W2:Y:S04]  /*77b80*/  LDL.LU R22, [R1+0x148] ;  /* 0x0001480001167983 */ /* 0x000ea80000300800 */
[----:B------:R-:W2:Y:S04]  /*77b90*/  LDL.LU R23, [R1+0x14c] ;  /* 0x00014c0001177983 */ /* 0x000ea80000300800 */
[----:B------:R-:W3:Y:S04]  /*77ba0*/  LDL.LU R16, [R1+0x130] ;  /* 0x0001300001107983 */ /* 0x000ee80000300800 */
[----:B------:R-:W3:Y:S04]  /*77bb0*/  LDL.LU R17, [R1+0x134] ;  /* 0x0001340001117983 */ /* 0x000ee80000300800 */
[----:B------:R-:W3:Y:S04]  /*77bc0*/  LDL.LU R18, [R1+0x138] ;  /* 0x0001380001127983 */ /* 0x000ee80000300800 */
[----:B------:R-:W3:Y:S04]  /*77bd0*/  LDL.LU R19, [R1+0x13c] ;  /* 0x00013c0001137983 */ /* 0x000ee80000300800 */
        /* <DEDUP_REMOVED lines=8> */
[----:B------:R-:W2:Y:S04]  /*77c60*/  LDL.LU R24, [R1+0x1d0] ;  /* 0x0001d00001187983 */ /* 0x000ea80000300800 */
[----:B------:R-:W2:Y:S04]  /*77c70*/  LDL.LU R25, [R1+0x1d4] ;  /* 0x0001d40001197983 */ /* 0x000ea80000300800 */
[----:B------:R-:W2:Y:S04]  /*77c80*/  LDL.LU R26, [R1+0x1d8] ;  /* 0x0001d800011a7983 */ /* 0x000ea80000300800 */
[----:B------:R-:W2:Y:S04]  /*77c90*/  LDL.LU R27, [R1+0x1dc] ;  /* 0x0001dc00011b7983 */ /* 0x000ea80000300800 */
[----:B0-----:R-:W-:Y:S04]  /*77ca0*/  STL.64 [R1+0x80], R4 ;  /* 0x0000800401007387 */ /* 0x001fe80000100a00 */
[----:B------:R-:W-:Y:S04]  /*77cb0*/  STL.64 [R1+0x88], R6 ;  /* 0x0000880601007387 */ /* 0x000fe80000100a00 */
[----:B------:R-:W0:Y:S04]  /*77cc0*/  LDS.128 R4, [R29+0x800] ;  /* 0x000800001d047984 */ /* 0x000e280000000c00 */
[----:B0-----:R-:W-:Y:S04]  /*77cd0*/  STL.64 [R1+0x280], R4 ;  /* 0x0002800401007387 */ /* 0x001fe80000100a00 */
[----:B------:R-:W-:Y:S04]  /*77ce0*/  STL.64 [R1+0x288], R6 ;  /* 0x0002880601007387 */ /* 0x000fe80000100a00 */
[----:B------:R-:W0:Y:S04]  /*77cf0*/  LDS.128 R4, [R3] ;  /* 0x0000000003047984 */ /* 0x000e280000000c00 */
[----:B0-----:R-:W-:Y:S04]  /*77d00*/  STL.64 [R1+0x1c0], R4 ;  /* 0x0001c00401007387 */ /* 0x001fe80000100a00 */
[----:B------:R-:W-:Y:S04]  /*77d10*/  STL.64 [R1+0x1c8], R6 ;  /* 0x0001c80601007387 */ /* 0x000fe80000100a00 */
[----:B------:R-:W0:Y:S04]  /*77d20*/  LDS.128 R4, [R3+0x800] ;  /* 0x0008000003047984 */ /* 0x000e280000000c00 */
[----:B0-----:R-:W-:Y:S04]  /*77d30*/  STL.64 [R1+0x2a0], R4 ;  /* 0x0002a00401007387 */ /* 0x001fe80000100a00 */
[----:B------:R0:W-:Y:S04]  /*77d40*/  STL.64 [R1+0x2a8], R6 ;  /* 0x0002a80601007387 */ /* 0x0001e80000100a00 */
[----:B0-----:R-:W2:Y:S04]  /*77d50*/  LDL.LU.64 R6, [R1+0x28c8] ;  /* 0x0028c80001067983 */ /* 0x001ea80000300a00 */
[----:B------:R-:W2:Y:S04]  /*77d60*/  LDL.LU.64 R4, [R1+0x28c0] ;  /* 0x0028c00001047983 */ /* 0x000ea80000300a00 */
[----:B------:R-:W-:Y:S06]  /*77d70*/  BAR.SYNC.DEFER_BLOCKING 0x0 ;  /* 0x0000000000007b1d */ /* 0x000fec0000010000 */
[----:B--2---:R0:W-:Y:S04]  /*77d80*/  STS.128 [R0], R4 ;  /* 0x0000000400007388 */ /* 0x0041e80000000c00 */
[----:B0-----:R-:W2:Y:S04]  /*77d90*/  LDL.LU.64 R6, [R1+0x28b8] ;  /* 0x0028b80001067983 */ /* 0x001ea80000300a00 */
[----:B------:R-:W2:Y:S04]  /*77da0*/  LDL.LU.64 R4, [R1+0x28b0] ;  /* 0x0028b00001047983 */ /* 0x000ea80000300a00 */
[----:B--2---:R0:W-:Y:S04]  /*77db0*/  STS.128 [R0+0x80], R4 ;  /* 0x0000800400007388 */ /* 0x0041e80000000c00 */
        /* <DEDUP_REMOVED lines=17> */
[----:B--2---:R-:W-:Y:S04]  /*77ed0*/  STS.128 [R0+0x680], R4 ;  /* 0x0006800400007388 */ /* 0x004fe80000000c00 */
[----:B------:R-:W-:Y:S06]  /*77ee0*/  BAR.SYNC.DEFER_BLOCKING 0x0 ;  /* 0x0000000000007b1d */ /* 0x000fec0000010000 */
[----:B------:R-:W0:Y:S04]  /*77ef0*/  LDS.128 R4, [R2] ;  /* 0x0000000002047984 */ /* 0x000e280000000c00 */
        /* <DEDUP_REMOVED lines=21> */
[----:B------:R-:W-:Y:S06]  /*78050*/  BAR.SYNC.DEFER_BLOCKING 0x0 ;  /* 0x0000000000007b1d */ /* 0x000fec0000010000 */
[----:B----4-:R-:W-:Y:S04]  /*78060*/  STS.128 [R0], R12 ;  /* 0x0000000c00007388 */ /* 0x010fe80000000c00 */
[----:B---3--:R-:W-:Y:S04]  /*78070*/  STS.128 [R0+0x80], R16 ;  /* 0x0000801000007388 */ /* 0x008fe80000000c00 */
[----:B0-----:R-:W-:Y:S04]  /*78080*/  STL.64 [R1+0x110], R4 ;  /* 0x0001100401007387 */ /* 0x001fe80000100a00 */
[----:B------:R0:W-:Y:S04]  /*78090*/  STL.64 [R1+0x118], R6 ;  /* 0x0001180601007387 */ /* 0x0001e80000100a00 */
[----:B0-----:R-:W2:Y:S04]  /*780a0*/  LDL.LU.64 R6, [R1+0x2848] ;  /* 0x0028480001067983 */ /* 0x001ea80000300a00 */
[----:B------:R-:W2:Y:S04]  /*780b0*/  LDL.LU.64 R4, [R1+0x2840] ;  /* 0x0028400001047983 */ /* 0x000ea80000300a00 */
[----:B------:R-:W3:Y:S04]  /*780c0*/  LDL.LU.64 R14, [R1+0x2838] ;  /* 0x00283800010e7983 */ /* 0x000ee80000300a00 */
[----:B------:R-:W3:Y:S04]  /*780d0*/  LDL.LU.64 R12, [R1+0x2830] ;  /* 0x00283000010c7983 */ /* 0x000ee80000300a00 */
[----:B------:R-:W4:Y:S04]  /*780e0*/  LDL.LU.64 R18, [R1+0x2828] ;  /* 0x0028280001127983 */ /* 0x000f280000300a00 */
[----:B------:R-:W4:Y:S04]  /*780f0*/  LDL.LU.64 R16, [R1+0x2820] ;  /* 0x0028200001107983 */ /* 0x000f280000300a00 */
[----:B----4-:R0:W-:Y:S04]  /*78100*/  STS.128 [R0+0x600], R16 ;  /* 0x0006001000007388 */ /* 0x0101e80000000c00 */
[----:B0-----:R-:W4:Y:S04]  /*78110*/  LDL.LU R16, [R1+0x2e0] ;  /* 0x0002e00001107983 */ /* 0x001f280000300800 */
[----:B------:R-:W4:Y:S04]  /*78120*/  LDL.LU R17, [R1+0x2e4] ;  /* 0x0002e40001117983 */ /* 0x000f280000300800 */
[----:B------:R-:W3:Y:S04]  /*78130*/  LDL.LU R18, [R1+0x2e8] ;  /* 0x0002e80001127983 */ /* 0x000ee80000300800 */
[----:B------:R-:W3:Y:S04]  /*78140*/  LDL.LU R19, [R1+0x2ec] ;  /* 0x0002ec0001137983 */ /* 0x000ee80000300800 */
[----:B--2---:R0:W-:Y:S04]  /*78150*/  STS.128 [R0+0x400], R4 ;  /* 0x0004000400007388 */ /* 0x0041e80000000c00 */
[----:B---3--:R-:W-:Y:S04]  /*78160*/  STL.64 [R1+0x27f8], R18 ;  /* 0x0027f81201007387 */ /* 0x008fe80000100a00 */
[----:B----4-:R-:W-:Y:S04]  /*78170*/  STL.64 [R1+0x27f0], R16 ;  /* 0x0027f01001007387 */ /* 0x010fe80000100a00 */
[----:B0-----:R-:W2:Y:S04]  /*78180*/  LDL.LU R4, [R1+0x2b0] ;  /* 0x0002b00001047983 */ /* 0x001ea80000300800 */
[----:B------:R-:W2:Y:S04]  /*78190*/  LDL.LU R5, [R1+0x2b4] ;  /* 0x0002b40001057983 */ /* 0x000ea80000300800 */
[----:B------:R-:W3:Y:S04]  /*781a0*/  LDL.LU R6, [R1+0x2b8] ;  /* 0x0002b80001067983 */ /* 0x000ee80000300800 */
[----:B------:R-:W3:Y:S04]  /*781b0*/  LDL.LU R7, [R1+0x2bc] ;  /* 0x0002bc0001077983 */ /* 0x000ee80000300800 */
[----:B-----5:R0:W-:Y:S04]  /*781c0*/  STS.128 [R0+0x280], R8 ;  /* 0x0002800800007388 */ /* 0x0201e80000000c00 */
[----:B------:R-:W-:Y:S04]  /*781d0*/  STS.128 [R0+0x200], R20 ;  /* 0x0002001400007388 */ /* 0x000fe80000000c00 */
[----:B------:R-:W-:Y:S04]  /*781e0*/  STS.128 [R0+0x480], R12 ;  /* 0x0004800c00007388 */ /* 0x000fe80000000c00 */
[----:B------:R-:W-:Y:S04]  /*781f0*/  STS.128 [R0+0x680], R24 ;  /* 0x0006801800007388 */ /* 0x000fe80000000c00 */
[----:B------:R-:W-:Y:S06]  /*78200*/  BAR.SYNC.DEFER_BLOCKING 0x0 ;  /* 0x0000000000007b1d */ /* 0x000fec0000010000 */
[----:B------:R-:W-:Y:S04]  /*78210*/  LDS.128 R24, [R28] ;  /* 0x000000001c187984 */ /* 0x000fe80000000c00 */
[----:B---3--:R-:W-:Y:S04]  /*78220*/  STL.64 [R1+0x2808], R6 ;  /* 0x0028080601007387 */ /* 0x008fe80000100a00 */
[----:B--2---:R-:W-:Y:S04]  /*78230*/  STL.64 [R1+0x2800], R4 ;  /* 0x0028000401007387 */ /* 0x004fe80000100a00 */
[----:B0-----:R-:W2:Y:S04]  /*78240*/  LDL.LU R8, [R1+0x260] ;  /* 0x0002600001087983 */ /* 0x001ea80000300800 */
[----:B------:R-:W2:Y:S04]  /*78250*/  LDL.LU R9, [R1+0x264] ;  /* 0x0002640001097983 */ /* 0x000ea80000300800 */
[----:B------:R-:W3:Y:S04]  /*78260*/  LDL.LU R10, [R1+0x268] ;  /* 0x00026800010a7983 */ /* 0x000ee80000300800 */
[----:B------:R-:W3:Y:S04]  /*78270*/  LDL.LU R11, [R1+0x26c] ;  /* 0x00026c00010b7983 */ /* 0x000ee80000300800 */
[----:B------:R-:W0:Y:S02]  /*78280*/  LDS.128 R4, [R2] ;  /* 0x0000000002047984 */ /* 0x000e240000000c00 */
[----:B0-----:R-:W-:-:S02]  /*78290*/  IMAD.MOV.U32 R21, RZ, RZ, R4 ;  /* 0x000000ffff157224 */ /* 0x001fc400078e0004 */
[----:B---3--:R-:W-:Y:S04]  /*782a0*/  STL.64 [R1+0x2818], R10 ;  /* 0x0028180a01007387 */ /* 0x008fe80000100a00 */
[----:B--2---:R-:W-:Y:S04]  /*782b0*/  STL.64 [R1+0x2810], R8 ;  /* 0x0028100801007387 */ /* 0x004fe80000100a00 */
[----:B------:R-:W3:Y:S04]  /*782c0*/  LDL.LU R12, [R1+0x2c0] ;  /* 0x0002c000010c7983 */ /* 0x000ee80000300800 */
[----:B------:R-:W3:Y:S04]  /*782d0*/  LDL.LU R13, [R1+0x2c4] ;  /* 0x0002c400010d7983 */ /* 0x000ee80000300800 */
[----:B------:R-:W3:Y:S04]  /*782e0*/  LDL.LU R14, [R1+0x2c8] ;  /* 0x0002c800010e7983 */ /* 0x000ee80000300800 */
[----:B------:R-:W3:Y:S04]  /*782f0*/  LDL.LU R15, [R1+0x2cc] ;  /* 0x0002cc00010f7983 */ /* 0x000ee80000300800 */
[----:B------:R0:W-:Y:S04]  /*78300*/  STL [R1+0x4], R5 ;  /* 0x0000040501007387 */ /* 0x0001e80000100800 */
[----:B------:R1:W-:Y:S04]  /*78310*/  STL.64 [R1+0x8], R6 ;  /* 0x0000080601007387 */ /* 0x0003e80000100a00 */
[----:B------:R-:W3:Y:S04]  /*78320*/  LDL.LU R4, [R1+0x1e0] ;  /* 0x0001e00001047983 */ /* 0x000ee80000300800 */
[----:B0-----:R-:W3:Y:S04]  /*78330*/  LDL.LU R5, [R1+0x1e4] ;  /* 0x0001e40001057983 */ /* 0x001ee80000300800 */
[----:B-1----:R-:W3:Y:S04]  /*78340*/  LDL.LU R6, [R1+0x1e8] ;  /* 0x0001e80001067983 */ /* 0x002ee80000300800 */
[----:B------:R-:W3:Y:S04]  /*78350*/  LDL.LU R7, [R1+0x1ec] ;  /* 0x0001ec0001077983 */ /* 0x000ee80000300800 */
[----:B------:R-:W4:Y:S04]  /*78360*/  LDL.LU R16, [R1+0x1f0] ;  /* 0x0001f00001107983 */ /* 0x000f280000300800 */
[----:B------:R-:W4:Y:S04]  /*78370*/  LDL.LU R17, [R1+0x1f4] ;  /* 0x0001f40001117983 */ /* 0x000f280000300800 */
[----:B------:R-:W4:Y:S04]  /*78380*/  LDL.LU R18, [R1+0x1f8] ;  /* 0x0001f80001127983 */ /* 0x000f280000300800 */
[----:B------:R-:W4:Y:S04]  /*78390*/  LDL.LU R19, [R1+0x1fc] ;  /* 0x0001fc0001137983 */ /* 0x000f280000300800 */
[----:B------:R-:W0:Y:S04]  /*783a0*/  LDS.128 R8, [R2+0x800] ;  /* 0x0008000002087984 */ /* 0x000e280000000c00 */
[----:B0-----:R-:W-:Y:S04]  /*783b0*/  STL.64 [R1+0xb0], R8 ;  /* 0x0000b00801007387 */ /* 0x001fe80000100a00 */
[----:B------:R-:W-:Y:S04]  /*783c0*/  STL.64 [R1+0xb8], R10 ;  /* 0x0000b80a01007387 */ /* 0x000fe80000100a00 */
[----:B------:R-:W0:Y:S04]  /*783d0*/  LDS.128 R8, [R28+0x800] ;  /* 0x000800001c087984 */ /* 0x000e280000000c00 */
[----:B0-----:R-:W-:Y:S01]  /*783e0*/  STL.64 [R1+0xd0], R8 ;  /* 0x0000d00801007387 */ /* 0x001fe20000100a00 */
[----:B------:R-:W-:-:S03]  /*783f0*/  IMAD.MOV.U32 R22, RZ, RZ, R10 ;  /* 0x000000ffff167224 */ /* 0x000fc600078e000a */
[----:B------:R-:W-:Y:S04]  /*78400*/  STL.64 [R1+0x10], R24 ;  /* 0x0000101801007387 */ /* 0x000fe80000100a00 */
[----:B------:R-:W-:Y:S04]  /*78410*/  STL.64 [R1+0x18], R26 ;  /* 0x0000181a01007387 */ /* 0x000fe80000100a00 */
[----:B------:R-:W-:Y:S04]  /*78420*/  STL [R1+0xdc], R11 ;  /* 0x0000dc0b01007387 */ /* 0x000fe80000100800 */
[----:B------:R-:W0:Y:S04]  /*78430*/  LDS.128 R8, [R29+0x800] ;  /* 0x000800001d087984 */ /* 0x000e280000000c00 */
[----:B------:R-:W1:Y:S04]  /*78440*/  LDS.128 R24, [R29] ;  /* 0x000000001d187984 */ /* 0x000e680000000c00 */
[----:B------:R-:W-:Y:S04]  /*78450*/  STL [R1+0x241c], R22 ;  /* 0x00241c1601007387 */ /* 0x000fe80000100800 */
[----:B0-----:R-:W-:Y:S01]  /*78460*/  STL.64 [R1+0xa0], R8 ;  /* 0x0000a00801007387 */ /* 0x001fe20000100a00 */
[----:B------:R-:W-:-:S03]  /*78470*/  IMAD.MOV.U32 R23, RZ, RZ, R10 ;  /* 0x000000ffff177224 */ /* 0x000fc600078e000a */
[----:B-1----:R-:W-:Y:S04]  /*78480*/  STL.64 [R1+0x30], R24 ;  /* 0x0000301801007387 */ /* 0x002fe80000100a00 */
[----:B------:R-:W-:Y:S04]  /*78490*/  STL.64 [R1+0x38], R26 ;  /* 0x0000381a01007387 */ /* 0x000fe80000100a00 */
[----:B------:R-:W0:Y:S04]  /*784a0*/  LDS.128 R24, [R3] ;  /* 0x0000000003187984 */ /* 0x000e280000000c00 */
[----:B------:R-:W-:Y:S04]  /*784b0*/  STL [R1+0xac], R11 ;  /* 0x0000ac0b01007387 */ /* 0x000fe80000100800 */
[----:B------:R-:W1:Y:S04]  /*784c0*/  LDS.128 R8, [R3+0x800] ;  /* 0x0008000003087984 */ /* 0x000e680000000c00 */
[----:B------:R-:W-:Y:S06]  /*784d0*/  BAR.SYNC.DEFER_BLOCKING 0x0 ;  /* 0x0000000000007b1d */ /* 0x000fec0000010000 */
[----:B------:R-:W-:Y:S04]  /*784e0*/  STL [R1+0x2420], R23 ;  /* 0x0024201701007387 */ /* 0x000fe80000100800 */
[----:B------:R5:W-:Y:S04]  /*784f0*/  STL [R1+0x24c8], R21 ;  /* 0x0024c81501007387 */ /* 0x000be80000100800 */
[----:B------:R-:W2:Y:S04]  /*78500*/  LDL.LU R20, [R1+0x250] ;  /* 0x0002500001147983 */ /* 0x000ea80000300800 */
[----:B-----5:R-:W2:Y:S04]  /*78510*/  LDL.LU R21, [R1+0x254] ;  /* 0x0002540001157983 */ /* 0x020ea80000300800 */
[----:B------:R-:W2:Y:S04]  /*78520*/  LDL.LU R22, [R1+0x258] ;  /* 0x0002580001167983 */ /* 0x000ea80000300800 */
[----:B------:R-:W2:Y:S04]  /*78530*/  LDL.LU R23, [R1+0x25c] ;  /* 0x00025c0001177983 */ /* 0x000ea80000300800 */
[----:B0-----:R-:W-:Y:S04]  /*78540*/  STL [R1+0x2444], R24 ;  /* 0x0024441801007387 */ /* 0x001fe80000100800 */
[----:B------:R1:W-:Y:S04]  /*78550*/  STL [R1+0x2434], R25 ;  /* 0x0024341901007387 */ /* 0x0003e80000100800 */
[----:B------:R0:W-:Y:S04]  /*78560*/  STL [R1+0x2424], R26 ;  /* 0x0024241a01007387 */ /* 0x0001e80000100800 */
[----:B------:R-:W-:Y:S01]  /*78570*/  STL [R1+0x2408], R27 ;  /* 0x0024081b01007387 */ /* 0x000fe20000100800 */
[----:B-1----:R-:W-:-:S03]  /*78580*/  IMAD.MOV.U32 R25, RZ, RZ, R8 ;  /* 0x000000ffff197224 */ /* 0x002fc600078e0008 */
[----:B------:R1:W-:Y:S01]  /*78590*/  STL.64 [R1+0xe8], R10 ;  /* 0x0000e80a01007387 */ /* 0x0003e20000100a00 */
[----:B0-----:R-:W-:-:S03]  /*785a0*/  IMAD.MOV.U32 R26, RZ, RZ, R9 ;  /* 0x000000ffff1a7224 */ /* 0x001fc600078e0009 */
[----:B-1----:R-:W5:Y:S04]  /*785b0*/  LDL.LU.64 R10, [R1+0x2818] ;  /* 0x00281800010a7983 */ /* 0x002f680000300a00 */
[----:B------:R-:W5:Y:S04]  /*785c0*/  LDL.LU.64 R8, [R1+0x2810] ;  /* 0x0028100001087983 */ /* 0x000f680000300a00 */
[----:B------:R0:W-:Y:S04]  /*785d0*/  STL [R1+0x243c], R25 ;  /* 0x00243c1901007387 */ /* 0x0001e80000100800 */
[----:B------:R1:W-:Y:S04]  /*785e0*/  STL [R1+0x242c], R26 ;  /* 0x00242c1a01007387 */ /* 0x0003e80000100800 */
[----:B------:R-:W5:Y:S04]  /*785f0*/  LDL.LU R24, [R1+0x240] ;  /* 0x0002400001187983 */ /* 0x000f680000300800 */
[----:B0-----:R-:W5:Y:S04]  /*78600*/  LDL.LU R25, [R1+0x244] ;  /* 0x0002440001197983 */ /* 0x001f680000300800 */
[----:B-1----:R-:W5:Y:S04]  /*78610*/  LDL.LU R26, [R1+0x248] ;  /* 0x00024800011a7983 */ /* 0x002f680000300800 */
[----:B------:R-:W5:Y:S04]  /*78620*/  LDL.LU R27, [R1+0x24c] ;  /* 0x00024c00011b7983 */ /* 0x000f680000300800 */
[----:B---3--:R0:W-:Y:S04]  /*78630*/  STS.128 [R0], R4 ;  /* 0x0000000400007388 */ /* 0x0081e80000000c00 */
[----:B0-----:R-:W3:Y:S04]  /*78640*/  LDL.LU.64 R6, [R1+0x2808] ;  /* 0x0028080001067983 */ /* 0x001ee80000300a00 */
[----:B------:R-:W3:Y:S04]  /*78650*/  LDL.LU.64 R4, [R1+0x2800] ;  /* 0x0028000001047983 */ /* 0x000ee80000300a00 */
[----:B----4-:R0:W-:Y:S04]  /*78660*/  STS.128 [R0+0x80], R16 ;  /* 0x0000801000007388 */ /* 0x0101e80000000c00 */
[----:B0-----:R-:W4:Y:S04]  /*78670*/  LDL.LU.64 R18, [R1+0x27f8] ;  /* 0x0027f80001127983 */ /* 0x001f280000300a00 */
[----:B------:R-:W4:Y:S04]  /*78680*/  LDL.LU.64 R16, [R1+0x27f0] ;  /* 0x0027f00001107983 */ /* 0x000f280000300a00 */
[----:B------:R-:W-:Y:S04]  /*78690*/  STS.128 [R0+0x600], R12 ;  /* 0x0006000c00007388 */ /* 0x000fe80000000c00 */
[----:B--2---:R-:W-:Y:S04]  /*786a0*/  STS.128 [R0+0x280], R20 ;  /* 0x0002801400007388 */ /* 0x004fe80000000c00 */
[----:B-----5:R-:W-:Y:S04]  /*786b0*/  STS.128 [R0+0x400], R8 ;  /* 0x0004000800007388 */ /* 0x020fe80000000c00 */
[----:B------:R-:W-:Y:S04]  /*786c0*/  STS.128 [R0+0x200], R24 ;  /* 0x0002001800007388 */ /* 0x000fe80000000c00 */
[----:B---3--:R-:W-:Y:S04]  /*786d0*/  STS.128 [R0+0x480], R4 ;  /* 0x0004800400007388 */ /* 0x008fe80000000c00 */
[----:B----4-:R-:W-:Y:S04]  /*786e0*/  STS.128 [R0+0x680], R16 ;  /* 0x0006801000007388 */ /* 0x010fe80000000c00 */
        /* <DEDUP_REMOVED lines=9> */
[----:B-1----:R-:W4:Y:S04]  /*78780*/  LDL.LU R12, [R1+0x3f0] ;  /* 0x0003f000010c7983 */ /* 0x002f280000300800 */
[----:B--2---:R-:W-:Y:S04]  /*78790*/  STL.64 [R1+0x250], R8 ;  /* 0x0002500801007387 */ /* 0x004fe80000100a00 */
[----:B------:R-:W-:Y:S04]  /*787a0*/  STL.64 [R1+0x258], R10 ;  /* 0x0002580a01007387 */ /* 0x000fe80000100a00 */
[----:B0-----:R0:W-:Y:S04]  /*787b0*/  STL.64 [R1+0x4b0], R4 ;  /* 0x0004b00401007387 */ /* 0x0011e80000100a00 */
[----:B------:R1:W-:Y:S04]  /*787c0*/  STL.64 [R1+0x4b8], R6 ;  /* 0x0004b80601007387 */ /* 0x0003e80000100a00 */
[----:B------:R-:W4:Y:S04]  /*787d0*/  LDL.LU R13, [R1+0x3f4] ;  /* 0x0003f400010d7983 */ /* 0x000f280000300800 */
[----:B---3--:R-:W2:Y:S04]  /*787e0*/  LDL.LU R14, [R1+0x3f8] ;  /* 0x0003f800010e7983 */ /* 0x008ea80000300800 */
[----:B------:R-:W2:Y:S04]  /*787f0*/  LDL.LU R15, [R1+0x3fc] ;  /* 0x0003fc00010f7983 */ /* 0x000ea80000300800 */
[----:B--2---:R-:W-:Y:S04]  /*78800*/  STL.64 [R1+0x2748], R14 ;  /* 0x0027480e01007387 */ /* 0x004fe80000100a00 */
[----:B----4-:R-:W-:Y:S04]  /*78810*/  STL.64 [R1+0x2740], R12 ;  /* 0x0027400c01007387 */ /* 0x010fe80000100a00 */
[----:B0-----:R-:W2:Y:S04]  /*78820*/  LDL.LU R4, [R1+0x3e0] ;  /* 0x0003e00001047983 */ /* 0x001ea80000300800 */
[----:B------:R-:W2:Y:S04]  /*78830*/  LDL.LU R5, [R1+0x3e4] ;  /* 0x0003e40001057983 */ /* 0x000ea80000300800 */
[----:B-1----:R-:W3:Y:S04]  /*78840*/  LDL.LU R6, [R1+0x3e8] ;  /* 0x0003e80001067983 */ /* 0x002ee80000300800 */
[----:B------:R-:W3:Y:S04]  /*78850*/  LDL.LU R7, [R1+0x3ec] ;  /* 0x0003ec0001077983 */ /* 0x000ee80000300800 */
[----:B---3--:R-:W-:Y:S04]  /*78860*/  STL.64 [R1+0x2758], R6 ;  /* 0x0027580601007387 */ /* 0x008fe80000100a00 */
[----:B--2---:R-:W-:Y:S04]  /*78870*/  STL.64 [R1+0x2750], R4 ;  /* 0x0027500401007387 */ /* 0x004fe80000100a00 */
[----:B------:R-:W2:Y:S04]  /*78880*/  LDL.LU R8, [R1+0x3d0] ;  /* 0x0003d00001087983 */ /* 0x000ea80000300800 */
        /* <DEDUP_REMOVED lines=144> */
[----:B------:R-:W-:Y:S04]  /*79190*/  STS.128 [R0+0x200], R24 ;  /* 0x0002001800007388 */ /* 0x000fe80000000c00 */
[----:B-----5:R-:W-:Y:S04]  /*791a0*/  STS.128 [R0+0x280], R20 ;  /* 0x0002801400007388 */ /* 0x020fe80000000c00 */
[----:B------:R-:W-:Y:S04]  /*791b0*/  STS.128 [R0+0x680], R16 ;  /* 0x0006801000007388 */ /* 0x000fe80000000c00 */
[----:B--2---:R-:W-:Y:S04]  /*791c0*/  STS.128 [R0+0x400], R8 ;  /* 0x0004000800007388 */ /* 0x004fe80000000c00 */
        /* <DEDUP_REMOVED lines=537> */
[----:B-1----:R-:W-:Y:S04]  /*7b360*/  STL.64 [R1+0x6e0], R4 ;  /* 0x0006e00401007387 */ /* 0x002fe80000100a00 */
[----:B------:R-:W-:Y:S04]  /*7b370*/  STL.64 [R1+0x6e8], R6 ;  /* 0x0006e80601007387 */ /* 0x000fe80000100a00 */
[----:B------:R-:W1:Y:S04]  /*7b380*/  LDS.128 R4, [R29] ;  /* 0x000000001d047984 */ /* 0x000e680000000c00 */
[----:B--2---:R-:W-:Y:S04]  /*7b390*/  STL.64 [R1+0x650], R12 ;  /* 0x0006500c01007387 */ /* 0x004fe80000100a00 */
[----:B------:R-:W-:Y:S04]  /*7b3a0*/  STL.64 [R1+0x658], R14 ;  /* 0x0006580e01007387 */ /* 0x000fe80000100a00 */
[----:B------:R-:W2:Y:S04]  /*7b3b0*/  LDS.128 R12, [R29+0x800] ;  /* 0x000800001d0c7984 */ /* 0x000ea80000000c00 */
[----:B0-----:R-:W-:Y:S04]  /*7b3c0*/  STL.64 [R1+0x710], R8 ;  /* 0x0007100801007387 */ /* 0x001fe80000100a00 */
[----:B------:R-:W-:Y:S04]  /*7b3d0*/  STL.64 [R1+0x718], R10 ;  /* 0x0007180a01007387 */ /* 0x000fe80000100a00 */
[----:B------:R-:W0:Y:S04]  /*7b3e0*/  LDS.128 R8, [R3] ;  /* 0x0000000003087984 */ /* 0x000e280000000c00 */
[----:B-1----:R-:W-:Y:S04]  /*7b3f0*/  STL.64 [R1+0x680], R4 ;  /* 0x0006800401007387 */ /* 0x002fe80000100a00 */
[----:B------:R-:W-:Y:S04]  /*7b400*/  STL.64 [R1+0x688], R6 ;  /* 0x0006880601007387 */ /* 0x000fe80000100a00 */
[----:B------:R-:W1:Y:S04]  /*7b410*/  LDS.128 R4, [R3+0x800] ;  /* 0x0008000003047984 */ /* 0x000e680000000c00 */
[----:B--2---:R2:W-:Y:S04]  /*7b420*/  STL.64 [R1+0x750], R12 ;  /* 0x0007500c01007387 */ /* 0x0045e80000100a00 */
[----:B------:R3:W-:Y:S04]  /*7b430*/  STL.64 [R1+0x758], R14 ;  /* 0x0007580e01007387 */ /* 0x0007e80000100a00 */
[----:B--2---:R-:W2:Y:S04]  /*7b440*/  LDL.LU R12, [R1+0xbd0] ;  /* 0x000bd000010c7983 */ /* 0x004ea80000300800 */
[----:B0-----:R-:W-:Y:S04]  /*7b450*/  STL.64 [R1+0x6b0], R8 ;  /* 0x0006b00801007387 */ /* 0x001fe80000100a00 */
[----:B------:R-:W-:Y:S04]  /*7b460*/  STL.64 [R1+0x6b8], R10 ;  /* 0x0006b80a01007387 */ /* 0x000fe80000100a00 */
[----:B-1----:R0:W-:Y:S04]  /*7b470*/  STL.64 [R1+0x760], R4 ;  /* 0x0007600401007387 */ /* 0x0021e80000100a00 */
[----:B------:R1:W-:Y:S04]  /*7b480*/  STL.64 [R1+0x768], R6 ;  /* 0x0007680601007387 */ /* 0x0003e80000100a00 */
[----:B------:R-:W2:Y:S04]  /*7b490*/  LDL.LU R13, [R1+0xbd4] ;  /* 0x000bd400010d7983 */ /* 0x000ea80000300800 */
[----:B---3--:R-:W3:Y:S04]  /*7b4a0*/  LDL.LU R14, [R1+0xbd8] ;  /* 0x000bd800010e7983 */ /* 0x008ee80000300800 */
[----:B------:R-:W3:Y:S04]  /*7b4b0*/  LDL.LU R15, [R1+0xbdc] ;  /* 0x000bdc00010f7983 */ /* 0x000ee80000300800 */
[----:B------:R-:W-:Y:S06]  /*7b4c0*/  BAR.SYNC.DEFER_BLOCKING 0x0 ;  /* 0x0000000000007b1d */ /* 0x000fec0000010000 */
[----:B---3--:R-:W-:Y:S04]  /*7b4d0*/  STL.64 [R1+0x24a0], R14 ;  /* 0x0024a00e01007387 */ /* 0x008fe80000100a00 */
[----:B--2---:R-:W-:Y:S04]  /*7b4e0*/  STL.64 [R1+0x2498], R12 ;  /* 0x0024980c01007387 */ /* 0x004fe80000100a00 */
[----:B0-----:R-:W2:Y:S04]  /*7b4f0*/  LDL.LU R4, [R1+0xbc0] ;  /* 0x000bc00001047983 */ /* 0x001ea80000300800 */
[----:B------:R-:W2:Y:S04]  /*7b500*/  LDL.LU R5, [R1+0xbc4] ;  /* 0x000bc40001057983 */ /* 0x000ea80000300800 */
[----:B-1----:R-:W3:Y:S04]  /*7b510*/  LDL.LU R6, [R1+0xbc8] ;  /* 0x000bc80001067983 */ /* 0x002ee80000300800 */
[----:B------:R-:W3:Y:S04]  /*7b520*/  LDL.LU R7, [R1+0xbcc] ;  /* 0x000bcc0001077983 */ /* 0x000ee80000300800 */
[----:B------:R-:W4:Y:S04]  /*7b530*/  LDL.LU R20, [R1+0xb60] ;  /* 0x000b600001147983 */ /* 0x000f280000300800 */
[----:B------:R-:W4:Y:S04]  /*7b540*/  LDL.LU R21, [R1+0xb64] ;  /* 0x000b640001157983 */ /* 0x000f280000300800 */
[----:B------:R-:W5:Y:S04]  /*7b550*/  LDL.LU R22, [R1+0xb68] ;  /* 0x000b680001167983 */ /* 0x000f680000300800 */
[----:B------:R-:W5:Y:S04]  /*7b560*/  LDL.LU R23, [R1+0xb6c] ;  /* 0x000b6c0001177983 */ /* 0x000f680000300800 */
[----:B-----5:R-:W-:Y:S04]  /*7b570*/  STL.64 [R1+0x24d8], R22 ;  /* 0x0024d81601007387 */ /* 0x020fe80000100a00 */
[----:B----4-:R0:W-:Y:S04]  /*7b580*/  STL.64 [R1+0x24d0], R20 ;  /* 0x0024d01401007387 */ /* 0x0101e80000100a00 */
[----:B0-----:R-:W4:Y:S04]  /*7b590*/  LDL.LU R20, [R1+0xb40] ;  /* 0x000b400001147983 */ /* 0x001f280000300800 */
        /* <DEDUP_REMOVED lines=31> */
[----:B------:R-:W4:Y:S04]  /*7b790*/  LDL.LU R22, [R1+0xaf8] ;  /* 0x000af80001167983 */ /* 0x000f280000300800 */
[----:B------:R-:W4:Y:S04]  /*7b7a0*/  LDL.LU R23, [R1+0xafc] ;  /* 0x000afc0001177983 */ /* 0x000f280000300800 */
[----:B---3--:R-:W-:Y:S04]  /*7b7b0*/  STL.64 [R1+0x24b0], R6 ;  /* 0x0024b00601007387 */ /* 0x008fe80000100a00 */
[----:B--2---:R-:W-:Y:S04]  /*7b7c0*/  STL.64 [R1+0x24a8], R4 ;  /* 0x0024a80401007387 */ /* 0x004fe80000100a00 */
[----:B------:R-:W2:Y:S04]  /*7b7d0*/  LDL.LU R8, [R1+0xbb0] ;  /* 0x000bb00001087983 */ /* 0x000ea80000300800 */
[----:B------:R-:W2:Y:S04]  /*7b7e0*/  LDL.LU R9, [R1+0xbb4] ;  /* 0x000bb40001097983 */ /* 0x000ea80000300800 */
[----:B------:R-:W3:Y:S04]  /*7b7f0*/  LDL.LU R10, [R1+0xbb8] ;  /* 0x000bb800010a7983 */ /* 0x000ee80000300800 */
[----:B------:R-:W3:Y:S04]  /*7b800*/  LDL.LU R11, [R1+0xbbc] ;  /* 0x000bbc00010b7983 */ /* 0x000ee80000300800 */
[----:B----4-:R-:W-:Y:S04]  /*7b810*/  STS.128 [R0], R20 ;  /* 0x0000001400007388 */ /* 0x010fe80000000c00 */
[----:B---3--:R-:W-:Y:S04]  /*7b820*/  STL.64 [R1+0x24c0], R10 ;  /* 0x0024c00a01007387 */ /* 0x008fe80000100a00 */
[----:B--2---:R0:W-:Y:S04]  /*7b830*/  STL.64 [R1+0x24b8], R8 ;  /* 0x0024b80801007387 */ /* 0x0041e80000100a00 */
[----:B0-----:R-:W2:Y:S04]  /*7b840*/  LDL.LU R8, [R1+0xb50] ;  /* 0x000b500001087983 */ /* 0x001ea80000300800 */
        /* <DEDUP_REMOVED lines=19> */
[----:B------:R-:W2:Y:S04]  /*7b980*/  LDL.LU.64 R22, [R1+0x2528] ;  /* 0x0025280001167983 */ /* 0x000ea80000300a00 */
        /* <DEDUP_REMOVED lines=16> */
[----:B------:R-:W-:Y:S04]  /*7ba90*/  STS.128 [R0+0x600], R8 ;  /* 0x0006000800007388 */ /* 0x000fe80000000c00 */
[----:B--2---:R-:W-:Y:S04]  /*7baa0*/  STS.128 [R0+0x680], R20 ;  /* 0x0006801400007388 */ /* 0x004fe80000000c00 */
[----:B------:R-:W-:Y:S06]  /*7bab0*/  BAR.SYNC.DEFER_BLOCKING 0x0 ;  /* 0x0000000000007b1d */ /* 0x000fec0000010000 */
[----:B------:R-:W0:Y:S04]  /*7bac0*/  LDS.128 R8, [R2] ;  /* 0x0000000002087984 */ /* 0x000e280000000c00 */
[----:B------:R-:W1:Y:S04]  /*7bad0*/  LDS.128 R20, [R2+0x800] ;  /* 0x0008000002147984 */ /* 0x000e680000000c00 */
[----:B0-----:R-:W-:Y:S04]  /*7bae0*/  STL.64 [R1+0x600], R8 ;  /* 0x0006000801007387 */ /* 0x001fe80000100a00 */
[----:B------:R-:W-:Y:S04]  /*7baf0*/  STL.64 [R1+0x608], R10 ;  /* 0x0006080a01007387 */ /* 0x000fe80000100a00 */
[----:B------:R-:W0:Y:S04]  /*7bb00*/  LDS.128 R8, [R28] ;  /* 0x000000001c087984 */ /* 0x000e280000000c00 */
[----:B-1----:R-:W-:Y:S04]  /*7bb10*/  STL.64 [R1+0x6c0], R20 ;  /* 0x0006c01401007387 */ /* 0x002fe80000100a00 */
[----:B------:R-:W-:Y:S04]  /*7bb20*/  STL.64 [R1+0x6c8], R22 ;  /* 0x0006c81601007387 */ /* 0x000fe80000100a00 */
[----:B------:R-:W1:Y:S04]  /*7bb30*/  LDS.128 R20, [R28+0x800] ;  /* 0x000800001c147984 */ /* 0x000e680000000c00 */
[----:B0-----:R-:W-:Y:S04]  /*7bb40*/  STL.64 [R1+0x630], R8 ;  /* 0x0006300801007387 */ /* 0x001fe80000100a00 */
[----:B------:R0:W-:Y:S04]  /*7bb50*/  STL.64 [R1+0x638], R10 ;  /* 0x0006380a01007387 */ /* 0x0001e80000100a00 */
[----:B------:R-:W2:Y:S04]  /*7bb60*/  LDL R3, [R1+0x1760] ;  /* 0x0017600001037983 */ /* 0x000ea80000100800 */
[----:B-1----:R-:W-:Y:S04]  /*7bb70*/  STL.64 [R1+0x6f0], R20 ;  /* 0x0006f01401007387 */ /* 0x002fe80000100a00 */
[----:B------:R-:W-:Y:S04]  /*7bb80*/  STL.64 [R1+0x6f8], R22 ;  /* 0x0006f81601007387 */ /* 0x000fe80000100a00 */
[----:B------:R-:W1:Y:S01]  /*7bb90*/  LDS.128 R20, [R29] ;  /* 0x000000001d147984 */ /* 0x000e620000000c00 */
[----:B0-----:R-:W-:-:S03]  /*7bba0*/  LOP3.LUT R11, R2, 0x60, RZ, 0x3c, !PT ;  /* 0x00000060020b7812 */ /* 0x001fc600078e3cff */
[----:B-1----:R-:W-:Y:S04]  /*7bbb0*/  STL.64 [R1+0x660], R20 ;  /* 0x0006601401007387 */ /* 0x002fe80000100a00 */
[----:B------:R-:W-:Y:S04]  /*7bbc0*/  STL.64 [R1+0x668], R22 ;  /* 0x0006681601007387 */ /* 0x000fe80000100a00 */
[----:B------:R-:W0:Y:S04]  /*7bbd0*/  LDS.128 R20, [R29+0x800] ;  /* 0x000800001d147984 */ /* 0x000e280000000c00 */
[----:B0-----:R-:W-:Y:S04]  /*7bbe0*/  STL.64 [R1+0x740], R20 ;  /* 0x0007401401007387 */ /* 0x001fe80000100a00 */
[----:B------:R-:W-:Y:S04]  /*7bbf0*/  STL.64 [R1+0x748], R22 ;  /* 0x0007481601007387 */ /* 0x000fe80000100a00 */
[----:B------:R-:W0:Y:S04]  /*7bc00*/  LDS.128 R20, [R11] ;  /* 0x000000000b147984 */ /* 0x000e280000000c00 */
[----:B------:R-:W1:Y:S04]  /*7bc10*/  LDS.128 R8, [R11+0x800] ;  /* 0x000800000b087984 */ /* 0x000e680000000c00 */
[----:B------:R-:W-:Y:S06]  /*7bc20*/  BAR.SYNC.DEFER_BLOCKING 0x0 ;  /* 0x0000000000007b1d */ /* 0x000fec0000010000 */
[----:B0-----:R0:W-:Y:S04]  /*7bc30*/  STL.64 [R1+0x690], R20 ;  /* 0x0006901401007387 */ /* 0x0011e80000100a00 */
[----:B------:R1:W-:Y:S04]  /*7bc40*/  STL.64 [R1+0x698], R22 ;  /* 0x0006981601007387 */ /* 0x0003e80000100a00 */
[----:B0-----:R-:W2:Y:S04]  /*7bc50*/  LDL.LU R21, [R1+0x24c8] ;  /* 0x0024c80001157983 */ /* 0x001ea80000300800 */
[----:B-1----:R-:W2:Y:S04]  /*7bc60*/  LDL R22, [R1+0x1740] ;  /* 0x0017400001167983 */ /* 0x002ea80000100800 */
[----:B-----5:R-:W-:Y:S04]  /*7bc70*/  STS.128 [R0], R4 ;  /* 0x0000000400007388 */ /* 0x020fe80000000c00 */
[----:B----4-:R-:W-:Y:S04]  /*7bc80*/  STS.128 [R0+0x80], R12 ;  /* 0x0000800c00007388 */ /* 0x010fe80000000c00 */
[----:B--2---:R-:W-:Y:S04]  /*7bc90*/  STL [R1+0x2464], R22 ;  /* 0x0024641601007387 */ /* 0x004fe80000100800 */
[----:B------:R0:W-:Y:S04]  /*7bca0*/  STL [R1+0x2460], R21 ;  /* 0x0024601501007387 */ /* 0x0001e80000100800 */
[----:B------:R-:W2:Y:S04]  /*7bcb0*/  LDL.LU R20, [R1+0xb90] ;  /* 0x000b900001147983 */ /* 0x000ea80000300800 */
[----:B0-----:R-:W2:Y:S04]  /*7bcc0*/  LDL.LU R21, [R1+0xb94] ;  /* 0x000b940001157983 */ /* 0x001ea80000300800 */
[----:B------:R-:W2:Y:S04]  /*7bcd0*/  LDL.LU R22, [R1+0xb98] ;  /* 0x000b980001167983 */ /* 0x000ea80000300800 */
[----:B------:R-:W2:Y:S04]  /*7bce0*/  LDL.LU R23, [R1+0xb9c] ;  /* 0x000b9c0001177983 */ /* 0x000ea80000300800 */
[----:B------:R-:W-:Y:S04]  /*7bcf0*/  STL.64 [R1+0x730], R8 ;  /* 0x0007300801007387 */ /* 0x000fe80000100a00 */
[----:B------:R0:W-:Y:S04]  /*7bd00*/  STL.64 [R1+0x738], R10 ;  /* 0x0007380a01007387 */ /* 0x0001e80000100a00 */
[----:B0-----:R-:W4:Y:S04]  /*7bd10*/  LDL.LU.64 R10, [R1+0x24c0] ;  /* 0x0024c000010a7983 */ /* 0x001f280000300a00 */
[----:B------:R-:W4:Y:S04]  /*7bd20*/  LDL.LU.64 R8, [R1+0x24b8] ;  /* 0x0024b80001087983 */ /* 0x000f280000300a00 */
[----:B------:R-:W5:Y:S04]  /*7bd30*/  LDL.LU.64 R6, [R1+0x24b0] ;  /* 0x0024b00001067983 */ /* 0x000f680000300a00 */
[----:B------:R-:W5:Y:S04]  /*7bd40*/  LDL.LU.64 R4, [R1+0x24a8] ;  /* 0x0024a80001047983 */ /* 0x000f680000300a00 */
[----:B------:R-:W5:Y:S04]  /*7bd50*/  LDL.LU.64 R14, [R1+0x24a0] ;  /* 0x0024a000010e7983 */ /* 0x000f680000300a00 */
[----:B------:R-:W5:Y:S04]  /*7bd60*/  LDL.LU.64 R12, [R1+0x2498] ;  /* 0x00249800010c7983 */ /* 0x000f680000300a00 */
[----:B---3--:R-:W-:Y:S04]  /*7bd70*/  STS.128 [R0+0x280], R24 ;  /* 0x0002801800007388 */ /* 0x008fe80000000c00 */
[----:B------:R-:W-:Y:S04]  /*7bd80*/  STS.128 [R0+0x680], R16 ;  /* 0x0006801000007388 */ /* 0x000fe80000000c00 */
[----:B--2---:R-:W-:Y:S04]  /*7bd90*/  STS.128 [R0+0x200], R20 ;  /* 0x0002001400007388 */ /* 0x004fe80000000c00 */
[----:B----4-:R0:W-:Y:S04]  /*7bda0*/  STS.128 [R0+0x400], R8 ;  /* 0x0004000800007388 */ /* 0x0101e80000000c00 */
[----:B-----5:R-:W-:Y:S04]  /*7bdb0*/  STS.128 [R0+0x480], R4 ;  /* 0x0004800400007388 */ /* 0x020fe80000000c00 */
[----:B------:R-:W-:Y:S04]  /*7bdc0*/  STS.128 [R0+0x600], R12 ;  /* 0x0006000c00007388 */ /* 0x000fe80000000c00 */
[----:B------:R-:W-:Y:S06]  /*7bdd0*/  BAR.SYNC.DEFER_BLOCKING 0x0 ;  /* 0x0000000000007b1d */ /* 0x000fec0000010000 */
[----:B0-----:R-:W2:Y:S04]  /*7bde0*/  LDL.LU R8, [R1+0xc30] ;  /* 0x000c300001087983 */ /* 0x001ea80000300800 */
[----:B------:R-:W0:Y:S04]  /*7bdf0*/  LDS.128 R4, [R2] ;  /* 0x0000000002047984 */ /* 0x000e280000000c00 */
[----:B0-----:R0:W-:Y:S04]  /*7be00*/  STL.64 [R1+0x5f0], R4 ;  /* 0x0005f00401007387 */ /* 0x0011e80000100a00 */
[----:B------:R1:W-:Y:S04]  /*7be10*/  STL.64 [R1+0x5f8], R6 ;  /* 0x0005f80601007387 */ /* 0x0003e80000100a00 */
[----:B------:R-:W2:Y:S04]  /*7be20*/  LDL.LU R9, [R1+0xc34] ;  /* 0x000c340001097983 */ /* 0x000ea80000300800 */
[----:B------:R-:W3:Y:S04]  /*7be30*/  LDL.LU R10, [R1+0xc38] ;  /* 0x000c3800010a7983 */ /* 0x000ee80000300800 */
[----:B------:R-:W3:Y:S04]  /*7be40*/  LDL.LU R11, [R1+0xc3c] ;  /* 0x000c3c00010b7983 */ /* 0x000ee80000300800 */
[----:B------:R-:W4:Y:S04]  /*7be50*/  LDL.LU R20, [R1+0xc10] ;  /* 0x000c100001147983 */ /* 0x000f280000300800 */
[----:B------:R-:W4:Y:S04]  /*7be60*/  LDL.LU R21, [R1+0xc14] ;  /* 0x000c140001157983 */ /* 0x000f280000300800 */
[----:B------:R-:W5:Y:S04]  /*7be70*/  LDL.LU R22, [R1+0xc18] ;  /* 0x000c180001167983 */ /* 0x000f680000300800 */
[----:B------:R-:W5:Y:S04]  /*7be80*/  LDL.LU R23, [R1+0xc1c] ;  /* 0x000c1c0001177983 */ /* 0x000f680000300800 */
[----:B-----5:R-:W-:Y:S04]  /*7be90*/  STL.64 [R1+0x2470], R22 ;  /* 0x0024701601007387 */ /* 0x020fe80000100a00 */
[----:B----4-:R4:W-:Y:S04]  /*7bea0*/  STL.64 [R1+0x2468], R20 ;  /* 0x0024681401007387 */ /* 0x0109e80000100a00 */
[----:B0-----:R-:W5:Y:S04]  /*7beb0*/  LDL.LU R4, [R1+0xc00] ;  /* 0x000c000001047983 */ /* 0x001f680000300800 */
[----:B------:R-:W5:Y:S04]  /*7bec0*/  LDL.LU R5, [R1+0xc04] ;  /* 0x000c040001057983 */ /* 0x000f680000300800 */
[----:B-1----:R-:W2:Y:S04]  /*7bed0*/  LDL.LU R6, [R1+0xc08] ;  /* 0x000c080001067983 */ /* 0x002ea80000300800 */
[----:B------:R-:W2:Y:S04]  /*7bee0*/  LDL.LU R7, [R1+0xc0c] ;  /* 0x000c0c0001077983 */ /* 0x000ea80000300800 */
[----:B--2---:R0:W-:Y:S04]  /*7bef0*/  STL.64 [R1+0x2480], R6 ;  /* 0x0024800601007387 */ /* 0x0041e80000100a00 */
[----:B-----5:R1:W-:Y:S04]  /*7bf00*/  STL.64 [R1+0x2478], R4 ;  /* 0x0024780401007387 */ /* 0x0203e80000100a00 */
[----:B----4-:R-:W2:Y:S04]  /*7bf10*/  LDL.LU R20, [R1+0xbf0] ;  /* 0x000bf00001147983 */ /* 0x010ea80000300800 */
[----:B------:R-:W2:Y:S04]  /*7bf20*/  LDL.LU R21, [R1+0xbf4] ;  /* 0x000bf40001157983 */ /* 0x000ea80000300800 */
[----:B------:R-:W4:Y:S04]  /*7bf30*/  LDL.LU R22, [R1+0xbf8] ;  /* 0x000bf80001167983 */ /* 0x000f280000300800 */
[----:B------:R-:W4:Y:S04]  /*7bf40*/  LDL.LU R23, [R1+0xbfc] ;  /* 0x000bfc0001177983 */ /* 0x000f280000300800 */
[----:B0-----:R-:W1:Y:S02]  /*7bf50*/  S2R R7, SR_TID.X ;  /* 0x0000000000077919 */ /* 0x001e640000002100 */
[C---:B-1----:R-:W-:Y:S01]  /*7bf60*/  LOP3.LUT R4, R7.reuse, 0x7f, RZ, 0xc0, !PT ;  /* 0x0000007f07047812 */ /* 0x042fe200078ec0ff */
[----:B------:R-:W-:-:S05]  /*7bf70*/  IMAD.SHL.U32 R7, R7, 0x800, RZ ;  /* 0x0000080007077824 */ /* 0x000fca00078e00ff */
[----:B------:R-:W-:-:S05]  /*7bf80*/  LOP3.LUT R7, R7, 0x3000, RZ, 0xc0, !PT ;  /* 0x0000300007077812 */ /* 0x000fca00078ec0ff */
[----:B------:R-:W-:-:S05]  /*7bf90*/  IMAD R7, R4, 0x10, R7 ;  /* 0x0000001004077824 */ /* 0x000fca00078e0207 */
[----:B------:R-:W-:Y:S01]  /*7bfa0*/  LOP3.LUT R7, R7, 0x60, RZ, 0x3c, !PT ;  /* 0x0000006007077812 */ /* 0x000fe200078e3cff */
[----:B----4-:R-:W-:Y:S04]  /*7bfb0*/  STL.64 [R1+0x2490], R22 ;  /* 0x0024901601007387 */ /* 0x010fe80000100a00 */
[----:B--2---:R-:W-:Y:S04]  /*7bfc0*/  STL.64 [R1+0x2488], R20 ;  /* 0x0024881401007387 */ /* 0x004fe80000100a00 */
[----:B------:R-:W0:Y:S04]  /*7bfd0*/  LDS.128 R20, [R2+0x800] ;  /* 0x0008000002147984 */ /* 0x000e280000000c00 */
[----:B---3--:R-:W-:Y:S04]  /*7bfe0*/  STL.64 [R1+0x2458], R10 ;  /* 0x0024580a01007387 */ /* 0x008fe80000100a00 */
[----:B------:R1:W-:Y:S04]  /*7bff0*/  STL.64 [R1+0x2450], R8 ;  /* 0x0024500801007387 */ /* 0x0003e80000100a00 */
[----:B-1----:R-:W2:Y:S04]  /*7c000*/  LDL.LU R8, [R1+0xc20] ;  /* 0x000c200001087983 */ /* 0x002ea80000300800 */
        /* <DEDUP_REMOVED lines=15> */
[----:B------:R-:W-:Y:S04]  /*7c100*/  STL [R1+0x23d0], R2 ;  /* 0x0023d00201007387 */ /* 0x000fe80000100800 */
[----:B0-----:R-:W-:Y:S04]  /*7c110*/  STL.64 [R1+0x6a0], R20 ;  /* 0x0006a01401007387 */ /* 0x001fe80000100a00 */
[----:B------:R-:W-:Y:S04]  /*7c120*/  STL.64 [R1+0x6a8], R22 ;  /* 0x0006a81601007387 */ /* 0x000fe80000100a00 */
[----:B------:R-:W0:Y:S04]  /*7c130*/  LDS.128 R20, [R28] ;  /* 0x000000001c147984 */ /* 0x000e280000000c00 */
[----:B0-----:R-:W-:Y:S04]  /*7c140*/  STL.64 [R1+0x620], R20 ;  /* 0x0006201401007387 */ /* 0x001fe80000100a00 */
[----:B------:R-:W-:Y:S04]  /*7c150*/  STL.64 [R1+0x628], R22 ;  /* 0x0006281601007387 */ /* 0x000fe80000100a00 */
[----:B------:R-:W0:Y:S04]  /*7c160*/  LDS.128 R20, [R28+0x800] ;  /* 0x000800001c147984 */ /* 0x000e280000000c00 */
[----:B------:R1:W-:Y:S04]  /*7c170*/  STL [R1+0x23cc], R28 ;  /* 0x0023cc1c01007387 */ /* 0x0003e80000100800 */
[----:B0-----:R-:W-:Y:S04]  /*7c180*/  STL.64 [R1+0x6d0], R20 ;  /* 0x0006d01401007387 */ /* 0x001fe80000100a00 */
[----:B------:R-:W-:Y:S04]  /*7c190*/  STL.64 [R1+0x6d8], R22 ;  /* 0x0006d81601007387 */ /* 0x000fe80000100a00 */
[----:B------:R-:W0:Y:S04]  /*7c1a0*/  LDS.128 R20, [R29] ;  /* 0x000000001d147984 */ /* 0x000e280000000c00 */
[----:B-1----:R-:W2:Y:S04]  /*7c1b0*/  LDL R28, [R1+0x1760] ;  /* 0x00176000011c7983 */ /* 0x002ea80000100800 */
[----:B0-----:R-:W-:Y:S04]  /*7c1c0*/  STL.64 [R1+0x640], R20 ;  /* 0x0006401401007387 */ /* 0x001fe80000100a00 */
[----:B------:R-:W-:Y:S04]  /*7c1d0*/  STL.64 [R1+0x648], R22 ;  /* 0x0006481601007387 */ /* 0x000fe80000100a00 */
[----:B------:R-:W0:Y:S04]  /*7c1e0*/  LDS.128 R20, [R29+0x800] ;  /* 0x000800001d147984 */ /* 0x000e280000000c00 */
[----:B------:R-:W-:Y:S04]  /*7c1f0*/  STL [R1+0x23c8], R29 ;  /* 0x0023c81d01007387 */ /* 0x000fe80000100800 */
[----:B0-----:R-:W-:Y:S04]  /*7c200*/  STL.64 [R1+0x720], R20 ;  /* 0x0007201401007387 */ /* 0x001fe80000100a00 */
[----:B------:R-:W-:Y:S04]  /*7c210*/  STL.64 [R1+0x728], R22 ;  /* 0x0007281601007387 */ /* 0x000fe80000100a00 */
[----:B------:R-:W0:Y:S04]  /*7c220*/  LDS.128 R20, [R7] ;  /* 0x0000000007147984 */ /* 0x000e280000000c00 */
[----:B------:R-:W1:Y:S04]  /*7c230*/  LDS.128 R4, [R7+0x800] ;  /* 0x0008000007047984 */ /* 0x000e680000000c00 */
[----:B------:R-:W-:Y:S06]  /*7c240*/  BAR.SYNC.DEFER_BLOCKING 0x0 ;  /* 0x0000000000007b1d */ /* 0x000fec0000010000 */
[----:B0-----:R-:W-:Y:S04]  /*7c250*/  STL.64 [R1+0x670], R20 ;  /* 0x0006701401007387 */ /* 0x001fe80000100a00 */
[----:B------:R0:W-:Y:S04]  /*7c260*/  STL.64 [R1+0x678], R22 ;  /* 0x0006781601007387 */ /* 0x0001e80000100a00 */
[----:B0-----:R-:W2:Y:S04]  /*7c270*/  LDL.LU.64 R22, [R1+0x2490] ;  /* 0x0024900001167983 */ /* 0x001ea80000300a00 */
[----:B------:R-:W2:Y:S04]  /*7c280*/  LDL.LU.64 R20, [R1+0x2488] ;  /* 0x0024880001147983 */ /* 0x000ea80000300a00 */
[----:B-1----:R-:W-:Y:S04]  /*7c290*/  STL.64 [R1+0x700], R4 ;  /* 0x0007000401007387 */ /* 0x002fe80000100a00 */
[----:B------:R0:W-:Y:S04]  /*7c2a0*/  STL.64 [R1+0x708], R6 ;  /* 0x0007080601007387 */ /* 0x0001e80000100a00 */
[----:B0-----:R-:W3:Y:S04]  /*7c2b0*/  LDL.LU.64 R6, [R1+0x2480] ;  /* 0x0024800001067983 */ /* 0x001ee80000300a00 */
[----:B------:R-:W3:Y:S04]  /*7c2c0*/  LDL.LU.64 R4, [R1+0x2478] ;  /* 0x0024780001047983 */ /* 0x000ee80000300a00 */
[----:B--2---:R0:W-:Y:S04]  /*7c2d0*/  STS.128 [R0], R20 ;  /* 0x0000001400007388 */ /* 0x0041e80000000c00 */
[----:B0-----:R-:W2:Y:S04]  /*7c2e0*/  LDL.LU.64 R22, [R1+0x2470] ;  /* 0x0024700001167983 */ /* 0x001ea80000300a00 */
[----:B------:R-:W2:Y:S04]  /*7c2f0*/  LDL.LU.64 R20, [R1+0x2468] ;  /* 0x0024680001147983 */ /* 0x000ea80000300a00 */
[----:B------:R-:W-:Y:S04]  /*7c300*/  STS.128 [R0+0x280], R8 ;  /* 0x0002800800007388 */ /* 0x000fe80000000c00 */
[----:B--2---:R0:W-:Y:S04]  /*7c310*/  STS.128 [R0+0x200], R20 ;  /* 0x0002001400007388 */ /* 0x0041e80000000c00 */
[----:B0-----:R-:W2:Y:S04]  /*7c320*/  LDL.LU R22, [R1+0x2464] ;  /* 0x0024640001167983 */ /* 0x001ea80000300800 */
[----:B------:R-:W2:Y:S04]  /*7c330*/  LDL.LU R21, [R1+0x2460] ;  /* 0x0024600001157983 */ /* 0x000ea80000300800 */
[----:B------:R-:W2:Y:S04]  /*7c340*/  LDL.LU.64 R10, [R1+0x2458] ;  /* 0x00245800010a7983 */ /* 0x000ea80000300a00 */
[----:B------:R-:W2:Y:S04]  /*7c350*/  LDL.LU.64 R8, [R1+0x2450] ;  /* 0x0024500001087983 */ /* 0x000ea80000300a00 */
[----:B------:R-:W2:Y:S04]  /*7c360*/  LDL R29, [R1+0x1770] ;  /* 0x00177000011d7983 */ /* 0x000ea80000100800 */
[----:B---3--:R-:W-:Y:S04]  /*7c370*/  STS.128 [R0+0x80], R4 ;  /* 0x0000800400007388 */ /* 0x008fe80000000c00 */
[----:B------:R-:W-:Y:S04]  /*7c380*/  STS.128 [R0+0x480], R24 ;  /* 0x0004801800007388 */ /* 0x000fe80000000c00 */
[----:B----4-:R-:W-:Y:S04]  /*7c390*/  STS.128 [R0+0x600], R12 ;  /* 0x0006000c00007388 */ /* 0x010fe80000000c00 */
[----:B-----5:R-:W-:Y:S04]  /*7c3a0*/  STS.128 [R0+0x680], R16 ;  /* 0x0006801000007388 */ /* 0x020fe80000000c00 */
[----:B--2---:R0:W-:Y:S04]  /*7c3b0*/  STS.128 [R0+0x400], R8 ;  /* 0x0004000800007388 */ /* 0x0041e80000000c00 */
[----:B0-----:R-:W2:Y:S01]  /*7c3c0*/  LDL.LU R10, [R1+0x244c] ;  /* 0x00244c00010a7983 */ /* 0x001ea20000300800 */
[----:B------:R-:W-:-:S03]  /*7c3d0*/  IMAD R3, R3, c[0x0][0x194], RZ ;  /* 0x0000650003037a24 */ /* 0x000fc600078e02ff */
[----:B------:R-:W-:Y:S01]  /*7c3e0*/  BAR.SYNC.DEFER_BLOCKING 0x0 ;  /* 0x0000000000007b1d */ /* 0x000fe20000010000 */
[----:B------:R-:W-:Y:S02]  /*7c3f0*/  ISETP.GE.AND P1, PT, R28, c[0x0][0x178], PT ;  /* 0x00005e001c007a0c */ /* 0x000fe40003f26270 */
[C---:B------:R-:W-:Y:S02]  /*7c400*/  LEA R4, P3, R3.reuse, c[0x0][0x170], 0x1 ;  /* 0x00005c0003047a11 */ /* 0x040fe400078608ff */
[C---:B------:R-:W-:Y:S01]  /*7c410*/  ISETP.LT.AND P1, PT, R22.reuse, c[0x0][0x17c], !P1 ;  /* 0x00005f0016007a0c */ /* 0x040fe20004f21270 */
[----:B------:R-:W-:Y:S01]  /*7c420*/  IMAD R8, R22, c[0x0][0x198], RZ ;  /* 0x0000660016087a24 */ /* 0x000fe200078e02ff */
[----:B------:R-:W-:Y:S01]  /*7c430*/  LEA.HI.X.SX32 R5, R3, c[0x0][0x174], 0x1, P3 ;  /* 0x00005d0003057a11 */ /* 0x000fe200018f0eff */
[----:B------:R-:W-:Y:S01]  /*7c440*/  IMAD.MOV.U32 R9, RZ, RZ, c[0x0][0x194] ;  /* 0x00006500ff097624 */ /* 0x000fe200078e00ff */
[----:B------:R-:W3:Y:S03]  /*7c450*/  LDL R2, [R1+0x176c] ;  /* 0x00176c0001027983 */ /* 0x000ee60000100800 */
[----:B------:R-:W-:Y:S01]  /*7c460*/  IMAD.WIDE R6, R8, 0x2, R4 ;  /* 0x0000000208067825 */ /* 0x000fe200078e0204 */
[----:B------:R-:W4:Y:S03]  /*7c470*/  LDL.LU R27, [R1+0x20] ;  /* 0x00002000011b7983 */ /* 0x000f260000300800 */
[----:B------:R-:W-:Y:S01]  /*7c480*/  IMAD R0, R9, 0x80, R3 ;  /* 0x0000008009007824 */ /* 0x000fe200078e0203 */
[----:B------:R-:W5:Y:S01]  /*7c490*/  LDL R23, [R1+0x1768] ;  /* 0x0017680001177983 */ /* 0x000f620000100800 */
[----:B------:R-:W-:-:S03]  /*7c4a0*/  IADD3 R20, R22, 0x3, RZ ;  /* 0x0000000316147810 */ /* 0x000fc60007ffe0ff */
[----:B------:R-:W3:Y:S04]  /*7c4b0*/  LDL.LU R24, [R1+0x60] ;  /* 0x0000600001187983 */ /* 0x000ee80000300800 */
[----:B------:R-:W3:Y:S04]  /*7c4c0*/  LDL.LU R26, [R1+0x50] ;  /* 0x00005000011a7983 */ /* 0x000ee80000300800 */
[----:B------:R-:W3:Y:S04]  /*7c4d0*/  LDL.LU R25, [R1+0x10] ;  /* 0x0000100001197983 */ /* 0x000ee80000300800 */
[----:B--2---:R0:W-:Y:S01]  /*7c4e0*/  @P1 STG.E.U16 [R6.64], R10 ;  /* 0x0000000a06001986 */ /* 0x0041e2000c101506 */
[----:B------:R-:W-:Y:S01]  /*7c4f0*/  LEA R14, P1, R0, c[0x0][0x170], 0x1 ;  /* 0x00005c00000e7a11 */ /* 0x000fe200078208ff */
[----:B0-----:R-:W-:-:S04]  /*7c500*/  IMAD R7, R9, 0x80, R0 ;  /* 0x0000008009077824 */ /* 0x001fc800078e0200 */
[----:B------:R-:W-:Y:S01]  /*7c510*/  IMAD R9, R9, 0x80, R7 ;  /* 0x0000008009097824 */ /* 0x000fe200078e0207 */
[----:B------:R-:W-:Y:S02]  /*7c520*/  LEA R12, P6, R7, c[0x0][0x170], 0x1 ;  /* 0x00005c00070c7a11 */ /* 0x000fe400078c08ff */
[----:B------:R-:W-:Y:S02]  /*7c530*/  LEA.HI.X.SX32 R15, R0, c[0x0][0x174], 0x1, P1 ;  /* 0x00005d00000f7a11 */ /* 0x000fe400008f0eff */
[----:B------:R-:W-:Y:S02]  /*7c540*/  LEA R6, P1, R9, c[0x0][0x170], 0x1 ;  /* 0x00005c0009067a11 */ /* 0x000fe400078208ff */
[----:B------:R-:W-:Y:S02]  /*7c550*/  LEA.HI.X.SX32 R13, R7, c[0x0][0x174], 0x1, P6 ;  /* 0x00005d00070d7a11 */ /* 0x000fe400030f0eff */
[----:B------:R-:W-:Y:S02]  /*7c560*/  LEA.HI.X.SX32 R7, R9, c[0x0][0x174], 0x1, P1 ;  /* 0x00005d0009077a11 */ /* 0x000fe400008f0eff */
[----:B------:R-:W-:-:S02]  /*7c570*/  ISETP.GE.AND P1, PT, R20, c[0x0][0x17c], PT ;  /* 0x00005f0014007a0c */ /* 0x000fc40003f26270 */
[----:B------:R-:W2:Y:S01]  /*7c580*/  LDL.LU R20, [R1+0x40] ;  /* 0x0000400001147983 */ /* 0x000ea20000300800 */
[----:B------:R-:W-:-:S04]  /*7c590*/  ISETP.GE.AND P3, PT, R22, c[0x0][0x17c], PT ;  /* 0x00005f0016007a0c */ /* 0x000fc80003f66270 */
[----:B------:R-:W-:Y:S02]  /*7c5a0*/  ISETP.LT.AND P4, PT, R29, c[0x0][0x178], !P3 ;  /* 0x00005e001d007a0c */ /* 0x000fe40005f81270 */
[----:B---3--:R-:W-:Y:S02]  /*7c5b0*/  ISETP.LT.AND P5, PT, R2, c[0x0][0x178], !P3 ;  /* 0x00005e0002007a0c */ /* 0x008fe40005fa1270 */
[----:B-----5:R-:W-:Y:S02]  /*7c5c0*/  ISETP.LT.AND P3, PT, R23, c[0x0][0x178], !P3 ;  /* 0x00005e0017007a0c */ /* 0x020fe40005f61270 */
[----:B------:R-:W-:Y:S02]  /*7c5d0*/  ISETP.LT.AND P6, PT, R28, c[0x0][0x178], !P0 ;  /* 0x00005e001c007a0c */ /* 0x000fe400047c1270 */
[C---:B------:R-:W-:Y:S01]  /*7c5e0*/  IADD3 R0, R8.reuse, c[0x0][0x198], RZ ;  /* 0x0000660008007a10 */ /* 0x040fe20007ffe0ff */
[----:B------:R-:W-:Y:S01]  /*7c5f0*/  IMAD.WIDE R16, R8, 0x2, R14 ;  /* 0x0000000208107825 */ /* 0x000fe200078e020e */
[----:B------:R-:W-:-:S03]  /*7c600*/  PRMT R3, R10, 0x7632, R3 ;  /* 0x000076320a037816 */ /* 0x000fc60000000003 */
[----:B------:R-:W-:-:S04]  /*7c610*/  IMAD.WIDE R10, R8, 0x2, R12 ;  /* 0x00000002080a7825 */ /* 0x000fc800078e020c */
[----:B------:R-:W-:-:S04]  /*7c620*/  IMAD.WIDE R8, R8, 0x2, R6 ;  /* 0x0000000208087825 */ /* 0x000fc800078e0206 */
[----:B------:R-:W-:Y:S01]  /*7c630*/  IMAD.WIDE R18, R0, 0x2, R4 ;  /* 0x0000000200127825 */ /* 0x000fe200078e0204 */
[----:B--2---:R-:W-:Y:S04]  /*7c640*/  @P3 STG.E.U16 [R16.64], R20 ;  /* 0x0000001410003986 */ /* 0x004fe8000c101506 */
[----:B----4-:R-:W-:Y:S04]  /*7c650*/  @P5 STG.E.U16 [R10.64], R27 ;  /* 0x0000001b0a005986 */ /* 0x010fe8000c101506 */
[----:B------:R-:W-:Y:S04]  /*7c660*/  @P4 STG.E.U16 [R8.64], R21 ;  /* 0x0000001508004986 */ /* 0x000fe8000c101506 */
[----:B------:R0:W-:Y:S02]  /*7c670*/  @P6 STG.E.U16 [R18.64], R3 ;  /* 0x0000000312006986 */ /* 0x0001e4000c101506 */
[----:B0-----:R-:W-:-:S02]  /*7c680*/  PRMT R19, R21, 0x7632, R19 ;  /* 0x0000763215137816 */ /* 0x001fc40000000013 */
[----:B------:R-:W2:Y:S01]  /*7c690*/  LDL.LU R21, [R1+0x2448] ;  /* 0x0024480001157983 */ /* 0x000ea20000300800 */
[----:B------:R-:W-:Y:S01]  /*7c6a0*/  ISETP.LT.AND P4, PT, R23, c[0x0][0x178], !P0 ;  /* 0x00005e0017007a0c */ /* 0x000fe20004781270 */
[----:B------:R-:W-:Y:S01]  /*7c6b0*/  IMAD.WIDE R8, R0, 0x2, R14 ;  /* 0x0000000200087825 */ /* 0x000fe200078e020e */
[----:B------:R-:W-:Y:S02]  /*7c6c0*/  ISETP.LT.AND P5, PT, R2, c[0x0][0x178], !P0 ;  /* 0x00005e0002007a0c */ /* 0x000fe400047a1270 */
[----:B------:R-:W-:Y:S02]  /*7c6d0*/  PRMT R3, R20, 0x7632, R3 ;  /* 0x0000763214037816 */ /* 0x000fe40000000003 */
[----:B------:R-:W-:Y:S02]  /*7c6e0*/  ISETP.LT.AND P6, PT, R29, c[0x0][0x178], !P0 ;  /* 0x00005e001d007a0c */ /* 0x000fe400047c1270 */
[----:B------:R-:W-:Y:S01]  /*7c6f0*/  ISETP.LT.AND P0, PT, R28, c[0x0][0x178], !P2 ;  /* 0x00005e001c007a0c */ /* 0x000fe20005701270 */
[----:B------:R-:W-:Y:S01]  /*7c700*/  IMAD.WIDE R10, R0, 0x2, R12 ;  /* 0x00000002000a7825 */ /* 0x000fe200078e020c */
[----:B------:R-:W-:-:S02]  /*7c710*/  PRMT R18, R27, 0x7632, R18 ;  /* 0x000076321b127816 */ /* 0x000fc40000000012 */
[----:B------:R-:W3:Y:S01]  /*7c720*/  LDL.LU R27, [R1+0x1b0] ;  /* 0x0001b000011b7983 */ /* 0x000ee20000300800 */
[C---:B------:R-:W-:Y:S01]  /*7c730*/  IMAD.WIDE R16, R0.reuse, 0x2, R6 ;  /* 0x0000000200107825 */ /* 0x040fe200078e0206 */
[----:B------:R-:W-:Y:S02]  /*7c740*/  IADD3 R0, R0, c[0x0][0x198], RZ ;  /* 0x0000660000007a10 */ /* 0x000fe40007ffe0ff */
[----:B------:R0:W-:Y:S01]  /*7c750*/  @P4 STG.E.U16 [R8.64], R3 ;  /* 0x0000000308004986 */ /* 0x0001e2000c101506 */
[----:B------:R-:W-:-:S03]  /*7c760*/  ISETP.LT.AND P4, PT, R23, c[0x0][0x178], !P2 ;  /* 0x00005e0017007a0c */ /* 0x000fc60005781270 */
[----:B------:R1:W-:Y:S04]  /*7c770*/  @P5 STG.E.U16 [R10.64], R18 ;  /* 0x000000120a005986 */ /* 0x0003e8000c101506 */
[----:B------:R4:W-:Y:S01]  /*7c780*/  @P6 STG.E.U16 [R16.64], R19 ;  /* 0x0000001310006986 */ /* 0x0009e2000c101506 */
[----:B0-----:R-:W-:-:S04]  /*7c790*/  IMAD.WIDE R8, R0, 0x2, R4 ;  /* 0x0000000200087825 */ /* 0x001fc800078e0204 */
[C---:B-1----:R-:W-:Y:S01]  /*7c7a0*/  IMAD.WIDE R10, R0.reuse, 0x2, R14 ;  /* 0x00000002000a7825 */ /* 0x042fe200078e020e */
[----:B------:R-:W-:-:S03]  /*7c7b0*/  IADD3 R3, R0, c[0x0][0x198], RZ ;  /* 0x0000660000037a10 */ /* 0x000fc60007ffe0ff */
[C---:B----4-:R-:W-:Y:S01]  /*7c7c0*/  IMAD.WIDE R16, R0.reuse, 0x2, R6 ;  /* 0x0000000200107825 */ /* 0x050fe200078e0206 */
[----:B--2---:R0:W-:Y:S04]  /*7c7d0*/  @P0 STG.E.U16 [R8.64], R21 ;  /* 0x0000001508000986 */ /* 0x0041e8000c101506 */
[----:B------:R1:W-:Y:S01]  /*7c7e0*/  @P4 STG.E.U16 [R10.64], R24 ;  /* 0x000000180a004986 */ /* 0x0003e2000c101506 */
[----:B0-----:R-:W-:Y:S01]  /*7c7f0*/  IMAD.WIDE R8, R0, 0x2, R12 ;  /* 0x0000000200087825 */ /* 0x001fe200078e020c */
[----:B------:R-:W-:Y:S02]  /*7c800*/  PRMT R0, R24, 0x7632, R0 ;  /* 0x0000763218007816 */ /* 0x000fe40000000000 */
[----:B-1----:R-:W2:Y:S01]  /*7c810*/  LDL.LU R24, [R1+0x80] ;  /* 0x0000800001187983 */ /* 0x002ea20000300800 */
[----:B------:R-:W-:-:S02]  /*7c820*/  ISETP.LT.AND P5, PT, R2, c[0x0][0x178], !P2 ;  /* 0x00005e0002007a0c */ /* 0x000fc400057a1270 */
[----:B------:R-:W-:Y:S02]  /*7c830*/  ISETP.LT.AND P2, PT, R29, c[0x0][0x178], !P2 ;  /* 0x00005e001d007a0c */ /* 0x000fe40005741270 */
[----:B------:R-:W-:Y:S02]  /*7c840*/  ISETP.LT.AND P6, PT, R28, c[0x0][0x178], !P1 ;  /* 0x00005e001c007a0c */ /* 0x000fe40004fc1270 */
[----:B------:R-:W-:Y:S02]  /*7c850*/  IADD3 R20, R22, 0x4, RZ ;  /* 0x0000000416147810 */ /* 0x000fe40007ffe0ff */
[----:B------:R-:W-:Y:S01]  /*7c860*/  ISETP.LT.AND P4, PT, R23, c[0x0][0x178], !P1 ;  /* 0x00005e0017007a0c */ /* 0x000fe20004f81270 */
[----:B------:R-:W-:Y:S01]  /*7c870*/  IMAD.WIDE R18, R3, 0x2, R4 ;  /* 0x0000000203127825 */ /* 0x000fe200078e0204 */
[----:B------:R-:W-:Y:S02]  /*7c880*/  ISETP.GE.AND P3, PT, R20, c[0x0][0x17c], PT ;  /* 0x00005f0014007a0c */ /* 0x000fe40003f66270 */
[----:B------:R-:W-:Y:S01]  /*7c890*/  PRMT R20, R21, 0x7632, R20 ;  /* 0x0000763215147816 */ /* 0x000fe20000000014 */
[----:B------:R0:W-:Y:S01]  /*7c8a0*/  @P5 STG.E.U16 [R8.64], R26 ;  /* 0x0000001a08005986 */ /* 0x0001e2000c101506 */
[----:B------:R-:W-:-:S03]  /*7c8b0*/  ISETP.LT.AND P5, PT, R2, c[0x0][0x178], !P1 ;  /* 0x00005e0002007a0c */ /* 0x000fc60004fa1270 */
[----:B------:R1:W-:Y:S04]  /*7c8c0*/  @P2 STG.E.U16 [R16.64], R25 ;  /* 0x0000001910002986 */ /* 0x0003e8000c101506 */
[----:B------:R4:W-:Y:S01]  /*7c8d0*/  @P6 STG.E.U16 [R18.64], R20 ;  /* 0x0000001412006986 */ /* 0x0009e2000c101506 */
[----:B------:R-:W-:Y:S01]  /*7c8e0*/  ISETP.LT.AND P6, PT, R29, c[0x0][0x178], !P1 ;  /* 0x00005e001d007a0c */ /* 0x000fe20004fc1270 */
[----:B0-----:R-:W-:Y:S01]  /*7c8f0*/  IMAD.WIDE R8, R3, 0x2, R14 ;  /* 0x0000000203087825 */ /* 0x001fe200078e020e */
[----:B------:R-:W-:-:S03]  /*7c900*/  ISETP.LT.AND P1, PT, R28, c[0x0][0x178], !P3 ;  /* 0x00005e001c007a0c */ /* 0x000fc60005f21270 */
[----:B------:R-:W-:Y:S01]  /*7c910*/  IMAD.WIDE R10, R3, 0x2, R12 ;  /* 0x00000002030a7825 */ /* 0x000fe200078e020c */
[----:B------:R0:W-:Y:S01]  /*7c920*/  @P4 STG.E.U16 [R8.64], R0 ;  /* 0x0000000008004986 */ /* 0x0001e2000c101506 */
[----:B------:R-:W-:Y:S02]  /*7c930*/  ISETP.LT.AND P4, PT, R23, c[0x0][0x178], !P3 ;  /* 0x00005e0017007a0c */ /* 0x000fe40005f81270 */
[C---:B-1----:R-:W-:Y:S01]  /*7c940*/  IMAD.WIDE R16, R3.reuse, 0x2, R6 ;  /* 0x0000000203107825 */ /* 0x042fe200078e0206 */
[----:B------:R-:W-:Y:S02]  /*7c950*/  IADD3 R3, R3, c[0x0][0x198], RZ ;  /* 0x0000660003037a10 */ /* 0x000fe40007ffe0ff */
[----:B------:R-:W-:Y:S02]  /*7c960*/  IADD3 R21, R22, 0x5, RZ ;  /* 0x0000000516157810 */ /* 0x000fe40007ffe0ff */
[----:B----4-:R-:W-:Y:S02]  /*7c970*/  PRMT R18, R26, 0x7632, R18 ;  /* 0x000076321a127816 */ /* 0x010fe40000000012 */
[----:B------:R-:W-:Y:S01]  /*7c980*/  PRMT R19, R25, 0x7632, R19 ;  /* 0x0000763219137816 */ /* 0x000fe20000000013 */
[----:B------:R-:W4:Y:S01]  /*7c990*/  LDL.LU R26, [R1+0x200] ;  /* 0x00020000011a7983 */ /* 0x000f220000300800 */
[----:B------:R-:W-:Y:S01]  /*7c9a0*/  ISETP.GE.AND P0, PT, R21, c[0x0][0x17c], PT ;  /* 0x00005f0015007a0c */ /* 0x000fe20003f06270 */
[----:B0-----:R-:W-:Y:S01]  /*7c9b0*/  IMAD.WIDE R8, R3, 0x2, R4 ;  /* 0x0000000203087825 */ /* 0x001fe200078e0204 */
[C---:B------:R-:W-:Y:S01]  /*7c9c0*/  IADD3 R20, R22.reuse, 0x6, RZ ;  /* 0x0000000616147810 */ /* 0x040fe20007ffe0ff */
[----:B------:R0:W-:Y:S01]  /*7c9d0*/  @P5 STG.E.U16 [R10.64], R18 ;  /* 0x000000120a005986 */ /* 0x0001e2000c101506 */
[----:B------:R-:W-:-:S02]  /*7c9e0*/  IADD3 R21, R22, 0x7, RZ ;  /* 0x0000000716157810 */ /* 0x000fc40007ffe0ff */
[----:B------:R-:W-:Y:S01]  /*7c9f0*/  ISETP.GE.AND P2, PT, R20, c[0x0][0x17c], PT ;  /* 0x00005f0014007a0c */ /* 0x000fe20003f46270 */
[----:B------:R-:W-:Y:S01]  /*7ca00*/  @P6 STG.E.U16 [R16.64], R19 ;  /* 0x0000001310006986 */ /* 0x000fe2000c101506 */
[----:B---3--:R-:W-:-:S03]  /*7ca10*/  PRMT R20, R27, 0x7632, R20 ;  /* 0x000076321b147816 */ /* 0x008fc60000000014 */
[----:B------:R1:W-:Y:S01]  /*7ca20*/  @P1 STG.E.U16 [R8.64], R27 ;  /* 0x0000001b08001986 */ /* 0x0003e2000c101506 */
[----:B0-----:R-:W-:-:S03]  /*7ca30*/  IMAD.WIDE R10, R3, 0x2, R14 ;  /* 0x00000002030a7825 */ /* 0x001fc600078e020e */
[----:B------:R-:W3:Y:S01]  /*7ca40*/  LDL.LU R25, [R1+0x1c0] ;  /* 0x0001c00001197983 */ /* 0x000ee20000300800 */
[----:B------:R-:W-:-:S03]  /*7ca50*/  ISETP.GE.AND P1, PT, R21, c[0x0][0x17c], PT ;  /* 0x00005f0015007a0c */ /* 0x000fc60003f26270 */
[----:B-1----:R-:W5:Y:S04]  /*7ca60*/  LDL.LU R27, [R1+0x90] ;  /* 0x00009000011b7983 */ /* 0x002f680000300800 */
[----:B------:R-:W3:Y:S01]  /*7ca70*/  LDL.LU R21, [R1+0x30] ;  /* 0x0000300001157983 */ /* 0x000ee20000300800 */
[C---:B------:R-:W-:Y:S01]  /*7ca80*/  IADD3 R0, R3.reuse, c[0x0][0x198], RZ ;  /* 0x0000660003007a10 */ /* 0x040fe20007ffe0ff */
[----:B------:R-:W-:-:S04]  /*7ca90*/  IMAD.WIDE R8, R3, 0x2, R12 ;  /* 0x0000000203087825 */ /* 0x000fc800078e020c */
[----:B------:R-:W-:Y:S01]  /*7caa0*/  IMAD.WIDE R16, R3, 0x2, R6 ;  /* 0x0000000203107825 */ /* 0x000fe200078e0206 */
[----:B--2---:R0:W-:Y:S04]  /*7cab0*/  @P4 STG.E.U16 [R10.64], R24 ;  /* 0x000000180a004986 */ /* 0x0041e8000c101506 */
[----:B0-----:R-:W2:Y:S01]  /*7cac0*/  LDL.LU R11, [R1+0x70] ;  /* 0x00007000010b7983 */ /* 0x001ea20000300800 */
[----:B------:R-:W-:-:S03]  /*7cad0*/  PRMT R3, R24, 0x7632, R3 ;  /* 0x0000763218037816 */ /* 0x000fc60000000003 */
[----:B------:R-:W3:Y:S01]  /*7cae0*/  LDL.LU R24, [R1+0x2444] ;  /* 0x0024440001187983 */ /* 0x000ee20000300800 */
[----:B------:R-:W-:Y:S02]  /*7caf0*/  ISETP.LT.AND P5, PT, R2, c[0x0][0x178], !P3 ;  /* 0x00005e0002007a0c */ /* 0x000fe40005fa1270 */
[----:B------:R-:W-:Y:S02]  /*7cb00*/  ISETP.LT.AND P3, PT, R29, c[0x0][0x178], !P3 ;  /* 0x00005e001d007a0c */ /* 0x000fe40005f61270 */
[----:B------:R-:W-:Y:S01]  /*7cb10*/  ISETP.LT.AND P6, PT, R28, c[0x0][0x178], !P0 ;  /* 0x00005e001c007a0c */ /* 0x000fe200047c1270 */
[----:B------:R-:W-:Y:S01]  /*7cb20*/  IMAD.WIDE R18, R0, 0x2, R4 ;  /* 0x0000000200127825 */ /* 0x000fe200078e0204 */
[----:B------:R-:W-:-:S07]  /*7cb30*/  ISETP.LT.AND P4, PT, R23, c[0x0][0x178], !P0 ;  /* 0x00005e0017007a0c */ /* 0x000fce0004781270 */
[----:B--2---:R0:W-:Y:S01]  /*7cb40*/  @P5 STG.E.U16 [R8.64], R11 ;  /* 0x0000000b08005986 */ /* 0x0041e2000c101506 */
[----:B------:R-:W-:-:S03]  /*7cb50*/  ISETP.LT.AND P5, PT, R2, c[0x0][0x178], !P0 ;  /* 0x00005e0002007a0c */ /* 0x000fc600047a1270 */
[----:B---3--:R1:W-:Y:S04]  /*7cb60*/  @P3 STG.E.U16 [R16.64], R21 ;  /* 0x0000001510003986 */ /* 0x0083e8000c101506 */
[----:B------:R2:W-:Y:S01]  /*7cb70*/  @P6 STG.E.U16 [R18.64], R20 ;  /* 0x0000001412006986 */ /* 0x0005e2000c101506 */
[----:B------:R-:W-:Y:S02]  /*7cb80*/  ISETP.LT.AND P6, PT, R29, c[0x0][0x178], !P0 ;  /* 0x00005e001d007a0c */ /* 0x000fe400047c1270 */
[----:B------:R-:W-:Y:S01]  /*7cb90*/  ISETP.LT.AND P0, PT, R28, c[0x0][0x178], !P2 ;  /* 0x00005e001c007a0c */ /* 0x000fe20005701270 */
[----:B0-----:R-:W-:-:S04]  /*7cba0*/  IMAD.WIDE R8, R0, 0x2, R14 ;  /* 0x0000000200087825 */ /* 0x001fc800078e020e */
[----:B-1----:R-:W-:Y:S01]  /*7cbb0*/  IMAD.WIDE R16, R0, 0x2, R6 ;  /* 0x0000000200107825 */ /* 0x002fe200078e0206 */
[----:B--2---:R-:W-:-:S03]  /*7cbc0*/  PRMT R18, R11, 0x7632, R18 ;  /* 0x000076320b127816 */ /* 0x004fc60000000012 */
[C---:B------:R-:W-:Y:S01]  /*7cbd0*/  IMAD.WIDE R10, R0.reuse, 0x2, R12 ;  /* 0x00000002000a7825 */ /* 0x040fe200078e020c */
[----:B------:R-:W-:Y:S01]  /*7cbe0*/  PRMT R19, R21, 0x7632, R19 ;  /* 0x0000763215137816 */ /* 0x000fe20000000013 */
[----:B------:R0:W-:Y:S01]  /*7cbf0*/  @P4 STG.E.U16 [R8.64], R3 ;  /* 0x0000000308004986 */ /* 0x0001e2000c101506 */
[----:B------:R-:W-:Y:S02]  /*7cc00*/  IADD3 R0, R0, c[0x0][0x198], RZ ;  /* 0x0000660000007a10 */ /* 0x000fe40007ffe0ff */
[----:B------:R-:W-:Y:S01]  /*7cc10*/  ISETP.LT.AND P4, PT, R23, c[0x0][0x178], !P2 ;  /* 0x00005e0017007a0c */ /* 0x000fe20005781270 */
[----:B------:R1:W-:Y:S01]  /*7cc20*/  @P5 STG.E.U16 [R10.64], R18 ;  /* 0x000000120a005986 */ /* 0x0003e2000c101506 */
[----:B------:R-:W-:Y:S02]  /*7cc30*/  ISETP.LT.AND P5, PT, R2, c[0x0][0x178], !P2 ;  /* 0x00005e0002007a0c */ /* 0x000fe400057a1270 */
[----:B------:R-:W-:Y:S01]  /*7cc40*/  ISETP.LT.AND P2, PT, R29, c[0x0][0x178], !P2 ;  /* 0x00005e001d007a0c */ /* 0x000fe20005741270 */
[----:B------:R2:W-:Y:S01]  /*7cc50*/  @P6 STG.E.U16 [R16.64], R19 ;  /* 0x0000001310006986 */ /* 0x0005e2000c101506 */
[----:B------:R-:W-:Y:S01]  /*7cc60*/  ISETP.LT.AND P6, PT, R28, c[0x0][0x178], !P1 ;  /* 0x00005e001c007a0c */ /* 0x000fe20004fc1270 */
[----:B0-----:R-:W-:Y:S01]  /*7cc70*/  IMAD.WIDE R8, R0, 0x2, R4 ;  /* 0x0000000200087825 */ /* 0x001fe200078e0204 */
[----:B------:R-:W-:-:S02]  /*7cc80*/  IADD3 R20, R22, 0x8, RZ ;  /* 0x0000000816147810 */ /* 0x000fc40007ffe0ff */
[C---:B------:R-:W-:Y:S01]  /*7cc90*/  IADD3 R3, R0.reuse, c[0x0][0x198], RZ ;  /* 0x0000660000037a10 */ /* 0x040fe20007ffe0ff */
[----:B-1----:R-:W-:Y:S01]  /*7cca0*/  IMAD.WIDE R10, R0, 0x2, R14 ;  /* 0x00000002000a7825 */ /* 0x002fe200078e020e */
[----:B----4-:R0:W-:Y:S01]  /*7ccb0*/  @P0 STG.E.U16 [R8.64], R26 ;  /* 0x0000001a08000986 */ /* 0x0101e2000c101506 */
[----:B------:R-:W-:Y:S02]  /*7ccc0*/  ISETP.GE.AND P3, PT, R20, c[0x0][0x17c], PT ;  /* 0x00005f0014007a0c */ /* 0x000fe40003f66270 */
[----:B--2---:R-:W-:Y:S01]  /*7ccd0*/  IMAD.WIDE R16, R0, 0x2, R6 ;  /* 0x0000000200107825 */ /* 0x004fe200078e0206 */
[----:B------:R-:W-:Y:S01]  /*7cce0*/  PRMT R20, R26, 0x7632, R20 ;  /* 0x000076321a147816 */ /* 0x000fe20000000014 */
[----:B------:R-:W-:Y:S02]  /*7ccf0*/  @P4 STG.E.U16 [R10.64], R25 ;  /* 0x000000190a004986 */ /* 0x000fe4000c101506 */
[----:B------:R-:W-:-:S04]  /*7cd00*/  IMAD.WIDE R18, R3, 0x2, R4 ;  /* 0x0000000203127825 */ /* 0x000fc800078e0204 */
[----:B0-----:R-:W-:Y:S01]  /*7cd10*/  IMAD.WIDE R8, R0, 0x2, R12 ;  /* 0x0000000200087825 */ /* 0x001fe200078e020c */
[----:B------:R-:W-:Y:S02]  /*7cd20*/  ISETP.LT.AND P4, PT, R23, c[0x0][0x178], !P1 ;  /* 0x00005e0017007a0c */ /* 0x000fe40004f81270 */
[----:B------:R-:W-:Y:S02]  /*7cd30*/  IADD3 R21, R22, 0x9, RZ ;  /* 0x0000000916157810 */ /* 0x000fe40007ffe0ff */
[----:B-----5:R0:W-:Y:S04]  /*7cd40*/  @P5 STG.E.U16 [R8.64], R27 ;  /* 0x0000001b08005986 */ /* 0x0201e8000c101506 */
[----:B------:R-:W-:Y:S04]  /*7cd50*/  @P2 STG.E.U16 [R16.64], R24 ;  /* 0x0000001810002986 */ /* 0x000fe8000c101506 */
[----:B------:R1:W-:Y:S04]  /*7cd60*/  @P6 STG.E.U16 [R18.64], R20 ;  /* 0x0000001412006986 */ /* 0x0003e8000c101506 */
[----:B------:R-:W2:Y:S01]  /*7cd70*/  LDL.LU R22, [R1+0x220] ;  /* 0x0002200001167983 */ /* 0x000ea20000300800 */
[----:B------:R-:W-:Y:S01]  /*7cd80*/  PRMT R0, R25, 0x7632, R0 ;  /* 0x0000763219007816 */ /* 0x000fe20000000000 */
[----:B0-----:R-:W-:Y:S01]  /*7cd90*/  IMAD.WIDE R8, R3, 0x2, R14 ;  /* 0x0000000203087825 */ /* 0x001fe200078e020e */
[----:B-1----:R-:W-:-:S02]  /*7cda0*/  PRMT R19, R24, 0x7632, R19 ;  /* 0x0000763218137816 */ /* 0x002fc40000000013 */
[----:B------:R-:W3:Y:S04]  /*7cdb0*/  LDL R24, [R1+0x1740] ;  /* 0x0017400001187983 */ /* 0x000ee80000100800 */
[----:B------:R-:W-:Y:S01]  /*7cdc0*/  @P4 STG.E.U16 [R8.64], R0 ;  /* 0x0000000008004986 */ /* 0x000fe2000c101506 */
[----:B------:R-:W-:-:S03]  /*7cdd0*/  ISETP.LT.AND P4, PT, R23, c[0x0][0x178], !P3 ;  /* 0x00005e0017007a0c */ /* 0x000fc60005f81270 */
[----:B------:R0:W-:Y:S04]  /*7cde0*/  STL [R1+0x2440], R23 ;  /* 0x0024401701007387 */ /* 0x0001e80000100800 */
[----:B0-----:R-:W4:Y:S01]  /*7cdf0*/  LDL R23, [R1+0x210] ;  /* 0x0002100001177983 */ /* 0x001f220000100800 */
[----:B------:R-:W-:Y:S02]  /*7ce00*/  ISETP.LT.AND P5, PT, R2, c[0x0][0x178], !P1 ;  /* 0x00005e0002007a0c */ /* 0x000fe40004fa1270 */
[----:B------:R-:W-:Y:S02]  /*7ce10*/  ISETP.LT.AND P6, PT, R29, c[0x0][0x178], !P1 ;  /* 0x00005e001d007a0c */ /* 0x000fe40004fc1270 */
[----:B------:R-:W-:Y:S01]  /*7ce20*/  ISETP.LT.AND P1, PT, R28, c[0x0][0x178], !P3 ;  /* 0x00005e001c007a0c */ /* 0x000fe20005f21270 */
[----:B------:R-:W-:-:S04]  /*7ce30*/  IMAD.WIDE R10, R3, 0x2, R12 ;  /* 0x00000002030a7825 */ /* 0x000fc800078e020c */
[C---:B------:R-:W-:Y:S01]  /*7ce40*/  IMAD.WIDE R16, R3.reuse, 0x2, R6 ;  /* 0x0000000203107825 */ /* 0x040fe200078e0206 */
[----:B------:R-:W-:Y:S02]  /*7ce50*/  IADD3 R3, R3, c[0x0][0x198], RZ ;  /* 0x0000660003037a10 */ /* 0x000fe40007ffe0ff */
[----:B------:R-:W-:-:S03]  /*7ce60*/  PRMT R18, R27, 0x7632, R18 ;  /* 0x000076321b127816 */ /* 0x000fc60000000012 */
[----:B------:R-:W-:Y:S01]  /*7ce70*/  IMAD.WIDE R8, R3, 0x2, R4 ;  /* 0x0000000203087825 */ /* 0x000fe200078e0204 */
[----:B------:R-:W-:Y:S01]  /*7ce80*/  ISETP.GE.AND P0, PT, R21, c[0x0][0x17c], PT ;  /* 0x00005f0015007a0c */ /* 0x000fe20003f06270 */
[----:B------:R0:W-:Y:S04]  /*7ce90*/  @P5 STG.E.U16 [R10.64], R18 ;  /* 0x000000120a005986 */ /* 0x0001e8000c101506 */
[----:B------:R1:W-:Y:S01]  /*7cea0*/  @P6 STG.E.U16 [R16.64], R19 ;  /* 0x0000001310006986 */ /* 0x0003e2000c101506 */
[C---:B------:R-:W-:Y:S01]  /*7ceb0*/  IADD3 R0, R3.reuse, c[0x0][0x198], RZ ;  /* 0x0000660003007a10 */ /* 0x040fe20007ffe0ff */
[----:B0-----:R-:W-:-:S04]  /*7cec0*/  IMAD.WIDE R10, R3, 0x2, R12 ;  /* 0x00000002030a7825 */ /* 0x001fc800078e020c */
[C---:B-1----:R-:W-:Y:S01]  /*7ced0*/  IMAD.WIDE R16, R3.reuse, 0x2, R6 ;  /* 0x0000000203107825 */ /* 0x042fe200078e0206 */
[----:B--2---:R0:W-:Y:S01]  /*7cee0*/  @P1 STG.E.U16 [R8.64], R22 ;  /* 0x0000001608001986 */ /* 0x0041e2000c101506 */
[C---:B---3--:R-:W-:Y:S02]  /*7cef0*/  IADD3 R20, R24.reuse, 0xa, RZ ;  /* 0x0000000a18147810 */ /* 0x048fe40007ffe0ff */
[----:B------:R-:W-:Y:S02]  /*7cf00*/  IADD3 R21, R24, 0xb, RZ ;  /* 0x0000000b18157810 */ /* 0x000fe40007ffe0ff */
[----:B------:R-:W-:Y:S01]  /*7cf10*/  ISETP.GE.AND P2, PT, R20, c[0x0][0x17c], PT ;  /* 0x00005f0014007a0c */ /* 0x000fe20003f46270 */
[----:B0-----:R-:W-:Y:S01]  /*7cf20*/  IMAD.WIDE R8, R3, 0x2, R14 ;  /* 0x0000000203087825 */ /* 0x001fe200078e020e */
[----:B------:R-:W-:Y:S02]  /*7cf30*/  PRMT R20, R22, 0x7632, R20 ;  /* 0x0000763216147816 */ /* 0x000fe40000000014 */
[----:B------:R-:W2:Y:S01]  /*7cf40*/  LDL.LU R22, [R1+0x270] ;  /* 0x0002700001167983 */ /* 0x000ea20000300800 */
[----:B------:R-:W-:-:S03]  /*7cf50*/  ISETP.GE.AND P1, PT, R21, c[0x0][0x17c], PT ;  /* 0x00005f0015007a0c */ /* 0x000fc60003f26270 */
[----:B------:R-:W3:Y:S04]  /*7cf60*/  LDL.LU R26, [R1+0x230] ;  /* 0x00023000011a7983 */ /* 0x000ee80000300800 */
[----:B------:R-:W5:Y:S04]  /*7cf70*/  LDL.LU R25, [R1+0xf0] ;  /* 0x0000f00001197983 */ /* 0x000f680000300800 */
[----:B------:R-:W2:Y:S04]  /*7cf80*/  LDL.LU R27, [R1+0xd0] ;  /* 0x0000d000011b7983 */ /* 0x000ea80000300800 */
[----:B------:R-:W2:Y:S04]  /*7cf90*/  LDL.LU R3, [R1+0xb0] ;  /* 0x0000b00001037983 */ /* 0x000ea80000300800 */
[----:B------:R-:W2:Y:S04]  /*7cfa0*/  LDL.LU R21, [R1+0xc0] ;  /* 0x0000c00001157983 */ /* 0x000ea80000300800 */
[----:B----4-:R0:W-:Y:S04]  /*7cfb0*/  @P4 STG.E.U16 [R8.64], R23 ;  /* 0x0000001708004986 */ /* 0x0101e8000c101506 */
[----:B0-----:R-:W4:Y:S04]  /*7cfc0*/  LDL.LU R23, [R1+0x2440] ;  /* 0x0024400001177983 */ /* 0x001f280000300800 */
[----:B------:R-:W3:Y:S01]  /*7cfd0*/  LDL.LU R9, [R1+0x210] ;  /* 0x0002100001097983 */ /* 0x000ee20000300800 */
[----:B------:R-:W-:-:S02]  /*7cfe0*/  ISETP.LT.AND P5, PT, R2, c[0x0][0x178], !P3 ;  /* 0x00005e0002007a0c */ /* 0x000fc40005fa1270 */
[----:B------:R-:W-:Y:S02]  /*7cff0*/  ISETP.LT.AND P3, PT, R29, c[0x0][0x178], !P3 ;  /* 0x00005e001d007a0c */ /* 0x000fe40005f61270 */
[----:B------:R-:W-:Y:S01]  /*7d000*/  ISETP.LT.AND P6, PT, R28, c[0x0][0x178], !P0 ;  /* 0x00005e001c007a0c */ /* 0x000fe200047c1270 */
[----:B------:R-:W-:-:S08]  /*7d010*/  IMAD.WIDE R18, R0, 0x2, R4 ;  /* 0x0000000200127825 */ /* 0x000fd000078e0204 */
[----:B--2---:R-:W-:Y:S01]  /*7d020*/  @P5 STG.E.U16 [R10.64], R21 ;  /* 0x000000150a005986 */ /* 0x004fe2000c101506 */
[----:B------:R-:W-:-:S03]  /*7d030*/  ISETP.LT.AND P5, PT, R2, c[0x0][0x178], !P0 ;  /* 0x00005e0002007a0c */ /* 0x000fc600047a1270 */
[----:B------:R-:W-:Y:S04]  /*7d040*/  @P3 STG.E.U16 [R16.64], R3 ;  /* 0x0000000310003986 */ /* 0x000fe8000c101506 */
[----:B------:R3:W-:Y:S01]  /*7d050*/  @P6 STG.E.U16 [R18.64], R20 ;  /* 0x0000001412006986 */ /* 0x0007e2000c101506 */
[----:B------:R-:W-:Y:S02]  /*7d060*/  ISETP.LT.AND P6, PT, R29, c[0x0][0x178], !P0 ;  /* 0x00005e001d007a0c */ /* 0x000fe400047c1270 */
[----:B----4-:R-:W-:Y:S02]  /*7d070*/  ISETP.LT.AND P4, PT, R23, c[0x0][0x178], !P0 ;  /* 0x00005e0017007a0c */ /* 0x010fe40004781270 */
[----:B------:R-:W-:Y:S02]  /*7d080*/  ISETP.LT.AND P0, PT, R28, c[0x0][0x178], !P2 ;  /* 0x00005e001c007a0c */ /* 0x000fe40005701270 */
[----:B---3--:R-:W-:Y:S01]  /*7d090*/  PRMT R18, R9, 0x7632, R18 ;  /* 0x0000763209127816 */ /* 0x008fe20000000012 */
[----:B------:R-:W-:Y:S01]  /*7d0a0*/  IMAD.WIDE R8, R0, 0x2, R14 ;  /* 0x0000000200087825 */ /* 0x000fe200078e020e */
[----:B------:R-:W-:-:S02]  /*7d0b0*/  PRMT R20, R3, 0x7632, R20 ;  /* 0x0000763203147816 */ /* 0x000fc40000000014 */
[C---:B------:R-:W-:Y:S01]  /*7d0c0*/  IADD3 R3, R0.reuse, c[0x0][0x198], RZ ;  /* 0x0000660000037a10 */ /* 0x040fe20007ffe0ff */
[----:B------:R-:W-:Y:S01]  /*7d0d0*/  IMAD.WIDE R10, R0, 0x2, R12 ;  /* 0x00000002000a7825 */ /* 0x000fe200078e020c */
[----:B------:R-:W-:-:S03]  /*7d0e0*/  PRMT R19, R21, 0x7632, R19 ;  /* 0x0000763215137816 */ /* 0x000fc60000000013 */
[----:B------:R-:W-:Y:S01]  /*7d0f0*/  IMAD.WIDE R16, R0, 0x2, R6 ;  /* 0x0000000200107825 */ /* 0x000fe200078e0206 */
[----:B------:R0:W-:Y:S04]  /*7d100*/  @P4 STG.E.U16 [R8.64], R18 ;  /* 0x0000001208004986 */ /* 0x0001e8000c101506 */
[----:B------:R-:W-:Y:S04]  /*7d110*/  @P5 STG.E.U16 [R10.64], R19 ;  /* 0x000000130a005986 */ /* 0x000fe8000c101506 */
[----:B------:R1:W-:Y:S01]  /*7d120*/  @P6 STG.E.U16 [R16.64], R20 ;  /* 0x0000001410006986 */ /* 0x0003e2000c101506 */
[----:B0-----:R-:W-:-:S05]  /*7d130*/  IMAD.WIDE R8, R3, 0x2, R4 ;  /* 0x0000000203087825 */ /* 0x001fca00078e0204 */
[----:B------:R0:W-:Y:S01]  /*7d140*/  @P0 STG.E.U16 [R8.64], R22 ;  /* 0x0000001608000986 */ /* 0x0001e2000c101506 */
[----:B-1----:R-:W-:-:S03]  /*7d150*/  PRMT R20, R22, 0x7632, R20 ;  /* 0x0000763216147816 */ /* 0x002fc60000000014 */
[----:B0-----:R-:W2:Y:S01]  /*7d160*/  LDL.LU R22, [R1+0x290] ;  /* 0x0002900001167983 */ /* 0x001ea20000300800 */
[----:B------:R-:W-:Y:S02]  /*7d170*/  ISETP.LT.AND P4, PT, R23, c[0x0][0x178], !P2 ;  /* 0x00005e0017007a0c */ /* 0x000fe40005781270 */
[----:B------:R-:W-:Y:S02]  /*7d180*/  ISETP.LT.AND P5, PT, R2, c[0x0][0x178], !P2 ;  /* 0x00005e0002007a0c */ /* 0x000fe400057a1270 */
[----:B------:R-:W-:Y:S02]  /*7d190*/  ISETP.LT.AND P2, PT, R29, c[0x0][0x178], !P2 ;  /* 0x00005e001d007a0c */ /* 0x000fe40005741270 */
[----:B------:R-:W-:Y:S01]  /*7d1a0*/  ISETP.LT.AND P6, PT, R28, c[0x0][0x178], !P1 ;  /* 0x00005e001c007a0c */ /* 0x000fe20004fc1270 */
[C---:B------:R-:W-:Y:S01]  /*7d1b0*/  IMAD.WIDE R8, R3.reuse, 0x2, R14 ;  /* 0x0000000203087825 */ /* 0x040fe200078e020e */
[C---:B------:R-:W-:Y:S02]  /*7d1c0*/  IADD3 R0, R3.reuse, c[0x0][0x198], RZ ;  /* 0x0000660003007a10 */ /* 0x040fe40007ffe0ff */
[----:B------:R-:W-:Y:S01]  /*7d1d0*/  IADD3 R21, R24, 0xc, RZ ;  /* 0x0000000c18157810 */ /* 0x000fe20007ffe0ff */
[----:B------:R-:W-:-:S02]  /*7d1e0*/  IMAD.WIDE R10, R3, 0x2, R12 ;  /* 0x00000002030a7825 */ /* 0x000fc400078e020c */
[----:B------:R0:W-:Y:S02]  /*7d1f0*/  @P4 STG.E.U16 [R8.64], R26 ;  /* 0x0000001a08004986 */ /* 0x0001e4000c101506 */
[----:B------:R-:W-:Y:S01]  /*7d200*/  IMAD.WIDE R16, R3, 0x2, R6 ;  /* 0x0000000203107825 */ /* 0x000fe200078e0206 */
[----:B------:R-:W-:-:S03]  /*7d210*/  ISETP.LT.AND P4, PT, R23, c[0x0][0x178], !P1 ;  /* 0x00005e0017007a0c */ /* 0x000fc60004f81270 */
[----:B------:R-:W-:Y:S01]  /*7d220*/  IMAD.WIDE R18, R0, 0x2, R4 ;  /* 0x0000000200127825 */ /* 0x000fe200078e0204 */
[----:B------:R-:W-:Y:S01]  /*7d230*/  ISETP.GE.AND P3, PT, R21, c[0x0][0x17c], PT ;  /* 0x00005f0015007a0c */ /* 0x000fe20003f66270 */
[----:B-----5:R1:W-:Y:S01]  /*7d240*/  @P5 STG.E.U16 [R10.64], R25 ;  /* 0x000000190a005986 */ /* 0x0203e2000c101506 */
[----:B------:R-:W-:-:S03]  /*7d250*/  ISETP.LT.AND P5, PT, R2, c[0x0][0x178], !P1 ;  /* 0x00005e0002007a0c */ /* 0x000fc60004fa1270 */
[----:B------:R-:W-:Y:S04]  /*7d260*/  @P2 STG.E.U16 [R16.64], R27 ;  /* 0x0000001b10002986 */ /* 0x000fe8000c101506 */
[----:B------:R3:W-:Y:S01]  /*7d270*/  @P6 STG.E.U16 [R18.64], R20 ;  /* 0x0000001412006986 */ /* 0x0007e2000c101506 */
[----:B------:R-:W-:Y:S02]  /*7d280*/  ISETP.LT.AND P6, PT, R29, c[0x0][0x178], !P1 ;  /* 0x00005e001d007a0c */ /* 0x000fe40004fc1270 */
[----:B------:R-:W-:Y:S01]  /*7d290*/  ISETP.LT.AND P1, PT, R28, c[0x0][0x178], !P3 ;  /* 0x00005e001c007a0c */ /* 0x000fe20005f21270 */
[----:B0-----:R-:W-:Y:S01]  /*7d2a0*/  IMAD.WIDE R8, R0, 0x2, R14 ;  /* 0x0000000200087825 */ /* 0x001fe200078e020e */
[----:B------:R-:W-:Y:S02]  /*7d2b0*/  IADD3 R21, R24, 0xd, RZ ;  /* 0x0000000d18157810 */ /* 0x000fe40007ffe0ff */
[C---:B------:R-:W-:Y:S01]  /*7d2c0*/  IADD3 R3, R0.reuse, c[0x0][0x198], RZ ;  /* 0x0000660000037a10 */ /* 0x040fe20007ffe0ff */
[----:B-1----:R-:W-:Y:S01]  /*7d2d0*/  IMAD.WIDE R10, R0, 0x2, R12 ;  /* 0x00000002000a7825 */ /* 0x002fe200078e020c */
[----:B---3--:R-:W-:-:S03]  /*7d2e0*/  PRMT R18, R26, 0x7632, R18 ;  /* 0x000076321a127816 */ /* 0x008fc60000000012 */
[----:B------:R-:W-:Y:S01]  /*7d2f0*/  IMAD.WIDE R16, R0, 0x2, R6 ;  /* 0x0000000200107825 */ /* 0x000fe200078e0206 */
[----:B------:R-:W-:Y:S02]  /*7d300*/  ISETP.GE.AND P0, PT, R21, c[0x0][0x17c], PT ;  /* 0x00005f0015007a0c */ /* 0x000fe40003f06270 */
[----:B------:R-:W-:Y:S01]  /*7d310*/  PRMT R19, R25, 0x7632, R19 ;  /* 0x0000763219137816 */ /* 0x000fe20000000013 */
[----:B------:R0:W-:Y:S01]  /*7d320*/  @P4 STG.E.U16 [R8.64], R18 ;  /* 0x0000001208004986 */ /* 0x0001e2000c101506 */
[----:B------:R-:W-:Y:S02]  /*7d330*/  PRMT R20, R27, 0x7632, R20 ;  /* 0x000076321b147816 */ /* 0x000fe40000000014 */
[C---:B------:R-:W-:Y:S01]  /*7d340*/  IADD3 R21, R24.reuse, 0xe, RZ ;  /* 0x0000000e18157810 */ /* 0x040fe20007ffe0ff */
[----:B------:R1:W-:Y:S03]  /*7d350*/  @P5 STG.E.U16 [R10.64], R19 ;  /* 0x000000130a005986 */ /* 0x0003e6000c101506 */
[----:B------:R-:W-:Y:S01]  /*7d360*/  ISETP.GE.AND P2, PT, R21, c[0x0][0x17c], PT ;  /* 0x00005f0015007a0c */ /* 0x000fe20003f46270 */
[----:B------:R3:W-:Y:S01]  /*7d370*/  @P6 STG.E.U16 [R16.64], R20 ;  /* 0x0000001410006986 */ /* 0x0007e2000c101506 */
[----:B0-----:R-:W-:Y:S01]  /*7d380*/  IMAD.WIDE R8, R3, 0x2, R4 ;  /* 0x0000000203087825 */ /* 0x001fe200078e0204 */
[----:B------:R-:W-:-:S02]  /*7d390*/  IADD3 R21, R24, 0xf, RZ ;  /* 0x0000000f18157810 */ /* 0x000fc40007ffe0ff */
[----:B------:R-:W4:Y:S01]  /*7d3a0*/  LDL.LU R25, [R1+0x280] ;  /* 0x0002800001197983 */ /* 0x000f220000300800 */
[C---:B------:R-:W-:Y:S01]  /*7d3b0*/  IADD3 R0, R3.reuse, c[0x0][0x198], RZ ;  /* 0x0000660003007a10 */ /* 0x040fe20007ffe0ff */
[----:B-1----:R-:W-:-:S04]  /*7d3c0*/  IMAD.WIDE R10, R3, 0x2, R12 ;  /* 0x00000002030a7825 */ /* 0x002fc800078e020c */
[----:B---3--:R-:W-:Y:S01]  /*7d3d0*/  IMAD.WIDE R16, R3, 0x2, R6 ;  /* 0x0000000203107825 */ /* 0x008fe200078e0206 */
[----:B--2---:R0:W-:Y:S01]  /*7d3e0*/  @P1 STG.E.U16 [R8.64], R22 ;  /* 0x0000001608001986 */ /* 0x0041e2000c101506 */
[----:B------:R-:W-:Y:S02]  /*7d3f0*/  PRMT R20, R22, 0x7632, R20 ;  /* 0x0000763216147816 */ /* 0x000fe40000000014 */
[----:B------:R-:W-:Y:S01]  /*7d400*/  ISETP.GE.AND P1, PT, R21, c[0x0][0x17c], PT ;  /* 0x00005f0015007a0c */ /* 0x000fe20003f26270 */
[----:B0-----:R-:W2:Y:S01]  /*7d410*/  LDL.LU R22, [R1+0x2d0] ;  /* 0x0002d00001167983 */ /* 0x001ea20000300800 */
[----:B------:R-:W-:-:S03]  /*7d420*/  IMAD.WIDE R8, R3, 0x2, R14 ;  /* 0x0000000203087825 */ /* 0x000fc600078e020e */
[----:B------:R-:W3:Y:S04]  /*7d430*/  LDL.LU R26, [R1+0x2a0] ;  /* 0x0002a000011a7983 */ /* 0x000ee80000300800 */
[----:B------:R-:W5:Y:S04]  /*7d440*/  LDL.LU R27, [R1+0x110] ;  /* 0x00011000011b7983 */ /* 0x000f680000300800 */
[----:B------:R-:W2:Y:S04]  /*7d450*/  LDL.LU R3, [R1+0xa0] ;  /* 0x0000a00001037983 */ /* 0x000ea80000300800 */
[----:B------:R-:W2:Y:S01]  /*7d460*/  LDL.LU R21, [R1+0x100] ;  /* 0x0001000001157983 */ /* 0x000ea20000300800 */
[----:B------:R-:W-:-:S02]  /*7d470*/  ISETP.LT.AND P4, PT, R23, c[0x0][0x178], !P3 ;  /* 0x00005e0017007a0c */ /* 0x000fc40005f81270 */
[----:B------:R-:W-:Y:S02]  /*7d480*/  ISETP.LT.AND P5, PT, R2, c[0x0][0x178], !P3 ;  /* 0x00005e0002007a0c */ /* 0x000fe40005fa1270 */
[----:B------:R-:W-:Y:S02]  /*7d490*/  ISETP.LT.AND P3, PT, R29, c[0x0][0x178], !P3 ;  /* 0x00005e001d007a0c */ /* 0x000fe40005f61270 */
[----:B------:R-:W-:Y:S01]  /*7d4a0*/  ISETP.LT.AND P6, PT, R28, c[0x0][0x178], !P0 ;  /* 0x00005e001c007a0c */ /* 0x000fe200047c1270 */
[----:B------:R-:W-:-:S06]  /*7d4b0*/  IMAD.WIDE R18, R0, 0x2, R4 ;  /* 0x0000000200127825 */ /* 0x000fcc00078e0204 */
[----:B----4-:R-:W-:Y:S04]  /*7d4c0*/  @P4 STG.E.U16 [R8.64], R25 ;  /* 0x0000001908004986 */ /* 0x010fe8000c101506 */
[----:B--2---:R-:W-:Y:S04]  /*7d4d0*/  @P5 STG.E.U16 [R10.64], R21 ;  /* 0x000000150a005986 */ /* 0x004fe8000c101506 */
[----:B------:R-:W-:Y:S04]  /*7d4e0*/  @P3 STG.E.U16 [R16.64], R3 ;  /* 0x0000000310003986 */ /* 0x000fe8000c101506 */
[----:B------:R0:W-:Y:S02]  /*7d4f0*/  @P6 STG.E.U16 [R18.64], R20 ;  /* 0x0000001412006986 */ /* 0x0001e4000c101506 */
[----:B0-----:R-:W-:-:S02]  /*7d500*/  PRMT R18, R25, 0x7632, R18 ;  /* 0x0000763219127816 */ /* 0x001fc40000000012 */
[----:B------:R-:W2:Y:S01]  /*7d510*/  LDL.LU R25, [R1+0x243c] ;  /* 0x00243c0001197983 */ /* 0x000ea20000300800 */
[----:B------:R-:W-:Y:S02]  /*7d520*/  ISETP.LT.AND P4, PT, R23, c[0x0][0x178], !P0 ;  /* 0x00005e0017007a0c */ /* 0x000fe40004781270 */
[----:B------:R-:W-:Y:S01]  /*7d530*/  ISETP.LT.AND P5, PT, R2, c[0x0][0x178], !P0 ;  /* 0x00005e0002007a0c */ /* 0x000fe200047a1270 */
[----:B------:R-:W-:Y:S01]  /*7d540*/  IMAD.WIDE R8, R0, 0x2, R14 ;  /* 0x0000000200087825 */ /* 0x000fe200078e020e */
[----:B------:R-:W-:Y:S02]  /*7d550*/  ISETP.LT.AND P6, PT, R29, c[0x0][0x178], !P0 ;  /* 0x00005e001d007a0c */ /* 0x000fe400047c1270 */
[----:B------:R-:W-:Y:S02]  /*7d560*/  ISETP.LT.AND P0, PT, R28, c[0x0][0x178], !P2 ;  /* 0x00005e001c007a0c */ /* 0x000fe40005701270 */
[----:B------:R-:W-:Y:S02]  /*7d570*/  PRMT R20, R3, 0x7632, R20 ;  /* 0x0000763203147816 */ /* 0x000fe40000000014 */
[C---:B------:R-:W-:Y:S01]  /*7d580*/  IADD3 R3, R0.reuse, c[0x0][0x198], RZ ;  /* 0x0000660000037a10 */ /* 0x040fe20007ffe0ff */
[C---:B------:R-:W-:Y:S01]  /*7d590*/  IMAD.WIDE R10, R0.reuse, 0x2, R12 ;  /* 0x00000002000a7825 */ /* 0x040fe200078e020c */
[----:B------:R-:W-:Y:S01]  /*7d5a0*/  PRMT R19, R21, 0x7632, R19 ;  /* 0x0000763215137816 */ /* 0x000fe20000000013 */
[----:B------:R0:W-:Y:S01]  /*7d5b0*/  @P4 STG.E.U16 [R8.64], R18 ;  /* 0x0000001208004986 */ /* 0x0001e2000c101506 */
[----:B------:R-:W-:Y:S01]  /*7d5c0*/  ISETP.LT.AND P4, PT, R23, c[0x0][0x178], !P2 ;  /* 0x00005e0017007a0c */ /* 0x000fe20005781270 */
[----:B------:R-:W-:-:S02]  /*7d5d0*/  IMAD.WIDE R16, R0, 0x2, R6 ;  /* 0x0000000200107825 */ /* 0x000fc400078e0206 */
[----:B------:R1:W-:Y:S01]  /*7d5e0*/  @P5 STG.E.U16 [R10.64], R19 ;  /* 0x000000130a005986 */ /* 0x0003e2000c101506 */
[----:B------:R-:W-:Y:S02]  /*7d5f0*/  ISETP.LT.AND P5, PT, R2, c[0x0][0x178], !P2 ;  /* 0x00005e0002007a0c */ /* 0x000fe400057a1270 */
[----:B------:R-:W-:Y:S01]  /*7d600*/  ISETP.LT.AND P2, PT, R29, c[0x0][0x178], !P2 ;  /* 0x00005e001d007a0c */ /* 0x000fe20005741270 */
[----:B------:R4:W-:Y:S01]  /*7d610*/  @P6 STG.E.U16 [R16.64], R20 ;  /* 0x0000001410006986 */ /* 0x0009e2000c101506 */
[----:B0-----:R-:W-:Y:S01]  /*7d620*/  IMAD.WIDE R8, R3, 0x2, R4 ;  /* 0x0000000203087825 */ /* 0x001fe200078e0204 */
[----:B------:R-:W-:-:S04]  /*7d630*/  ISETP.LT.AND P6, PT, R28, c[0x0][0x178], !P1 ;  /* 0x00005e001c007a0c */ /* 0x000fc80004fc1270 */
[----:B------:R0:W-:Y:S01]  /*7d640*/  @P0 STG.E.U16 [R8.64], R22 ;  /* 0x0000001608000986 */ /* 0x0001e2000c101506 */
[C---:B------:R-:W-:Y:S01]  /*7d650*/  IADD3 R0, R3.reuse, c[0x0][0x198], RZ ;  /* 0x0000660003007a10 */ /* 0x040fe20007ffe0ff */
[----:B-1----:R-:W-:Y:S01]  /*7d660*/  IMAD.WIDE R10, R3, 0x2, R12 ;  /* 0x00000002030a7825 */ /* 0x002fe200078e020c */
[----:B----4-:R-:W-:-:S03]  /*7d670*/  PRMT R20, R22, 0x7632, R20 ;  /* 0x0000763216147816 */ /* 0x010fc60000000014 */
[C---:B0-----:R-:W-:Y:S01]  /*7d680*/  IMAD.WIDE R8, R3.reuse, 0x2, R14 ;  /* 0x0000000203087825 */ /* 0x041fe200078e020e */
[----:B------:R-:W-:Y:S01]  /*7d690*/  IADD3 R21, R24, 0x10, RZ ;  /* 0x0000001018157810 */ /* 0x000fe20007ffe0ff */
[----:B------:R-:W4:Y:S02]  /*7d6a0*/  LDL.LU R22, [R1+0x194] ;  /* 0x0001940001167983 */ /* 0x000f240000300800 */
[----:B------:R-:W-:Y:S02]  /*7d6b0*/  IMAD.WIDE R16, R3, 0x2, R6 ;  /* 0x0000000203107825 */ /* 0x000fe400078e0206 */
[----:B---3--:R0:W-:Y:S01]  /*7d6c0*/  @P4 STG.E.U16 [R8.64], R26 ;  /* 0x0000001a08004986 */ /* 0x0081e2000c101506 */
[----:B------:R-:W-:Y:S01]  /*7d6d0*/  ISETP.LT.AND P4, PT, R23, c[0x0][0x178], !P1 ;  /* 0x00005e0017007a0c */ /* 0x000fe20004f81270 */
[C---:B------:R-:W-:Y:S02]  /*7d6e0*/  IMAD.WIDE R18, R0.reuse, 0x2, R4 ;  /* 0x0000000200127825 */ /* 0x040fe400078e0204 */
[----:B-----5:R-:W-:Y:S01]  /*7d6f0*/  @P5 STG.E.U16 [R10.64], R27 ;  /* 0x0000001b0a005986 */ /* 0x020fe2000c101506 */
[----:B------:R-:W-:Y:S01]  /*7d700*/  ISETP.GE.AND P3, PT, R21, c[0x0][0x17c], PT ;  /* 0x00005f0015007a0c */ /* 0x000fe20003f66270 */
[----:B0-----:R-:W-:-:S02]  /*7d710*/  IMAD.WIDE R8, R0, 0x2, R14 ;  /* 0x0000000200087825 */ /* 0x001fc400078e020e */
[----:B------:R-:W-:Y:S04]  /*7d720*/  STL [R1+0x2438], R23 ;  /* 0x0024381701007387 */ /* 0x000fe80000100800 */
[----:B--2---:R-:W-:Y:S04]  /*7d730*/  @P2 STG.E.U16 [R16.64], R25 ;  /* 0x0000001910002986 */ /* 0x004fe8000c101506 */
[----:B------:R0:W-:Y:S02]  /*7d740*/  @P6 STG.E.U16 [R18.64], R20 ;  /* 0x0000001412006986 */ /* 0x0001e4000c101506 */
[----:B0-----:R-:W-:-:S05]  /*7d750*/  PRMT R18, R26, 0x7632, R18 ;  /* 0x000076321a127816 */ /* 0x001fca0000000012 */
[----:B------:R0:W-:Y:S01]  /*7d760*/  @P4 STG.E.U16 [R8.64], R18 ;  /* 0x0000001208004986 */ /* 0x0001e2000c101506 */
[----:B------:R-:W-:-:S03]  /*7d770*/  ISETP.LT.AND P4, PT, R23, c[0x0][0x178], !P3 ;  /* 0x00005e0017007a0c */ /* 0x000fc60005f81270 */
[----:B------:R-:W2:Y:S01]  /*7d780*/  LDL R23, [R1+0x44] ;  /* 0x0000440001177983 */ /* 0x000ea20000100800 */
[----:B------:R-:W-:Y:S02]  /*7d790*/  ISETP.LT.AND P5, PT, R2, c[0x0][0x178], !P1 ;  /* 0x00005e0002007a0c */ /* 0x000fe40004fa1270 */
[----:B------:R-:W-:Y:S02]  /*7d7a0*/  ISETP.LT.AND P6, PT, R29, c[0x0][0x178], !P1 ;  /* 0x00005e001d007a0c */ /* 0x000fe40004fc1270 */
[----:B------:R-:W-:Y:S02]  /*7d7b0*/  ISETP.LT.AND P1, PT, R28, c[0x0][0x178], !P3 ;  /* 0x00005e001c007a0c */ /* 0x000fe40005f21270 */
[----:B------:R-:W-:Y:S02]  /*7d7c0*/  IADD3 R21, R24, 0x11, RZ ;  /* 0x0000001118157810 */ /* 0x000fe40007ffe0ff */
[C---:B------:R-:W-:Y:S01]  /*7d7d0*/  IADD3 R3, R0.reuse, c[0x0][0x198], RZ ;  /* 0x0000660000037a10 */ /* 0x040fe20007ffe0ff */
[----:B------:R-:W-:Y:S01]  /*7d7e0*/  IMAD.WIDE R10, R0, 0x2, R12 ;  /* 0x00000002000a7825 */ /* 0x000fe200078e020c */
[----:B------:R-:W-:-:S02]  /*7d7f0*/  PRMT R19, R27, 0x7632, R19 ;  /* 0x000076321b137816 */ /* 0x000fc40000000013 */
[----:B------:R-:W-:Y:S01]  /*7d800*/  ISETP.GE.AND P0, PT, R21, c[0x0][0x17c], PT ;  /* 0x00005f0015007a0c */ /* 0x000fe20003f06270 */
[----:B------:R-:W-:Y:S01]  /*7d810*/  IMAD.WIDE R16, R0, 0x2, R6 ;  /* 0x0000000200107825 */ /* 0x000fe200078e0206 */
[----:B------:R-:W-:Y:S02]  /*7d820*/  PRMT R20, R25, 0x7632, R20 ;  /* 0x0000763219147816 */ /* 0x000fe40000000014 */
[C---:B------:R-:W-:Y:S01]  /*7d830*/  IADD3 R21, R24.reuse, 0x12, RZ ;  /* 0x0000001218157810 */ /* 0x040fe20007ffe0ff */
[----:B0-----:R-:W-:Y:S01]  /*7d840*/  IMAD.WIDE R8, R3, 0x2, R4 ;  /* 0x0000000203087825 */ /* 0x001fe200078e0204 */
[----:B------:R0:W-:Y:S02]  /*7d850*/  @P5 STG.E.U16 [R10.64], R19 ;  /* 0x000000130a005986 */ /* 0x0001e4000c101506 */
[----:B------:R-:W-:Y:S02]  /*7d860*/  ISETP.GE.AND P2, PT, R21, c[0x0][0x17c], PT ;  /* 0x00005f0015007a0c */ /* 0x000fe40003f46270 */
[----:B------:R1:W-:Y:S01]  /*7d870*/  @P6 STG.E.U16 [R16.64], R20 ;  /* 0x0000001410006986 */ /* 0x0003e2000c101506 */
[----:B------:R-:W-:-:S03]  /*7d880*/  IADD3 R21, R24, 0x13, RZ ;  /* 0x0000001318157810 */ /* 0x000fc60007ffe0ff */
[----:B----4-:R3:W-:Y:S01]  /*7d890*/  @P1 STG.E.U16 [R8.64], R22 ;  /* 0x0000001608001986 */ /* 0x0107e2000c101506 */
[----:B------:R-:W-:Y:S02]  /*7d8a0*/  IADD3 R0, R3, c[0x0][0x198], RZ ;  /* 0x0000660003007a10 */ /* 0x000fe40007ffe0ff */
[----:B------:R-:W-:Y:S01]  /*7d8b0*/  ISETP.GE.AND P1, PT, R21, c[0x0][0x17c], PT ;  /* 0x00005f0015007a0c */ /* 0x000fe20003f26270 */
[----:B0-----:R-:W-:Y:S01]  /*7d8c0*/  IMAD.WIDE R10, R3, 0x2, R12 ;  /* 0x00000002030a7825 */ /* 0x001fe200078e020c */
[----:B-1----:R-:W-:-:S03]  /*7d8d0*/  PRMT R20, R22, 0x7632, R20 ;  /* 0x0000763216147816 */ /* 0x002fc60000000014 */
[C---:B------:R-:W-:Y:S01]  /*7d8e0*/  IMAD.WIDE R16, R3.reuse, 0x2, R6 ;  /* 0x0000000203107825 */ /* 0x040fe200078e0206 */
[----:B---3--:R-:W3:Y:S03]  /*7d8f0*/  LDL.LU R22, [R1+0x1a4] ;  /* 0x0001a40001167983 */ /* 0x008ee60000300800 */
[----:B------:R-:W-:Y:S01]  /*7d900*/  IMAD.WIDE R8, R3, 0x2, R14 ;  /* 0x0000000203087825 */ /* 0x000fe200078e020e */
[----:B------:R-:W4:Y:S04]  /*7d910*/  LDL.LU R26, [R1+0x64] ;  /* 0x00006400011a7983 */ /* 0x000f280000300800 */
[----:B------:R-:W5:Y:S04]  /*7d920*/  LDL.LU R25, [R1+0x54] ;  /* 0x0000540001197983 */ /* 0x000f680000300800 */
[----:B------:R-:W3:Y:S04]  /*7d930*/  LDL.LU R27, [R1+0x14] ;  /* 0x00001400011b7983 */ /* 0x000ee80000300800 */
[----:B------:R-:W3:Y:S04]  /*7d940*/  LDL.LU R3, [R1+0x4] ;  /* 0x0000040001037983 */ /* 0x000ee80000300800 */
[----:B------:R-:W3:Y:S04]  /*7d950*/  LDL.LU R21, [R1+0x24] ;  /* 0x0000240001157983 */ /* 0x000ee80000300800 */
[----:B--2---:R0:W-:Y:S04]  /*7d960*/  @P4 STG.E.U16 [R8.64], R23 ;  /* 0x0000001708004986 */ /* 0x0041e8000c101506 */
[----:B0-----:R-:W2:Y:S04]  /*7d970*/  LDL.LU R23, [R1+0x2438] ;  /* 0x0024380001177983 */ /* 0x001ea80000300800 */
[----:B------:R-:W4:Y:S01]  /*7d980*/  LDL.LU R9, [R1+0x44] ;  /* 0x0000440001097983 */ /* 0x000f220000300800 */
[----:B------:R-:W-:-:S02]  /*7d990*/  ISETP.LT.AND P5, PT, R2, c[0x0][0x178], !P3 ;  /* 0x00005e0002007a0c */ /* 0x000fc40005fa1270 */
[----:B------:R-:W-:Y:S02]  /*7d9a0*/  ISETP.LT.AND P3, PT, R29, c[0x0][0x178], !P3 ;  /* 0x00005e001d007a0c */ /* 0x000fe40005f61270 */
[----:B------:R-:W-:Y:S01]  /*7d9b0*/  ISETP.LT.AND P6, PT, R28, c[0x0][0x178], !P0 ;  /* 0x00005e001c007a0c */ /* 0x000fe200047c1270 */
[----:B------:R-:W-:-:S08]  /*7d9c0*/  IMAD.WIDE R18, R0, 0x2, R4 ;  /* 0x0000000200127825 */ /* 0x000fd000078e0204 */
[----:B---3--:R0:W-:Y:S01]  /*7d9d0*/  @P5 STG.E.U16 [R10.64], R21 ;  /* 0x000000150a005986 */ /* 0x0081e2000c101506 */
[----:B------:R-:W-:-:S03]  /*7d9e0*/  ISETP.LT.AND P5, PT, R2, c[0x0][0x178], !P0 ;  /* 0x00005e0002007a0c */ /* 0x000fc600047a1270 */
[----:B------:R-:W-:Y:S04]  /*7d9f0*/  @P3 STG.E.U16 [R16.64], R3 ;  /* 0x0000000310003986 */ /* 0x000fe8000c101506 */
[----:B------:R1:W-:Y:S01]  /*7da00*/  @P6 STG.E.U16 [R18.64], R20 ;  /* 0x0000001412006986 */ /* 0x0003e2000c101506 */
[----:B------:R-:W-:Y:S01]  /*7da10*/  ISETP.LT.AND P6, PT, R29, c[0x0][0x178], !P0 ;  /* 0x00005e001d007a0c */ /* 0x000fe200047c1270 */
[C---:B0-----:R-:W-:Y:S01]  /*7da20*/  IMAD.WIDE R10, R0.reuse, 0x2, R12 ;  /* 0x00000002000a7825 */ /* 0x041fe200078e020c */
[----:B-1----:R-:W-:Y:S02]  /*7da30*/  PRMT R20, R3, 0x7632, R20 ;  /* 0x0000763203147816 */ /* 0x002fe40000000014 */
[C---:B------:R-:W-:Y:S01]  /*7da40*/  IADD3 R3, R0.reuse, c[0x0][0x198], RZ ;  /* 0x0000660000037a10 */ /* 0x040fe20007ffe0ff */
[----:B------:R-:W-:Y:S01]  /*7da50*/  IMAD.WIDE R16, R0, 0x2, R6 ;  /* 0x0000000200107825 */ /* 0x000fe200078e0206 */
[----:B------:R-:W-:-:S02]  /*7da60*/  PRMT R19, R21, 0x7632, R19 ;  /* 0x0000763215137816 */ /* 0x000fc40000000013 */
[----:B--2---:R-:W-:Y:S02]  /*7da70*/  ISETP.LT.AND P4, PT, R23, c[0x0][0x178], !P0 ;  /* 0x00005e0017007a0c */ /* 0x004fe40004781270 */
[----:B------:R-:W-:Y:S02]  /*7da80*/  ISETP.LT.AND P0, PT, R28, c[0x0][0x178], !P2 ;  /* 0x00005e001c007a0c */ /* 0x000fe40005701270 */
[----:B----4-:R-:W-:Y:S01]  /*7da90*/  PRMT R18, R9, 0x7632, R18 ;  /* 0x0000763209127816 */ /* 0x010fe20000000012 */
[----:B------:R-:W-:-:S08]  /*7daa0*/  IMAD.WIDE R8, R0, 0x2, R14 ;  /* 0x0000000200087825 */ /* 0x000fd000078e020e */
        /* <DEDUP_REMOVED lines=332> */
[----:B------:R-:W-:Y:S01]  /*7ef70*/  @P2 STG.E.U16 [R16.64], R27 ;  /* 0x0000001b10002986 */ /* 0x000fe2000c101506 */
[----:B------:R-:W-:-:S03]  /*7ef80*/  IADD3 R21, R24, 0x25, RZ ;  /* 0x0000002518157810 */ /* 0x000fc60007ffe0ff */
[----:B------:R3:W-:Y:S01]  /*7ef90*/  @P6 STG.E.U16 [R18.64], R20 ;  /* 0x0000001412006986 */ /* 0x0007e2000c101506 */
[----:B------:R-:W-:Y:S02]  /*7efa0*/  ISETP.LT.AND P6, PT, R29, c[0x0][0x178], !P1 ;  /* 0x00005e001d007a0c */ /* 0x000fe40004fc1270 */
[----:B------:R-:W-:Y:S01]  /*7efb0*/  ISETP.LT.AND P1, PT, R28, c[0x0][0x178], !P3 ;  /* 0x00005e001c007a0c */ /* 0x000fe20005f21270 */
[C---:B0-----:R-:W-:Y:S01]  /*7efc0*/  IMAD.WIDE R8, R0.reuse, 0x2, R14 ;  /* 0x0000000200087825 */ /* 0x041fe200078e020e */
[C---:B------:R-:W-:Y:S02]  /*7efd0*/  IADD3 R3, R0.reuse, c[0x0][0x198], RZ ;  /* 0x0000660000037a10 */ /* 0x040fe40007ffe0ff */
[----:B------:R-:W-:Y:S01]  /*7efe0*/  ISETP.GE.AND P0, PT, R21, c[0x0][0x17c], PT ;  /* 0x00005f0015007a0c */ /* 0x000fe20003f06270 */
[----:B-1----:R-:W-:Y:S01]  /*7eff0*/  IMAD.WIDE R10, R0, 0x2, R12 ;  /* 0x00000002000a7825 */ /* 0x002fe200078e020c */
[----:B------:R-:W-:Y:S02]  /*7f000*/  IADD3 R21, R24, 0x26, RZ ;  /* 0x0000002618157810 */ /* 0x000fe40007ffe0ff */
[----:B---3--:R-:W-:Y:S01]  /*7f010*/  PRMT R18, R25, 0x7632, R18 ;  /* 0x0000763219127816 */ /* 0x008fe20000000012 */
[----:B------:R-:W-:Y:S01]  /*7f020*/  IMAD.WIDE R16, R0, 0x2, R6 ;  /* 0x0000000200107825 */ /* 0x000fe200078e0206 */
[----:B------:R-:W-:-:S02]  /*7f030*/  PRMT R19, R26, 0x7632, R19 ;  /* 0x000076321a137816 */ /* 0x000fc40000000013 */
[----:B------:R-:W-:Y:S01]  /*7f040*/  PRMT R20, R27, 0x7632, R20 ;  /* 0x000076321b147816 */ /* 0x000fe20000000014 */
[----:B------:R0:W-:Y:S01]  /*7f050*/  @P4 STG.E.U16 [R8.64], R18 ;  /* 0x0000001208004986 */ /* 0x0001e2000c101506 */
[----:B------:R-:W-:Y:S02]  /*7f060*/  ISETP.GE.AND P2, PT, R21, c[0x0][0x17c], PT ;  /* 0x00005f0015007a0c */ /* 0x000fe40003f46270 */
[----:B------:R-:W-:Y:S01]  /*7f070*/  IADD3 R21, R24, 0x27, RZ ;  /* 0x0000002718157810 */ /* 0x000fe20007ffe0ff */
[----:B------:R-:W3:Y:S01]  /*7f080*/  LDL.LU R26, [R1+0x88] ;  /* 0x00008800011a7983 */ /* 0x000ee20000300800 */
[----:B------:R-:W-:-:S03]  /*7f090*/  IADD3 R0, R3, c[0x0][0x198], RZ ;  /* 0x0000660003007a10 */ /* 0x000fc60007ffe0ff */
[----:B------:R1:W-:Y:S01]  /*7f0a0*/  @P5 STG.E.U16 [R10.64], R19 ;  /* 0x000000130a005986 */ /* 0x0003e2000c101506 */
[----:B0-----:R-:W-:-:S03]  /*7f0b0*/  IMAD.WIDE R8, R3, 0x2, R4 ;  /* 0x0000000203087825 */ /* 0x001fc600078e0204 */
[----:B------:R0:W-:Y:S04]  /*7f0c0*/  @P6 STG.E.U16 [R16.64], R20 ;  /* 0x0000001410006986 */ /* 0x0001e8000c101506 */
[----:B------:R-:W4:Y:S01]  /*7f0d0*/  LDL.LU R27, [R1+0x208] ;  /* 0x00020800011b7983 */ /* 0x000f220000300800 */
[----:B-1----:R-:W-:-:S03]  /*7f0e0*/  IMAD.WIDE R10, R3, 0x2, R12 ;  /* 0x00000002030a7825 */ /* 0x002fc600078e020c */
[----:B------:R-:W5:Y:S01]  /*7f0f0*/  LDL.LU R25, [R1+0x1c8] ;  /* 0x0001c80001197983 */ /* 0x000f620000300800 */
[----:B0-----:R-:W-:-:S03]  /*7f100*/  IMAD.WIDE R16, R3, 0x2, R6 ;  /* 0x0000000203107825 */ /* 0x001fc600078e0206 */
[----:B--2---:R0:W-:Y:S01]  /*7f110*/  @P1 STG.E.U16 [R8.64], R22 ;  /* 0x0000001608001986 */ /* 0x0041e2000c101506 */
[----:B------:R-:W-:Y:S02]  /*7f120*/  PRMT R20, R22, 0x7632, R20 ;  /* 0x0000763216147816 */ /* 0x000fe40000000014 */
[----:B------:R-:W-:Y:S01]  /*7f130*/  ISETP.GE.AND P1, PT, R21, c[0x0][0x17c], PT ;  /* 0x00005f0015007a0c */ /* 0x000fe20003f26270 */
[----:B0-----:R-:W2:Y:S01]  /*7f140*/  LDL.LU R22, [R1+0x98] ;  /* 0x0000980001167983 */ /* 0x001ea20000300800 */
[----:B------:R-:W-:-:S03]  /*7f150*/  IMAD.WIDE R8, R3, 0x2, R14 ;  /* 0x0000000203087825 */ /* 0x000fc600078e020e */
[----:B------:R-:W2:Y:S04]  /*7f160*/  LDL.LU R3, [R1+0x38] ;  /* 0x0000380001037983 */ /* 0x000ea80000300800 */
[----:B------:R-:W2:Y:S01]  /*7f170*/  LDL.LU R21, [R1+0x78] ;  /* 0x0000780001157983 */ /* 0x000ea20000300800 */
[----:B------:R-:W-:Y:S02]  /*7f180*/  ISETP.LT.AND P4, PT, R23, c[0x0][0x178], !P3 ;  /* 0x00005e0017007a0c */ /* 0x000fe40005f81270 */
[----:B------:R-:W-:Y:S02]  /*7f190*/  ISETP.LT.AND P5, PT, R2, c[0x0][0x178], !P3 ;  /* 0x00005e0002007a0c */ /* 0x000fe40005fa1270 */
[----:B------:R-:W-:Y:S02]  /*7f1a0*/  ISETP.LT.AND P3, PT, R29, c[0x0][0x178], !P3 ;  /* 0x00005e001d007a0c */ /* 0x000fe40005f61270 */
[----:B------:R-:W-:Y:S01]  /*7f1b0*/  ISETP.LT.AND P6, PT, R28, c[0x0][0x178], !P0 ;  /* 0x00005e001c007a0c */ /* 0x000fe200047c1270 */
[----:B------:R-:W-:-:S06]  /*7f1c0*/  IMAD.WIDE R18, R0, 0x2, R4 ;  /* 0x0000000200127825 */ /* 0x000fcc00078e0204 */
[----:B---3--:R0:W-:Y:S01]  /*7f1d0*/  @P4 STG.E.U16 [R8.64], R26 ;  /* 0x0000001a08004986 */ /* 0x0081e2000c101506 */
[----:B------:R-:W-:Y:S01]  /*7f1e0*/  ISETP.LT.AND P4, PT, R23, c[0x0][0x178], !P0 ;  /* 0x00005e0017007a0c */ /* 0x000fe20004781270 */
[----:B0-----:R-:W-:Y:S02]  /*7f1f0*/  IMAD.WIDE R8, R0, 0x2, R14 ;  /* 0x0000000200087825 */ /* 0x001fe400078e020e */
[----:B--2---:R-:W-:Y:S01]  /*7f200*/  @P5 STG.E.U16 [R10.64], R21 ;  /* 0x000000150a005986 */ /* 0x004fe2000c101506 */
[----:B------:R-:W-:-:S03]  /*7f210*/  ISETP.LT.AND P5, PT, R2, c[0x0][0x178], !P0 ;  /* 0x00005e0002007a0c */ /* 0x000fc600047a1270 */
[----:B------:R-:W-:Y:S04]  /*7f220*/  @P3 STG.E.U16 [R16.64], R3 ;  /* 0x0000000310003986 */ /* 0x000fe8000c101506 */
[----:B------:R0:W-:Y:S01]  /*7f230*/  @P6 STG.E.U16 [R18.64], R20 ;  /* 0x0000001412006986 */ /* 0x0001e2000c101506 */
[----:B------:R-:W-:Y:S02]  /*7f240*/  ISETP.LT.AND P6, PT, R29, c[0x0][0x178], !P0 ;  /* 0x00005e001d007a0c */ /* 0x000fe400047c1270 */
[----:B------:R-:W-:Y:S02]  /*7f250*/  ISETP.LT.AND P0, PT, R28, c[0x0][0x178], !P2 ;  /* 0x00005e001c007a0c */ /* 0x000fe40005701270 */
[----:B0-----:R-:W-:Y:S02]  /*7f260*/  PRMT R18, R26, 0x7632, R18 ;  /* 0x000076321a127816 */ /* 0x001fe40000000012 */
[----:B------:R-:W2:Y:S01]  /*7f270*/  LDL.LU R26, [R1+0x2424] ;  /* 0x00242400011a7983 */ /* 0x000ea20000300800 */
[----:B------:R-:W-:-:S02]  /*7f280*/  PRMT R20, R3, 0x7632, R20 ;  /* 0x0000763203147816 */ /* 0x000fc40000000014 */
[C---:B------:R-:W-:Y:S01]  /*7f290*/  IADD3 R3, R0.reuse, c[0x0][0x198], RZ ;  /* 0x0000660000037a10 */ /* 0x040fe20007ffe0ff */
[C---:B------:R-:W-:Y:S01]  /*7f2a0*/  IMAD.WIDE R10, R0.reuse, 0x2, R12 ;  /* 0x00000002000a7825 */ /* 0x040fe200078e020c */
[----:B------:R-:W-:Y:S01]  /*7f2b0*/  PRMT R19, R21, 0x7632, R19 ;  /* 0x0000763215137816 */ /* 0x000fe20000000013 */
[----:B------:R0:W-:Y:S02]  /*7f2c0*/  @P4 STG.E.U16 [R8.64], R18 ;  /* 0x0000001208004986 */ /* 0x0001e4000c101506 */
[----:B------:R-:W-:Y:S02]  /*7f2d0*/  IMAD.WIDE R16, R0, 0x2, R6 ;  /* 0x0000000200107825 */ /* 0x000fe400078e0206 */
[----:B------:R-:W-:Y:S04]  /*7f2e0*/  @P5 STG.E.U16 [R10.64], R19 ;  /* 0x000000130a005986 */ /* 0x000fe8000c101506 */
[----:B------:R1:W-:Y:S01]  /*7f2f0*/  @P6 STG.E.U16 [R16.64], R20 ;  /* 0x0000001410006986 */ /* 0x0003e2000c101506 */
[----:B0-----:R-:W-:-:S05]  /*7f300*/  IMAD.WIDE R8, R3, 0x2, R4 ;  /* 0x0000000203087825 */ /* 0x001fca00078e0204 */
[----:B----4-:R0:W-:Y:S01]  /*7f310*/  @P0 STG.E.U16 [R8.64], R27 ;  /* 0x0000001b08000986 */ /* 0x0101e2000c101506 */
[----:B-1----:R-:W-:-:S03]  /*7f320*/  PRMT R20, R27, 0x7632, R20 ;  /* 0x000076321b147816 */ /* 0x002fc60000000014 */
[----:B0-----:R-:W3:Y:S01]  /*7f330*/  LDL.LU R27, [R1+0x228] ;  /* 0x00022800011b7983 */ /* 0x001ee20000300800 */
        /* <DEDUP_REMOVED lines=8> */
[----:B-----5:R0:W-:Y:S02]  /*7f3c0*/  @P4 STG.E.U16 [R8.64], R25 ;  /* 0x0000001908004986 */ /* 0x0201e4000c101506 */
[----:B------:R-:W-:Y:S01]  /*7f3d0*/  IMAD.WIDE R16, R3, 0x2, R6 ;  /* 0x0000000203107825 */ /* 0x000fe200078e0206 */
[----:B------:R-:W-:-:S03]  /*7f3e0*/  ISETP.LT.AND P4, PT, R23, c[0x0][0x178], !P1 ;  /* 0x00005e0017007a0c */ /* 0x000fc60004f81270 */
[----:B------:R-:W-:Y:S01]  /*7f3f0*/  IMAD.WIDE R18, R0, 0x2, R4 ;  /* 0x0000000200127825 */ /* 0x000fe200078e0204 */
[----:B------:R-:W-:Y:S01]  /*7f400*/  ISETP.GE.AND P3, PT, R21, c[0x0][0x17c], PT ;  /* 0x00005f0015007a0c */ /* 0x000fe20003f66270 */
[----:B------:R1:W-:Y:S01]  /*7f410*/  @P5 STG.E.U16 [R10.64], R22 ;  /* 0x000000160a005986 */ /* 0x0003e2000c101506 */
[----:B------:R-:W-:Y:S02]  /*7f420*/  ISETP.LT.AND P5, PT, R2, c[0x0][0x178], !P1 ;  /* 0x00005e0002007a0c */ /* 0x000fe40004fa1270 */
[----:B------:R-:W-:Y:S01]  /*7f430*/  IADD3 R21, R24, 0x29, RZ ;  /* 0x0000002918157810 */ /* 0x000fe20007ffe0ff */
[----:B------:R-:W4:Y:S01]  /*7f440*/  LDL.LU R23, [R1+0x2420] ;  /* 0x0024200001177983 */ /* 0x000f220000300800 */
[C---:B0-----:R-:W-:Y:S01]  /*7f450*/  IMAD.WIDE R8, R0.reuse, 0x2, R14 ;  /* 0x0000000200087825 */ /* 0x041fe200078e020e */
[----:B------:R-:W-:Y:S02]  /*7f460*/  IADD3 R3, R0, c[0x0][0x198], RZ ;  /* 0x0000660000037a10 */ /* 0x000fe40007ffe0ff */
[----:B------:R-:W-:-:S02]  /*7f470*/  ISETP.GE.AND P0, PT, R21, c[0x0][0x17c], PT ;  /* 0x00005f0015007a0c */ /* 0x000fc40003f06270 */
[----:B------:R-:W-:Y:S01]  /*7f480*/  IADD3 R21, R24, 0x2a, RZ ;  /* 0x0000002a18157810 */ /* 0x000fe20007ffe0ff */
[----:B-1----:R-:W-:Y:S01]  /*7f490*/  IMAD.WIDE R10, R0, 0x2, R12 ;  /* 0x00000002000a7825 */ /* 0x002fe200078e020c */
[----:B--2---:R-:W-:Y:S04]  /*7f4a0*/  @P2 STG.E.U16 [R16.64], R26 ;  /* 0x0000001a10002986 */ /* 0x004fe8000c101506 */
[----:B------:R0:W-:Y:S01]  /*7f4b0*/  @P6 STG.E.U16 [R18.64], R20 ;  /* 0x0000001412006986 */ /* 0x0001e2000c101506 */
[----:B------:R-:W-:Y:S02]  /*7f4c0*/  ISETP.LT.AND P6, PT, R29, c[0x0][0x178], !P1 ;  /* 0x00005e001d007a0c */ /* 0x000fe40004fc1270 */
[----:B------:R-:W-:Y:S02]  /*7f4d0*/  ISETP.LT.AND P1, PT, R28, c[0x0][0x178], !P3 ;  /* 0x00005e001c007a0c */ /* 0x000fe40005f21270 */
[----:B0-----:R-:W-:-:S02]  /*7f4e0*/  PRMT R19, R22, 0x7632, R19 ;  /* 0x0000763216137816 */ /* 0x001fc40000000013 */
[----:B------:R-:W2:Y:S01]  /*7f4f0*/  LDL.LU R22, [R1+0x218] ;  /* 0x0002180001167983 */ /* 0x000ea20000300800 */
[----:B------:R-:W-:Y:S02]  /*7f500*/  PRMT R20, R26, 0x7632, R20 ;  /* 0x000076321a147816 */ /* 0x000fe40000000014 */
[----:B------:R-:W-:Y:S01]  /*7f510*/  PRMT R18, R25, 0x7632, R18 ;  /* 0x0000763219127816 */ /* 0x000fe20000000012 */
[----:B------:R-:W5:Y:S01]  /*7f520*/  LDL R26, [R1+0x1768] ;  /* 0x00176800011a7983 */ /* 0x000f620000100800 */
[----:B------:R-:W-:Y:S01]  /*7f530*/  IMAD.WIDE R16, R0, 0x2, R6 ;  /* 0x0000000200107825 */ /* 0x000fe200078e0206 */
[----:B------:R-:W-:Y:S02]  /*7f540*/  ISETP.GE.AND P2, PT, R21, c[0x0][0x17c], PT ;  /* 0x00005f0015007a0c */ /* 0x000fe40003f46270 */
[----:B------:R0:W-:Y:S01]  /*7f550*/  @P4 STG.E.U16 [R8.64], R18 ;  /* 0x0000001208004986 */ /* 0x0001e2000c101506 */
[----:B------:R-:W-:-:S03]  /*7f560*/  IADD3 R21, R24, 0x2b, RZ ;  /* 0x0000002b18157810 */ /* 0x000fc60007ffe0ff */
[----:B------:R1:W-:Y:S01]  /*7f570*/  @P5 STG.E.U16 [R10.64], R19 ;  /* 0x000000130a005986 */ /* 0x0003e2000c101506 */
[----:B------:R-:W-:-:S03]  /*7f580*/  IADD3 R0, R3, c[0x0][0x198], RZ ;  /* 0x0000660003007a10 */ /* 0x000fc60007ffe0ff */
[----:B------:R3:W-:Y:S01]  /*7f590*/  @P6 STG.E.U16 [R16.64], R20 ;  /* 0x0000001410006986 */ /* 0x0007e2000c101506 */
[----:B0-----:R-:W-:-:S03]  /*7f5a0*/  IMAD.WIDE R8, R3, 0x2, R4 ;  /* 0x0000000203087825 */ /* 0x001fc600078e0204 */
[----:B------:R-:W4:Y:S01]  /*7f5b0*/  LDL.LU R25, [R1+0x278] ;  /* 0x0002780001197983 */ /* 0x000f220000300800 */
[----:B-1----:R-:W-:-:S03]  /*7f5c0*/  IMAD.WIDE R10, R3, 0x2, R12 ;  /* 0x00000002030a7825 */ /* 0x002fc600078e020c */
[----:B---3--:R0:W-:Y:S01]  /*7f5d0*/  @P1 STG.E.U16 [R8.64], R27 ;  /* 0x0000001b08001986 */ /* 0x0081e2000c101506 */
[----:B------:R-:W-:Y:S02]  /*7f5e0*/  ISETP.GE.AND P1, PT, R21, c[0x0][0x17c], PT ;  /* 0x00005f0015007a0c */ /* 0x000fe40003f26270 */
[----:B------:R-:W-:Y:S01]  /*7f5f0*/  PRMT R20, R27, 0x7632, R20 ;  /* 0x000076321b147816 */ /* 0x000fe20000000014 */
[C---:B------:R-:W-:Y:S01]  /*7f600*/  IMAD.WIDE R16, R3.reuse, 0x2, R6 ;  /* 0x0000000203107825 */ /* 0x040fe200078e0206 */
[----:B0-----:R-:W3:Y:S03]  /*7f610*/  LDL.LU R27, [R1+0xf8] ;  /* 0x0000f800011b7983 */ /* 0x001ee60000300800 */
[----:B------:R-:W-:Y:S02]  /*7f620*/  IMAD.WIDE R8, R3, 0x2, R14 ;  /* 0x0000000203087825 */ /* 0x000fe400078e020e */
[----:B------:R-:W3:Y:S04]  /*7f630*/  LDL.LU R3, [R1+0xb8] ;  /* 0x0000b80001037983 */ /* 0x000ee80000300800 */
[----:B------:R-:W3:Y:S01]  /*7f640*/  LDL.LU R21, [R1+0xc8] ;  /* 0x0000c80001157983 */ /* 0x000ee20000300800 */
[----:B------:R-:W-:-:S02]  /*7f650*/  ISETP.LT.AND P5, PT, R2, c[0x0][0x178], !P3 ;  /* 0x00005e0002007a0c */ /* 0x000fc40005fa1270 */
[----:B------:R-:W-:Y:S01]  /*7f660*/  ISETP.LT.AND P6, PT, R28, c[0x0][0x178], !P0 ;  /* 0x00005e001c007a0c */ /* 0x000fe200047c1270 */
[----:B------:R-:W-:Y:S01]  /*7f670*/  IMAD.WIDE R18, R0, 0x2, R4 ;  /* 0x0000000200127825 */ /* 0x000fe200078e0204 */
[----:B-----5:R-:W-:Y:S02]  /*7f680*/  ISETP.LT.AND P4, PT, R26, c[0x0][0x178], !P3 ;  /* 0x00005e001a007a0c */ /* 0x020fe40005f81270 */
[----:B------:R-:W-:-:S11]  /*7f690*/  ISETP.LT.AND P3, PT, R29, c[0x0][0x178], !P3 ;  /* 0x00005e001d007a0c */ /* 0x000fd60005f61270 */
[----:B--2---:R0:W-:Y:S01]  /*7f6a0*/  @P4 STG.E.U16 [R8.64], R22 ;  /* 0x0000001608004986 */ /* 0x0041e2000c101506 */
[----:B------:R-:W-:Y:S01]  /*7f6b0*/  ISETP.LT.AND P4, PT, R28, c[0x0][0x178], !P2 ;  /* 0x00005e001c007a0c */ /* 0x000fe20005781270 */
[----:B0-----:R-:W-:Y:S02]  /*7f6c0*/  IMAD.WIDE R8, R0, 0x2, R14 ;  /* 0x0000000200087825 */ /* 0x001fe400078e020e */
[----:B---3--:R0:W-:Y:S04]  /*7f6d0*/  @P5 STG.E.U16 [R10.64], R21 ;  /* 0x000000150a005986 */ /* 0x0081e8000c101506 */
[----:B------:R-:W-:Y:S01]  /*7f6e0*/  @P3 STG.E.U16 [R16.64], R3 ;  /* 0x0000000310003986 */ /* 0x000fe2000c101506 */
[----:B------:R-:W-:Y:S02]  /*7f6f0*/  ISETP.LT.AND P3, PT, R26, c[0x0][0x178], !P0 ;  /* 0x00005e001a007a0c */ /* 0x000fe40004761270 */
[----:B------:R-:W-:Y:S01]  /*7f700*/  ISETP.LT.AND P5, PT, R2, c[0x0][0x178], !P0 ;  /* 0x00005e0002007a0c */ /* 0x000fe200047a1270 */
[----:B------:R1:W-:Y:S01]  /*7f710*/  @P6 STG.E.U16 [R18.64], R20 ;  /* 0x0000001412006986 */ /* 0x0003e2000c101506 */
[----:B------:R-:W-:Y:S01]  /*7f720*/  ISETP.LT.AND P6, PT, R29, c[0x0][0x178], !P0 ;  /* 0x00005e001d007a0c */ /* 0x000fe200047c1270 */
[----:B0-----:R-:W-:Y:S01]  /*7f730*/  IMAD.WIDE R10, R0, 0x2, R12 ;  /* 0x00000002000a7825 */ /* 0x001fe200078e020c */
[----:B-1----:R-:W-:-:S02]  /*7f740*/  PRMT R18, R22, 0x7632, R18 ;  /* 0x0000763216127816 */ /* 0x002fc40000000012 */
[----:B------:R-:W-:Y:S01]  /*7f750*/  PRMT R20, R3, 0x7632, R20 ;  /* 0x0000763203147816 */ /* 0x000fe20000000014 */
[C---:B------:R-:W-:Y:S01]  /*7f760*/  IMAD.WIDE R16, R0.reuse, 0x2, R6 ;  /* 0x0000000200107825 */ /* 0x040fe200078e0206 */
[----:B------:R-:W-:-:S03]  /*7f770*/  IADD3 R3, R0, c[0x0][0x198], RZ ;  /* 0x0000660000037a10 */ /* 0x000fc60007ffe0ff */
[----:B------:R0:W-:Y:S01]  /*7f780*/  @P3 STG.E.U16 [R8.64], R18 ;  /* 0x0000001208003986 */ /* 0x0001e2000c101506 */
[----:B------:R-:W-:Y:S02]  /*7f790*/  PRMT R19, R21, 0x7632, R19 ;  /* 0x0000763215137816 */ /* 0x000fe40000000013 */
[C---:B------:R-:W-:Y:S01]  /*7f7a0*/  IADD3 R0, R3.reuse, c[0x0][0x198], RZ ;  /* 0x0000660003007a10 */ /* 0x040fe20007ffe0ff */
[----:B------:R-:W2:Y:S04]  /*7f7b0*/  LDL.LU R22, [R1+0x241c] ;  /* 0x00241c0001167983 */ /* 0x000ea80000300800 */
[----:B------:R1:W-:Y:S01]  /*7f7c0*/  @P5 STG.E.U16 [R10.64], R19 ;  /* 0x000000130a005986 */ /* 0x0003e2000c101506 */
[----:B0-----:R-:W-:-:S03]  /*7f7d0*/  IMAD.WIDE R8, R3, 0x2, R4 ;  /* 0x0000000203087825 */ /* 0x001fc600078e0204 */
[----:B------:R0:W-:Y:S04]  /*7f7e0*/  @P6 STG.E.U16 [R16.64], R20 ;  /* 0x0000001410006986 */ /* 0x0001e8000c101506 */
[----:B----4-:R3:W-:Y:S01]  /*7f7f0*/  @P4 STG.E.U16 [R8.64], R25 ;  /* 0x0000001908004986 */ /* 0x0107e2000c101506 */
[----:B-1----:R-:W-:Y:S01]  /*7f800*/  IMAD.WIDE R10, R3, 0x2, R12 ;  /* 0x00000002030a7825 */ /* 0x002fe200078e020c */
[----:B0-----:R-:W-:-:S03]  /*7f810*/  PRMT R20, R25, 0x7632, R20 ;  /* 0x0000763219147816 */ /* 0x001fc60000000014 */
[C---:B------:R-:W-:Y:S01]  /*7f820*/  IMAD.WIDE R16, R3.reuse, 0x2, R6 ;  /* 0x0000000203107825 */ /* 0x040fe200078e0206 */
[----:B---3--:R-:W3:Y:S03]  /*7f830*/  LDL.LU R25, [R1+0x108] ;  /* 0x0001080001197983 */ /* 0x008ee60000300800 */
[----:B------:R-:W-:Y:S02]  /*7f840*/  IMAD.WIDE R8, R3, 0x2, R14 ;  /* 0x0000000203087825 */ /* 0x000fe400078e020e */
[----:B------:R-:W4:Y:S01]  /*7f850*/  LDL.LU R3, [R1+0x238] ;  /* 0x0002380001037983 */ /* 0x000f220000300800 */
[----:B------:R-:W-:Y:S02]  /*7f860*/  ISETP.LT.AND P3, PT, R26, c[0x0][0x178], !P2 ;  /* 0x00005e001a007a0c */ /* 0x000fe40005761270 */
[----:B------:R-:W-:Y:S02]  /*7f870*/  ISETP.LT.AND P5, PT, R2, c[0x0][0x178], !P2 ;  /* 0x00005e0002007a0c */ /* 0x000fe400057a1270 */
[----:B------:R-:W-:-:S02]  /*7f880*/  ISETP.LT.AND P2, PT, R29, c[0x0][0x178], !P2 ;  /* 0x00005e001d007a0c */ /* 0x000fc40005741270 */
[----:B------:R-:W-:Y:S01]  /*7f890*/  ISETP.LT.AND P6, PT, R28, c[0x0][0x178], !P1 ;  /* 0x00005e001c007a0c */ /* 0x000fe20004fc1270 */
[----:B------:R-:W-:Y:S01]  /*7f8a0*/  IMAD.WIDE R18, R0, 0x2, R4 ;  /* 0x0000000200127825 */ /* 0x000fe200078e0204 */
[----:B------:R-:W-:-:S05]  /*7f8b0*/  IADD3 R21, R24, 0x2c, RZ ;  /* 0x0000002c18157810 */ /* 0x000fca0007ffe0ff */
[----:B----4-:R-:W-:Y:S04]  /*7f8c0*/  @P3 STG.E.U16 [R8.64], R3 ;  /* 0x0000000308003986 */ /* 0x010fe8000c101506 */
[----:B------:R-:W-:Y:S04]  /*7f8d0*/  @P5 STG.E.U16 [R10.64], R27 ;  /* 0x0000001b0a005986 */ /* 0x000fe8000c101506 */
[----:B--2---:R-:W-:Y:S04]  /*7f8e0*/  @P2 STG.E.U16 [R16.64], R22 ;  /* 0x0000001610002986 */ /* 0x004fe8000c101506 */
[----:B------:R0:W-:Y:S02]  /*7f8f0*/  @P6 STG.E.U16 [R18.64], R20 ;  /* 0x0000001412006986 */ /* 0x0001e4000c101506 */
[----:B0-----:R-:W-:-:S02]  /*7f900*/  PRMT R20, R22, 0x7632, R20 ;  /* 0x0000763216147816 */ /* 0x001fc40000000014 */
[----:B------:R-:W2:Y:S01]  /*7f910*/  LDL.LU R22, [R1+0x2418] ;  /* 0x0024180001167983 */ /* 0x000ea20000300800 */
[----:B------:R-:W-:Y:S02]  /*7f920*/  ISETP.LT.AND P5, PT, R26, c[0x0][0x178], !P1 ;  /* 0x00005e001a007a0c */ /* 0x000fe40004fa1270 */
[----:B------:R-:W-:Y:S02]  /*7f930*/  ISETP.GE.AND P0, PT, R21, c[0x0][0x17c], PT ;  /* 0x00005f0015007a0c */ /* 0x000fe40003f06270 */
[----:B------:R-:W-:Y:S02]  /*7f940*/  ISETP.LT.AND P6, PT, R2, c[0x0][0x178], !P1 ;  /* 0x00005e0002007a0c */ /* 0x000fe40004fc1270 */
[----:B------:R-:W-:Y:S02]  /*7f950*/  ISETP.LT.AND P1, PT, R29, c[0x0][0x178], !P1 ;  /* 0x00005e001d007a0c */ /* 0x000fe40004f21270 */
[----:B------:R-:W-:Y:S01]  /*7f960*/  ISETP.LT.AND P3, PT, R28, c[0x0][0x178], !P0 ;  /* 0x00005e001c007a0c */ /* 0x000fe20004761270 */
[----:B------:R-:W-:Y:S01]  /*7f970*/  IMAD.WIDE R8, R0, 0x2, R14 ;  /* 0x0000000200087825 */ /* 0x000fe200078e020e */
[----:B------:R-:W-:-:S02]  /*7f980*/  PRMT R18, R3, 0x7632, R18 ;  /* 0x0000763203127816 */ /* 0x000fc40000000012 */
[C---:B------:R-:W-:Y:S01]  /*7f990*/  IADD3 R3, R0.reuse, c[0x0][0x198], RZ ;  /* 0x0000660000037a10 */ /* 0x040fe20007ffe0ff */
[C---:B------:R-:W-:Y:S01]  /*7f9a0*/  IMAD.WIDE R10, R0.reuse, 0x2, R12 ;  /* 0x00000002000a7825 */ /* 0x040fe200078e020c */
[----:B------:R-:W-:Y:S01]  /*7f9b0*/  PRMT R19, R27, 0x7632, R19 ;  /* 0x000076321b137816 */ /* 0x000fe20000000013 */
[----:B------:R0:W-:Y:S02]  /*7f9c0*/  @P5 STG.E.U16 [R8.64], R18 ;  /* 0x0000001208005986 */ /* 0x0001e4000c101506 */
[----:B------:R-:W-:Y:S02]  /*7f9d0*/  IMAD.WIDE R16, R0, 0x2, R6 ;  /* 0x0000000200107825 */ /* 0x000fe400078e0206 */
[----:B------:R1:W-:Y:S01]  /*7f9e0*/  @P6 STG.E.U16 [R10.64], R19 ;  /* 0x000000130a006986 */ /* 0x0003e2000c101506 */
[----:B------:R-:W-:-:S03]  /*7f9f0*/  IADD3 R0, R3, c[0x0][0x198], RZ ;  /* 0x0000660003007a10 */ /* 0x000fc60007ffe0ff */
[----:B------:R4:W-:Y:S01]  /*7fa00*/  @P1 STG.E.U16 [R16.64], R20 ;  /* 0x0000001410001986 */ /* 0x0009e2000c101506 */
[----:B0-----:R-:W-:-:S04]  /*7fa10*/  IMAD.WIDE R8, R3, 0x2, R4 ;  /* 0x0000000203087825 */ /* 0x001fc800078e0204 */
[----:B-1----:R-:W-:-:S04]  /*7fa20*/  IMAD.WIDE R10, R3, 0x2, R12 ;  /* 0x00000002030a7825 */ /* 0x002fc800078e020c */
[----:B----4-:R-:W-:Y:S01]  /*7fa30*/  IMAD.WIDE R16, R3, 0x2, R6 ;  /* 0x0000000203107825 */ /* 0x010fe200078e0206 */
[----:B--2---:R0:W-:Y:S01]  /*7fa40*/  @P3 STG.E.U16 [R8.64], R22 ;  /* 0x0000001608003986 */ /* 0x0041e2000c101506 */
[----:B------:R-:W-:-:S03]  /*7fa50*/  PRMT R20, R22, 0x7632, R20 ;  /* 0x0000763216147816 */ /* 0x000fc60000000014 */
[----:B0-----:R-:W2:Y:S01]  /*7fa60*/  LDL.LU R22, [R1+0x2414] ;  /* 0x0024140001167983 */ /* 0x001ea20000300800 */
[----:B------:R-:W-:-:S03]  /*7fa70*/  IMAD.WIDE R8, R3, 0x2, R14 ;  /* 0x0000000203087825 */ /* 0x000fc600078e020e */
[----:B------:R-:W4:Y:S04]  /*7fa80*/  LDL.LU R27, [R1+0x2a8] ;  /* 0x0002a800011b7983 */ /* 0x000f280000300800 */
[----:B------:R-:W5:Y:S01]  /*7fa90*/  LDL.LU R3, [R1+0x288] ;  /* 0x0002880001037983 */ /* 0x000f620000300800 */
[----:B------:R-:W-:Y:S02]  /*7faa0*/  IADD3 R21, R24, 0x2d, RZ ;  /* 0x0000002d18157810 */ /* 0x000fe40007ffe0ff */
[----:B------:R-:W-:Y:S02]  /*7fab0*/  ISETP.LT.AND P1, PT, R26, c[0x0][0x178], !P0 ;  /* 0x00005e001a007a0c */ /* 0x000fe40004721270 */
[----:B------:R-:W-:Y:S02]  /*7fac0*/  ISETP.GE.AND P4, PT, R21, c[0x0][0x17c], PT ;  /* 0x00005f0015007a0c */ /* 0x000fe40003f86270 */
[----:B------:R-:W-:-:S02]  /*7fad0*/  ISETP.LT.AND P5, PT, R2, c[0x0][0x178], !P0 ;  /* 0x00005e0002007a0c */ /* 0x000fc400047a1270 */
[----:B------:R-:W-:Y:S02]  /*7fae0*/  ISETP.LT.AND P0, PT, R29, c[0x0][0x178], !P0 ;  /* 0x00005e001d007a0c */ /* 0x000fe40004701270 */
[----:B------:R-:W-:Y:S01]  /*7faf0*/  ISETP.LT.AND P6, PT, R28, c[0x0][0x178], !P4 ;  /* 0x00005e001c007a0c */ /* 0x000fe200067c1270 */
[----:B------:R-:W-:Y:S01]  /*7fb00*/  IMAD.WIDE R18, R0, 0x2, R4 ;  /* 0x0000000200127825 */ /* 0x000fe200078e0204 */
[----:B------:R-:W-:-:S04]  /*7fb10*/  IADD3 R21, R24, 0x2e, RZ ;  /* 0x0000002e18157810 */ /* 0x000fc80007ffe0ff */
[----:B------:R-:W-:Y:S02]  /*7fb20*/  ISETP.GE.AND P2, PT, R21, c[0x0][0x17c], PT ;  /* 0x00005f0015007a0c */ /* 0x000fe40003f46270 */
[----:B------:R-:W-:-:S04]  /*7fb30*/  IADD3 R21, R24, 0x2f, RZ ;  /* 0x0000002f18157810 */ /* 0x000fc80007ffe0ff */
[----:B------:R-:W-:Y:S02]  /*7fb40*/  ISETP.GE.AND P3, PT, R21, c[0x0][0x17c], PT ;  /* 0x00005f0015007a0c */ /* 0x000fe40003f66270 */
[----:B---3--:R-:W-:Y:S01]  /*7fb50*/  PRMT R21, R25, 0x7632, R21 ;  /* 0x0000763219157816 */ /* 0x008fe20000000015 */
[----:B-----5:R0:W-:Y:S01]  /*7fb60*/  @P1 STG.E.U16 [R8.64], R3 ;  /* 0x0000000308001986 */ /* 0x0201e2000c101506 */
[----:B------:R-:W-:-:S03]  /*7fb70*/  ISETP.LT.AND P1, PT, R26, c[0x0][0x178], !P4 ;  /* 0x00005e001a007a0c */ /* 0x000fc60006721270 */
[----:B------:R1:W-:Y:S01]  /*7fb80*/  @P5 STG.E.U16 [R10.64], R25 ;  /* 0x000000190a005986 */ /* 0x0003e2000c101506 */
[----:B--2---:R-:W-:-:S03]  /*7fb90*/  PRMT R22, R23, 0x7632, R22 ;  /* 0x0000763217167816 */ /* 0x004fc60000000016 */
[----:B------:R2:W-:Y:S04]  /*7fba0*/  @P0 STG.E.U16 [R16.64], R23 ;  /* 0x0000001710000986 */ /* 0x0005e8000c101506 */
[----:B------:R3:W-:Y:S01]  /*7fbb0*/  @P6 STG.E.U16 [R18.64], R20 ;  /* 0x0000001412006986 */ /* 0x0007e2000c101506 */
[----:B0-----:R-:W-:-:S03]  /*7fbc0*/  IMAD.WIDE R8, R0, 0x2, R14 ;  /* 0x0000000200087825 */ /* 0x001fc600078e020e */
[----:B-1----:R-:W5:Y:S01]  /*7fbd0*/  LDL.LU R25, [R1+0xe8] ;  /* 0x0000e80001197983 */ /* 0x002f620000300800 */
[----:B--2---:R-:W-:Y:S02]  /*7fbe0*/  IADD3 R23, R24, 0x30, RZ ;  /* 0x0000003018177810 */ /* 0x004fe40007ffe0ff */
[----:B---3--:R-:W-:-:S05]  /*7fbf0*/  PRMT R20, R3, 0x7632, R20 ;  /* 0x0000763203147816 */ /* 0x008fca0000000014 */
[----:B------:R-:W-:Y:S01]  /*7fc00*/  @P1 STG.E.U16 [R8.64], R20 ;  /* 0x0000001408001986 */ /* 0x000fe2000c101506 */
[----:B------:R-:W-:-:S03]  /*7fc10*/  ISETP.GE.AND P1, PT, R23, c[0x0][0x17c], PT ;  /* 0x00005f0017007a0c */ /* 0x000fc60003f26270 */
[----:B------:R-:W2:Y:S01]  /*7fc20*/  LDL.LU R23, [R1+0x2d8] ;  /* 0x0002d80001177983 */ /* 0x000ea20000300800 */
[----:B------:R-:W-:Y:S02]  /*7fc30*/  ISETP.LT.AND P5, PT, R2, c[0x0][0x178], !P4 ;  /* 0x00005e0002007a0c */ /* 0x000fe400067a1270 */
[----:B------:R-:W-:Y:S01]  /*7fc40*/  ISETP.LT.AND P4, PT, R29, c[0x0][0x178], !P4 ;  /* 0x00005e001d007a0c */ /* 0x000fe20006781270 */
[----:B------:R-:W-:-:S04]  /*7fc50*/  IMAD.WIDE R10, R0, 0x2, R12 ;  /* 0x00000002000a7825 */ /* 0x000fc800078e020c */
[----:B------:R-:W-:Y:S01]  /*7fc60*/  IMAD.WIDE R16, R0, 0x2, R6 ;  /* 0x0000000200107825 */ /* 0x000fe200078e0206 */
[----:B------:R-:W-:Y:S04]  /*7fc70*/  STL [R1+0x240c], R21 ;  /* 0x00240c1501007387 */ /* 0x000fe80000100800 */
[----:B------:R-:W-:Y:S04]  /*7fc80*/  STL [R1+0x2410], R22 ;  /* 0x0024101601007387 */ /* 0x000fe80000100800 */
[----:B------:R-:W-:Y:S04]  /*7fc90*/  @P5 STG.E.U16 [R10.64], R21 ;  /* 0x000000150a005986 */ /* 0x000fe8000c101506 */
[----:B------:R0:W-:Y:S01]  /*7fca0*/  @P4 STG.E.U16 [R16.64], R22 ;  /* 0x0000001610004986 */ /* 0x0001e2000c101506 */
[----:B------:R-:W-:-:S03]  /*7fcb0*/  ISETP.LT.AND P6, PT, R28, c[0x0][0x178], !P2 ;  /* 0x00005e001c007a0c */ /* 0x000fc600057c1270 */
[----:B0-----:R-:W3:Y:S01]  /*7fcc0*/  LDL.LU R22, [R1+0x118] ;  /* 0x0001180001167983 */ /* 0x001ee20000300800 */
[----:B------:R-:W-:Y:S02]  /*7fcd0*/  ISETP.LT.AND P0, PT, R26, c[0x0][0x178], !P2 ;  /* 0x00005e001a007a0c */ /* 0x000fe40005701270 */
[----:B------:R-:W-:Y:S01]  /*7fce0*/  IADD3 R3, R0, c[0x0][0x198], RZ ;  /* 0x0000660000037a10 */ /* 0x000fe20007ffe0ff */
[----:B------:R-:W5:Y:S01]  /*7fcf0*/  LDL.LU R21, [R1+0x19c] ;  /* 0x00019c0001157983 */ /* 0x000f620000300800 */
[----:B------:R-:W-:-:S03]  /*7fd00*/  IADD3 R10, R24, 0x31, RZ ;  /* 0x00000031180a7810 */ /* 0x000fc60007ffe0ff */
[----:B------:R-:W-:-:S04]  /*7fd10*/  IMAD.WIDE R18, R3, 0x2, R4 ;  /* 0x0000000203127825 */ /* 0x000fc800078e0204 */
[C---:B------:R-:W-:Y:S01]  /*7fd20*/  IMAD.WIDE R8, R3.reuse, 0x2, R14 ;  /* 0x0000000203087825 */ /* 0x040fe200078e020e */
[----:B------:R-:W-:Y:S01]  /*7fd30*/  IADD3 R0, R3, c[0x0][0x198], RZ ;  /* 0x0000660003007a10 */ /* 0x000fe20007ffe0ff */
[----:B--2---:R0:W-:Y:S01]  /*7fd40*/  @P6 STG.E.U16 [R18.64], R23 ;  /* 0x0000001712006986 */ /* 0x0041e2000c101506 */
[----:B------:R-:W-:-:S03]  /*7fd50*/  PRMT R20, R23, 0x7632, R20 ;  /* 0x0000763217147816 */ /* 0x000fc60000000014 */
[----:B----4-:R1:W-:Y:S01]  /*7fd60*/  @P0 STG.E.U16 [R8.64], R27 ;  /* 0x0000001b08000986 */ /* 0x0103e2000c101506 */
[----:B------:R-:W-:Y:S01]  /*7fd70*/  ISETP.GE.AND P0, PT, R10, c[0x0][0x17c], PT ;  /* 0x00005f000a007a0c */ /* 0x000fe20003f06270 */
[C---:B------:R-:W-:Y:S02]  /*7fd80*/  IMAD.WIDE R10, R3.reuse, 0x2, R6 ;  /* 0x00000002030a7825 */ /* 0x040fe400078e0206 */
[----:B0-----:R-:W2:Y:S02]  /*7fd90*/  LDL.LU R23, [R1+0x4c] ;  /* 0x00004c0001177983 */ /* 0x001ea40000300800 */
[----:B-1----:R-:W-:Y:S01]  /*7fda0*/  IMAD.WIDE R8, R3, 0x2, R12 ;  /* 0x0000000203087825 */ /* 0x002fe200078e020c */
[----:B------:R-:W-:Y:S02]  /*7fdb0*/  PRMT R3, R27, 0x7632, R3 ;  /* 0x000076321b037816 */ /* 0x000fe40000000003 */
[----:B------:R-:W4:Y:S01]  /*7fdc0*/  LDL.LU R27, [R1+0x2c] ;  /* 0x00002c00011b7983 */ /* 0x000f220000300800 */
[----:B------:R-:W-:-:S02]  /*7fdd0*/  ISETP.LT.AND P4, PT, R2, c[0x0][0x178], !P2 ;  /* 0x00005e0002007a0c */ /* 0x000fc40005781270 */
[----:B------:R-:W-:Y:S02]  /*7fde0*/  ISETP.LT.AND P2, PT, R29, c[0x0][0x178], !P2 ;  /* 0x00005e001d007a0c */ /* 0x000fe40005741270 */
[----:B------:R-:W-:Y:S01]  /*7fdf0*/  ISETP.LT.AND P6, PT, R28, c[0x0][0x178], !P3 ;  /* 0x00005e001c007a0c */ /* 0x000fe20005fc1270 */
[----:B------:R-:W-:Y:S01]  /*7fe00*/  IMAD.WIDE R16, R0, 0x2, R4 ;  /* 0x0000000200107825 */ /* 0x000fe200078e0204 */
[----:B------:R-:W-:-:S07]  /*7fe10*/  ISETP.LT.AND P5, PT, R26, c[0x0][0x178], !P3 ;  /* 0x00005e001a007a0c */ /* 0x000fce0005fa1270 */
[----:B---3--:R-:W-:Y:S01]  /*7fe20*/  @P4 STG.E.U16 [R8.64], R22 ;  /* 0x0000001608004986 */ /* 0x008fe2000c101506 */
[----:B------:R-:W-:-:S03]  /*7fe30*/  ISETP.LT.AND P4, PT, R2, c[0x0][0x178], !P3 ;  /* 0x00005e0002007a0c */ /* 0x000fc60005f81270 */
[----:B-----5:R-:W-:Y:S01]  /*7fe40*/  @P2 STG.E.U16 [R10.64], R25 ;  /* 0x000000190a002986 */ /* 0x020fe2000c101506 */
[----:B------:R-:W-:-:S03]  /*7fe50*/  IMAD.WIDE R18, R0, 0x2, R14 ;  /* 0x0000000200127825 */ /* 0x000fc600078e020e */
[----:B------:R0:W-:Y:S01]  /*7fe60*/  @P6 STG.E.U16 [R16.64], R20 ;  /* 0x0000001410006986 */ /* 0x0001e2000c101506 */
[----:B------:R-:W-:-:S03]  /*7fe70*/  ISETP.LT.AND P3, PT, R29, c[0x0][0x178], !P3 ;  /* 0x00005e001d007a0c */ /* 0x000fc60005f61270 */
[----:B------:R1:W-:Y:S01]  /*7fe80*/  @P5 STG.E.U16 [R18.64], R3 ;  /* 0x0000000312005986 */ /* 0x0003e2000c101506 */
[----:B0-----:R-:W-:-:S03]  /*7fe90*/  PRMT R16, R25, 0x7632, R16 ;  /* 0x0000763219107816 */ /* 0x001fc60000000010 */
[----:B------:R-:W3:Y:S01]  /*7fea0*/  LDL.LU R25, [R1+0xc] ;  /* 0x00000c0001197983 */ /* 0x000ee20000300800 */
[----:B------:R-:W-:Y:S01]  /*7feb0*/  ISETP.LT.AND P5, PT, R28, c[0x0][0x178], !P1 ;  /* 0x00005e001c007a0c */ /* 0x000fe20004fa1270 */
[----:B------:R-:W-:Y:S01]  /*7fec0*/  IMAD.WIDE R8, R0, 0x2, R12 ;  /* 0x0000000200087825 */ /* 0x000fe200078e020c */
[----:B-1----:R-:W-:Y:S02]  /*7fed0*/  PRMT R3, R22, 0x7632, R3 ;  /* 0x0000763216037816 */ /* 0x002fe40000000003 */
[----:B------:R-:W-:Y:S01]  /*7fee0*/  ISETP.LT.AND P6, PT, R26, c[0x0][0x178], !P1 ;  /* 0x00005e001a007a0c */ /* 0x000fe20004fc1270 */
[----:B------:R-:W-:Y:S01]  /*7fef0*/  IMAD.WIDE R10, R0, 0x2, R6 ;  /* 0x00000002000a7825 */ /* 0x000fe200078e0206 */
[----:B------:R-:W-:Y:S02]  /*7ff00*/  IADD3 R17, R24, 0x32, RZ ;  /* 0x0000003218117810 */ /* 0x000fe40007ffe0ff */
[----:B------:R-:W-:Y:S02]  /*7ff10*/  ISETP.LT.AND P2, PT, R2, c[0x0][0x178], !P1 ;  /* 0x00005e0002007a0c */ /* 0x000fe40004f41270 */
[----:B------:R-:W-:Y:S01]  /*7ff20*/  IADD3 R18, R0, c[0x0][0x198], RZ ;  /* 0x0000660000127a10 */ /* 0x000fe20007ffe0ff */
[----:B------:R0:W-:Y:S01]  /*7ff30*/  @P4 STG.E.U16 [R8.64], R3 ;  /* 0x0000000308004986 */ /* 0x0001e2000c101506 */
[----:B------:R-:W-:-:S03]  /*7ff40*/  ISETP.GE.AND P4, PT, R17, c[0x0][0x17c], PT ;  /* 0x00005f0011007a0c */ /* 0x000fc60003f86270 */
[----:B------:R1:W-:Y:S01]  /*7ff50*/  @P3 STG.E.U16 [R10.64], R16 ;  /* 0x000000100a003986 */ /* 0x0003e2000c101506 */
[----:B------:R-:W-:Y:S02]  /*7ff60*/  IADD3 R19, R24, 0x33, RZ ;  /* 0x0000003318137810 */ /* 0x000fe40007ffe0ff */
[----:B------:R-:W-:Y:S01]  /*7ff70*/  PRMT R0, R21, 0x7632, R0 ;  /* 0x0000763215007816 */ /* 0x000fe20000000000 */
[----:B------:R-:W5:Y:S01]  /*7ff80*/  LDL R22, [R1+0x1ac] ;  /* 0x0001ac0001167983 */ /* 0x000f620000100800 */
[----:B0-----:R-:W-:-:S04]  /*7ff90*/  IMAD.WIDE R8, R18, 0x2, R14 ;  /* 0x0000000212087825 */ /* 0x001fc800078e020e */
[----:B-1----:R-:W-:-:S04]  /*7ffa0*/  IMAD.WIDE R16, R18, 0x2, R4 ;  /* 0x0000000212107825 */ /* 0x002fc800078e0204 */
[----:B------:R-:W-:Y:S01]  /*7ffb0*/  IMAD.WIDE R10, R18, 0x2, R12 ;  /* 0x00000002120a7825 */ /* 0x000fe200078e020c */
[----:B------:R0:W-:Y:S01]  /*7ffc0*/  @P5 STG.E.U16 [R16.64], R21 ;  /* 0x0000001510005986 */ /* 0x0001e2000c101506 */
[----:B------:R-:W-:-:S03]  /*7ffd0*/  ISETP.GE.AND P3, PT, R19, c[0x0][0x17c], PT ;  /* 0x00005f0013007a0c */ /* 0x000fc60003f66270 */
[----:B0-----:R-:W5:Y:S04]  /*7ffe0*/  LDL R21, [R1+0x6c] ;  /* 0x00006c0001157983 */ /* 0x001f680000100800 */
[----:B--2---:R-:W-:Y:S04]  /*7fff0*/  @P6 STG.E.U16 [R8.64], R23 ;  /* 0x0000001708006986 */ /* 0x004fe8000c101506 */
[----:B----4-:R0:W-:Y:S01]  /*80000*/  @P2 STG.E.U16 [R10.64], R27 ;  /* 0x0000001b0a002986 */ /* 0x0101e2000c101506 */
[----:B------:R-:W-:-:S03]  /*80010*/  PRMT R19, R27, 0x7632, R19 ;  /* 0x000076321b137816 */ /* 0x000fc60000000013 */
[----:B0-----:R-:W2:Y:S01]  /*80020*/  LDL.LU R27, [R1+0x5c] ;  /* 0x00005c00011b7983 */ /* 0x001ea20000300800 */
[----:B------:R-:W-:Y:S02]  /*80030*/  ISETP.LT.AND P1, PT, R29, c[0x0][0x178], !P1 ;  /* 0x00005e001d007a0c */ /* 0x000fe40004f21270 */
[----:B------:R-:W-:Y:S01]  /*80040*/  ISETP.LT.AND P2, PT, R28, c[0x0][0x178], !P0 ;  /* 0x00005e001c007a0c */ /* 0x000fe20004741270 */
[----:B------:R-:W-:Y:S01]  /*80050*/  IMAD.WIDE R8, R18, 0x2, R6 ;  /* 0x0000000212087825 */ /* 0x000fe200078e0206 */
[----:B------:R-:W-:Y:S02]  /*80060*/  ISETP.LT.AND P5, PT, R26, c[0x0][0x178], !P0 ;  /* 0x00005e001a007a0c */ /* 0x000fe400047a1270 */
[----:B------:R-:W-:Y:S02]  /*80070*/  IADD3 R18, R18, c[0x0][0x198], RZ ;  /* 0x0000660012127a10 */ /* 0x000fe40007ffe0ff */
[----:B------:R-:W-:Y:S02]  /*80080*/  ISETP.LT.AND P6, PT, R2, c[0x0][0x178], !P0 ;  /* 0x00005e0002007a0c */ /* 0x000fe400047c1270 */
[----:B------:R-:W-:Y:S01]  /*80090*/  PRMT R3, R23, 0x7632, R3 ;  /* 0x0000763217037816 */ /* 0x000fe20000000003 */
[C---:B------:R-:W-:Y:S01]  /*800a0*/  IMAD.WIDE R10, R18.reuse, 0x2, R14 ;  /* 0x00000002120a7825 */ /* 0x040fe200078e020e */
[----:B------:R-:W-:Y:S01]  /*800b0*/  ISETP.LT.AND P0, PT, R29, c[0x0][0x178], !P0 ;  /* 0x00005e001d007a0c */ /* 0x000fe20004701270 */
[----:B------:R-:W4:Y:S02]  /*800c0*/  LDL.LU R23, [R1+0x1bc] ;  /* 0x0001bc0001177983 */ /* 0x000f240000300800 */
[----:B------:R-:W-:-:S02]  /*800d0*/  IMAD.WIDE R16, R18, 0x2, R12 ;  /* 0x0000000212107825 */ /* 0x000fc400078e020c */
[----:B---3--:R0:W-:Y:S01]  /*800e0*/  @P1 STG.E.U16 [R8.64], R25 ;  /* 0x0000001908001986 */ /* 0x0081e2000c101506 */
[----:B------:R-:W-:Y:S01]  /*800f0*/  IADD3 R20, R24, 0x34, RZ ;  /* 0x0000003418147810 */ /* 0x000fe20007ffe0ff */
[----:B0-----:R-:W-:-:S05]  /*80100*/  IMAD.WIDE R8, R18, 0x2, R4 ;  /* 0x0000000212087825 */ /* 0x001fca00078e0204 */
[----:B------:R0:W-:Y:S01]  /*80110*/  @P2 STG.E.U16 [R8.64], R0 ;  /* 0x0000000008002986 */ /* 0x0001e2000c101506 */
[----:B------:R-:W-:-:S03]  /*80120*/  ISETP.LT.AND P2, PT, R28, c[0x0][0x178], !P4 ;  /* 0x00005e001c007a0c */ /* 0x000fc60006741270 */
[----:B------:R1:W-:Y:S01]  /*80130*/  @P5 STG.E.U16 [R10.64], R3 ;  /* 0x000000030a005986 */ /* 0x0003e2000c101506 */
[----:B------:R-:W-:-:S03]  /*80140*/  ISETP.LT.AND P5, PT, R26, c[0x0][0x178], !P4 ;  /* 0x00005e001a007a0c */ /* 0x000fc600067a1270 */
[----:B------:R3:W-:Y:S01]  /*80150*/  @P6 STG.E.U16 [R16.64], R19 ;  /* 0x0000001310006986 */ /* 0x0007e2000c101506 */
[----:B------:R-:W-:Y:S02]  /*80160*/  ISETP.LT.AND P6, PT, R2, c[0x0][0x178], !P4 ;  /* 0x00005e0002007a0c */ /* 0x000fe400067c1270 */
[C---:B0-----:R-:W-:Y:S01]  /*80170*/  IADD3 R0, R18.reuse, c[0x0][0x198], RZ ;  /* 0x0000660012007a10 */ /* 0x041fe20007ffe0ff */
[----:B------:R-:W-:Y:S01]  /*80180*/  IMAD.WIDE R8, R18, 0x2, R6 ;  /* 0x0000000212087825 */ /* 0x000fe200078e0206 */
[----:B------:R-:W-:Y:S02]  /*80190*/  ISETP.GE.AND P1, PT, R20, c[0x0][0x17c], PT ;  /* 0x00005f0014007a0c */ /* 0x000fe40003f26270 */
[----:B------:R-:W-:Y:S01]  /*801a0*/  PRMT R20, R25, 0x7632, R20 ;  /* 0x0000763219147816 */ /* 0x000fe20000000014 */
[C---:B-1----:R-:W-:Y:S01]  /*801b0*/  IMAD.WIDE R10, R0.reuse, 0x2, R14 ;  /* 0x00000002000a7825 */ /* 0x042fe200078e020e */
[----:B------:R-:W4:Y:S03]  /*801c0*/  LDL.LU R25, [R1+0x8c] ;  /* 0x00008c0001197983 */ /* 0x000f260000300800 */
[C---:B---3--:R-:W-:Y:S01]  /*801d0*/  IMAD.WIDE R16, R0.reuse, 0x2, R4 ;  /* 0x0000000200107825 */ /* 0x048fe200078e0204 */
[----:B------:R0:W-:Y:S04]  /*801e0*/  @P0 STG.E.U16 [R8.64], R20 ;  /* 0x0000001408000986 */ /* 0x0001e8000c101506 */
[----:B-----5:R1:W-:Y:S04]  /*801f0*/  @P2 STG.E.U16 [R16.64], R22 ;  /* 0x0000001610002986 */ /* 0x0203e8000c101506 */
[----:B------:R3:W-:Y:S01]  /*80200*/  @P5 STG.E.U16 [R10.64], R21 ;  /* 0x000000150a005986 */ /* 0x0007e2000c101506 */
[----:B0-----:R-:W-:-:S03]  /*80210*/  IMAD.WIDE R8, R0, 0x2, R12 ;  /* 0x0000000200087825 */ /* 0x001fc600078e020c */
[----:B-1----:R-:W5:Y:S04]  /*80220*/  LDL.LU R22, [R1+0x2410] ;  /* 0x0024100001167983 */ /* 0x002f680000300800 */
[----:B---3--:R-:W3:Y:S04]  /*80230*/  LDL.LU R21, [R1+0x240c] ;  /* 0x00240c0001157983 */ /* 0x008ee80000300800 */
[----:B------:R-:W3:Y:S04]  /*80240*/  LDL.LU R10, [R1+0x1ac] ;  /* 0x0001ac00010a7983 */ /* 0x000ee80000300800 */
[----:B------:R-:W4:Y:S04]  /*80250*/  LDL.LU R11, [R1+0x6c] ;  /* 0x00006c00010b7983 */ /* 0x000f280000300800 */
[----:B--2---:R0:W-:Y:S04]  /*80260*/  @P6 STG.E.U16 [R8.64], R27 ;  /* 0x0000001b08006986 */ /* 0x0041e8000c101506 */
[----:B0-----:R-:W2:Y:S01]  /*80270*/  LDL.LU R9, [R1+0x1c] ;  /* 0x00001c0001097983 */ /* 0x001ea20000300800 */
[----:B------:R-:W-:Y:S01]  /*80280*/  ISETP.LT.AND P4, PT, R29, c[0x0][0x178], !P4 ;  /* 0x00005e001d007a0c */ /* 0x000fe20006781270 */
[----:B------:R-:W-:Y:S01]  /*80290*/  IMAD.WIDE R16, R0, 0x2, R6 ;  /* 0x0000000200107825 */ /* 0x000fe200078e0206 */
[----:B------:R-:W-:-:S02]  /*802a0*/  IADD3 R3, R24, 0x35, RZ ;  /* 0x0000003518037810 */ /* 0x000fc40007ffe0ff */
[----:B------:R-:W-:Y:S02]  /*802b0*/  ISETP.LT.AND P5, PT, R28, c[0x0][0x178], !P3 ;  /* 0x00005e001c007a0c */ /* 0x000fe40005fa1270 */
[----:B------:R-:W-:Y:S02]  /*802c0*/  ISETP.LT.AND P6, PT, R26, c[0x0][0x178], !P3 ;  /* 0x00005e001a007a0c */ /* 0x000fe40005fc1270 */
[----:B------:R-:W-:Y:S02]  /*802d0*/  ISETP.GE.AND P0, PT, R3, c[0x0][0x17c], PT ;  /* 0x00005f0003007a0c */ /* 0x000fe40003f06270 */
[----:B------:R-:W-:Y:S02]  /*802e0*/  IADD3 R0, R0, c[0x0][0x198], RZ ;  /* 0x0000660000007a10 */ /* 0x000fe40007ffe0ff */
[----:B------:R-:W-:Y:S02]  /*802f0*/  IADD3 R3, R24, 0x36, RZ ;  /* 0x0000003618037810 */ /* 0x000fe40007ffe0ff */
[----:B------:R-:W-:-:S02]  /*80300*/  PRMT R18, R27, 0x7632, R18 ;  /* 0x000076321b127816 */ /* 0x000fc40000000012 */
[----:B------:R-:W-:Y:S01]  /*80310*/  ISETP.GE.AND P2, PT, R3, c[0x0][0x17c], PT ;  /* 0x00005f0003007a0c */ /* 0x000fe20003f46270 */
[----:B------:R-:W5:Y:S01]  /*80320*/  LDL.LU R27, [R1+0x2408] ;  /* 0x00240800011b7983 */ /* 0x000f620000300800 */
[----:B---3--:R-:W-:Y:S02]  /*80330*/  PRMT R19, R10, 0x7632, R19 ;  /* 0x000076320a137816 */ /* 0x008fe40000000013 */
[----:B----4-:R-:W-:Y:S01]  /*80340*/  PRMT R20, R11, 0x7632, R20 ;  /* 0x000076320b147816 */ /* 0x010fe20000000014 */
[----:B------:R-:W-:Y:S01]  /*80350*/  IMAD.WIDE R10, R0, 0x2, R4 ;  /* 0x00000002000a7825 */ /* 0x000fe200078e0204 */
[----:B--2---:R0:W-:Y:S01]  /*80360*/  @P4 STG.E.U16 [R16.64], R9 ;  /* 0x0000000910004986 */ /* 0x0041e2000c101506 */
[----:B------:R-:W-:Y:S02]  /*80370*/  ISETP.LT.AND P4, PT, R2, c[0x0][0x178], !P3 ;  /* 0x00005e0002007a0c */ /* 0x000fe40005f81270 */
[----:B0-----:R-:W-:Y:S02]  /*80380*/  IMAD.MOV.U32 R17, RZ, RZ, R9 ;  /* 0x000000ffff117224 */ /* 0x001fe400078e0009 */
[----:B------:R-:W-:-:S03]  /*80390*/  IMAD.WIDE R8, R0, 0x2, R14 ;  /* 0x0000000200087825 */ /* 0x000fc600078e020e */
[----:B------:R-:W-:Y:S01]  /*803a0*/  PRMT R3, R17, 0x7632, R3 ;  /* 0x0000763211037816 */ /* 0x000fe20000000003 */
[----:B------:R-:W-:Y:S01]  /*803b0*/  IMAD.WIDE R16, R0, 0x2, R12 ;  /* 0x0000000200107825 */ /* 0x000fe200078e020c */
[----:B------:R0:W-:Y:S04]  /*803c0*/  @P5 STG.E.U16 [R10.64], R19 ;  /* 0x000000130a005986 */ /* 0x0001e8000c101506 */
[----:B------:R-:W-:Y:S04]  /*803d0*/  @P6 STG.E.U16 [R8.64], R20 ;  /* 0x0000001408006986 */ /* 0x000fe8000c101506 */
[----:B------:R1:W-:Y:S04]  /*803e0*/  @P4 STG.E.U16 [R16.64], R18 ;  /* 0x0000001210004986 */ /* 0x0003e8000c101506 */
[----:B0-----:R-:W2:Y:S04]  /*803f0*/  LDL.LU R19, [R1+0x3c] ;  /* 0x00003c0001137983 */ /* 0x001ea80000300800 */
[----:B-1----:R-:W3:Y:S01]  /*80400*/  LDL.LU R18, [R1+0x7c] ;  /* 0x00007c0001127983 */ /* 0x002ee20000300800 */
[----:B------:R-:W-:-:S02]  /*80410*/  ISETP.LT.AND P3, PT, R29, c[0x0][0x178], !P3 ;  /* 0x00005e001d007a0c */ /* 0x000fc40005f61270 */
[----:B------:R-:W-:Y:S01]  /*80420*/  ISETP.LT.AND P6, PT, R28, c[0x0][0x178], !P1 ;  /* 0x00005e001c007a0c */ /* 0x000fe20004fc1270 */
[C---:B------:R-:W-:Y:S01]  /*80430*/  IMAD.WIDE R8, R0.reuse, 0x2, R6 ;  /* 0x0000000200087825 */ /* 0x040fe200078e0206 */
[----:B------:R-:W-:Y:S02]  /*80440*/  IADD3 R16, R0, c[0x0][0x198], RZ ;  /* 0x0000660000107a10 */ /* 0x000fe40007ffe0ff */
[----:B------:R-:W-:Y:S02]  /*80450*/  ISETP.LT.AND P4, PT, R26, c[0x0][0x178], !P1 ;  /* 0x00005e001a007a0c */ /* 0x000fe40004f81270 */
[----:B------:R-:W-:-:S05]  /*80460*/  ISETP.LT.AND P5, PT, R2, c[0x0][0x178], !P1 ;  /* 0x00005e0002007a0c */ /* 0x000fca0004fa1270 */
[----:B------:R0:W-:Y:S01]  /*80470*/  @P3 STG.E.U16 [R8.64], R3 ;  /* 0x0000000308003986 */ /* 0x0001e2000c101506 */
[----:B------:R-:W-:Y:S01]  /*80480*/  ISETP.LT.AND P1, PT, R29, c[0x0][0x178], !P1 ;  /* 0x00005e001d007a0c */ /* 0x000fe20004f21270 */
[----:B------:R-:W-:Y:S01]  /*80490*/  IMAD.WIDE R10, R16, 0x2, R14 ;  /* 0x00000002100a7825 */ /* 0x000fe200078e020e */
[----:B------:R-:W-:-:S03]  /*804a0*/  IADD3 R0, R24, 0x37, RZ ;  /* 0x0000003718007810 */ /* 0x000fc60007ffe0ff */
[C---:B0-----:R-:W-:Y:S01]  /*804b0*/  IMAD.WIDE R8, R16.reuse, 0x2, R4 ;  /* 0x0000000210087825 */ /* 0x041fe200078e0204 */
[----:B------:R-:W-:-:S04]  /*804c0*/  IADD3 R17, R16, c[0x0][0x198], RZ ;  /* 0x0000660010117a10 */ /* 0x000fc80007ffe0ff */
[----:B------:R0:W-:Y:S01]  /*804d0*/  @P6 STG.E.U16 [R8.64], R23 ;  /* 0x0000001708006986 */ /* 0x0001e2000c101506 */
[----:B------:R-:W-:-:S03]  /*804e0*/  ISETP.LT.AND P6, PT, R28, c[0x0][0x178], !P0 ;  /* 0x00005e001c007a0c */ /* 0x000fc600047c1270 */
[----:B------:R1:W-:Y:S01]  /*804f0*/  @P4 STG.E.U16 [R10.64], R25 ;  /* 0x000000190a004986 */ /* 0x0003e2000c101506 */
[----:B------:R-:W-:Y:S01]  /*80500*/  ISETP.LT.AND P4, PT, R26, c[0x0][0x178], !P0 ;  /* 0x00005e001a007a0c */ /* 0x000fe20004781270 */
[----:B0-----:R-:W-:Y:S01]  /*80510*/  IMAD.WIDE R8, R16, 0x2, R12 ;  /* 0x0000000210087825 */ /* 0x001fe200078e020c */
[----:B------:R-:W-:Y:S02]  /*80520*/  ISETP.GE.AND P3, PT, R0, c[0x0][0x17c], PT ;  /* 0x00005f0000007a0c */ /* 0x000fe40003f66270 */
[----:B------:R-:W-:Y:S01]  /*80530*/  PRMT R0, R23, 0x7632, R0 ;  /* 0x0000763217007816 */ /* 0x000fe20000000000 */
[----:B-1----:R-:W-:Y:S01]  /*80540*/  IMAD.WIDE R10, R16, 0x2, R6 ;  /* 0x00000002100a7825 */ /* 0x002fe200078e0206 */
[----:B------:R-:W-:Y:S01]  /*80550*/  IADD3 R16, R24, 0x38, RZ ;  /* 0x0000003818107810 */ /* 0x000fe20007ffe0ff */
[----:B------:R-:W4:Y:S01]  /*80560*/  LDL.LU R23, [R1+0x20c] ;  /* 0x00020c0001177983 */ /* 0x000f220000300800 */
[----:B------:R-:W-:-:S03]  /*80570*/  PRMT R3, R25, 0x7632, R3 ;  /* 0x0000763219037816 */ /* 0x000fc60000000003 */
[----:B------:R-:W4:Y:S04]  /*80580*/  LDL.LU R25, [R1+0x1cc] ;  /* 0x0001cc0001197983 */ /* 0x000f280000300800 */
[----:B---3--:R0:W-:Y:S01]  /*80590*/  @P5 STG.E.U16 [R8.64], R18 ;  /* 0x0000001208005986 */ /* 0x0081e2000c101506 */
[----:B------:R-:W-:Y:S02]  /*805a0*/  ISETP.LT.AND P5, PT, R2, c[0x0][0x178], !P0 ;  /* 0x00005e0002007a0c */ /* 0x000fe400047a1270 */
[----:B------:R-:W-:Y:S01]  /*805b0*/  ISETP.LT.AND P0, PT, R29, c[0x0][0x178], !P0 ;  /* 0x00005e001d007a0c */ /* 0x000fe20004701270 */
[----:B--2---:R1:W-:Y:S01]  /*805c0*/  @P1 STG.E.U16 [R10.64], R19 ;  /* 0x000000130a001986 */ /* 0x0043e2000c101506 */
[----:B------:R-:W-:Y:S01]  /*805d0*/  ISETP.GE.AND P1, PT, R16, c[0x0][0x17c], PT ;  /* 0x00005f0010007a0c */ /* 0x000fe20003f26270 */
[----:B0-----:R-:W-:Y:S01]  /*805e0*/  IMAD.WIDE R8, R17, 0x2, R4 ;  /* 0x0000000211087825 */ /* 0x001fe200078e0204 */
[----:B------:R-:W-:-:S03]  /*805f0*/  PRMT R16, R18, 0x7632, R16 ;  /* 0x0000763212107816 */ /* 0x000fc60000000010 */
[C---:B-1----:R-:W-:Y:S01]  /*80600*/  IMAD.WIDE R10, R17.reuse, 0x2, R14 ;  /* 0x00000002110a7825 */ /* 0x042fe200078e020e */
[----:B------:R0:W-:Y:S04]  /*80610*/  @P6 STG.E.U16 [R8.64], R0 ;  /* 0x0000000008006986 */ /* 0x0001e8000c101506 */
[----:B------:R1:W-:Y:S01]  /*80620*/  @P4 STG.E.U16 [R10.64], R3 ;  /* 0x000000030a004986 */ /* 0x0003e2000c101506 */
[----:B0-----:R-:W-:Y:S01]  /*80630*/  IMAD.WIDE R8, R17, 0x2, R12 ;  /* 0x0000000211087825 */ /* 0x001fe200078e020c */
[----:B------:R-:W-:Y:S02]  /*80640*/  PRMT R0, R19, 0x7632, R0 ;  /* 0x0000763213007816 */ /* 0x000fe40000000000 */
[C---:B-1----:R-:W-:Y:S02]  /*80650*/  IADD3 R3, R17.reuse, c[0x0][0x198], RZ ;  /* 0x0000660011037a10 */ /* 0x042fe40007ffe0ff */
[----:B------:R0:W-:Y:S02]  /*80660*/  @P5 STG.E.U16 [R8.64], R16 ;  /* 0x0000001008005986 */ /* 0x0001e4000c101506 */
[----:B0-----:R-:W-:-:S05]  /*80670*/  IMAD.WIDE R16, R17, 0x2, R6 ;  /* 0x0000000211107825 */ /* 0x001fca00078e0206 */
[----:B------:R0:W-:Y:S04]  /*80680*/  @P0 STG.E.U16 [R16.64], R0 ;  /* 0x0000000010000986 */ /* 0x0001e8000c101506 */
[----:B0-----:R-:W2:Y:S01]  /*80690*/  LDL.LU R17, [R1+0x9c] ;  /* 0x00009c0001117983 */ /* 0x001ea20000300800 */
[----:B------:R-:W-:Y:S02]  /*806a0*/  ISETP.LT.AND P4, PT, R28, c[0x0][0x178], !P2 ;  /* 0x00005e001c007a0c */ /* 0x000fe40005781270 */
[----:B------:R-:W-:Y:S02]  /*806b0*/  ISETP.LT.AND P6, PT, R26, c[0x0][0x178], !P2 ;  /* 0x00005e001a007a0c */ /* 0x000fe400057c1270 */
[----:B------:R-:W-:Y:S01]  /*806c0*/  ISETP.LT.AND P5, PT, R2, c[0x0][0x178], !P2 ;  /* 0x00005e0002007a0c */ /* 0x000fe200057a1270 */
[----:B------:R-:W-:Y:S01]  /*806d0*/  IMAD.WIDE R8, R3, 0x2, R4 ;  /* 0x0000000203087825 */ /* 0x000fe200078e0204 */
[----:B------:R-:W-:-:S03]  /*806e0*/  ISETP.LT.AND P2, PT, R29, c[0x0][0x178], !P2 ;  /* 0x00005e001d007a0c */ /* 0x000fc60005741270 */
[----:B------:R-:W-:-:S04]  /*806f0*/  IMAD.WIDE R10, R3, 0x2, R14 ;  /* 0x00000002030a7825 */ /* 0x000fc800078e020e */
[----:B----4-:R0:W-:Y:S01]  /*80700*/  @P4 STG.E.U16 [R8.64], R23 ;  /* 0x0000001708004986 */ /* 0x0101e2000c101506 */
[----:B------:R-:W-:-:S03]  /*80710*/  ISETP.LT.AND P4, PT, R28, c[0x0][0x178], !P3 ;  /* 0x00005e001c007a0c */ /* 0x000fc60005f81270 */
[----:B------:R1:W-:Y:S01]  /*80720*/  @P6 STG.E.U16 [R10.64], R25 ;  /* 0x000000190a006986 */ /* 0x0003e2000c101506 */
[----:B------:R-:W-:Y:S01]  /*80730*/  ISETP.LT.AND P6, PT, R26, c[0x0][0x178], !P3 ;  /* 0x00005e001a007a0c */ /* 0x000fe20005fc1270 */
[----:B0-----:R-:W-:Y:S01]  /*80740*/  IMAD.WIDE R8, R3, 0x2, R12 ;  /* 0x0000000203087825 */ /* 0x001fe200078e020c */
[----:B------:R-:W-:Y:S02]  /*80750*/  PRMT R0, R23, 0x7632, R0 ;  /* 0x0000763217007816 */ /* 0x000fe40000000000 */
[----:B------:R-:W-:Y:S01]  /*80760*/  IADD3 R18, R24, 0x39, RZ ;  /* 0x0000003918127810 */ /* 0x000fe20007ffe0ff */
[----:B------:R-:W3:Y:S01]  /*80770*/  LDL.LU R23, [R1+0x21c] ;  /* 0x00021c0001177983 */ /* 0x000ee20000300800 */
[----:B------:R-:W-:Y:S02]  /*80780*/  PRMT R20, R25, 0x7632, R20 ;  /* 0x0000763219147816 */ /* 0x000fe40000000014 */
[----:B------:R-:W-:Y:S01]  /*80790*/  IADD3 R19, R3, c[0x0][0x198], RZ ;  /* 0x0000660003137a10 */ /* 0x000fe20007ffe0ff */
[----:B-1----:R-:W4:Y:S01]  /*807a0*/  LDL.LU R25, [R1+0xcc] ;  /* 0x0000cc0001197983 */ /* 0x002f220000300800 */
[----:B------:R-:W-:-:S03]  /*807b0*/  ISETP.GE.AND P0, PT, R18, c[0x0][0x17c], PT ;  /* 0x00005f0012007a0c */ /* 0x000fc60003f06270 */
[----:B------:R-:W-:Y:S01]  /*807c0*/  IMAD.WIDE R10, R19, 0x2, R4 ;  /* 0x00000002130a7825 */ /* 0x000fe200078e0204 */
[----:B--2---:R0:W-:Y:S01]  /*807d0*/  @P5 STG.E.U16 [R8.64], R17 ;  /* 0x0000001108005986 */ /* 0x0041e2000c101506 */
[----:B------:R-:W-:-:S03]  /*807e0*/  ISETP.LT.AND P5, PT, R2, c[0x0][0x178], !P3 ;  /* 0x00005e0002007a0c */ /* 0x000fc60005fa1270 */
[----:B------:R-:W2:Y:S01]  /*807f0*/  LDL.LU R2, [R1+0xbc] ;  /* 0x0000bc0001027983 */ /* 0x000ea20000300800 */
[----:B0-----:R-:W-:Y:S01]  /*80800*/  IMAD.WIDE R8, R3, 0x2, R6 ;  /* 0x0000000203087825 */ /* 0x001fe200078e0206 */
[----:B-----5:R-:W-:-:S04]  /*80810*/  PRMT R3, R27, 0x7632, R3 ;  /* 0x000076321b037816 */ /* 0x020fc80000000003 */
[----:B------:R0:W-:Y:S01]  /*80820*/  @P2 STG.E.U16 [R8.64], R27 ;  /* 0x0000001b08002986 */ /* 0x0001e2000c101506 */
[----:B------:R-:W-:Y:S01]  /*80830*/  PRMT R18, R17, 0x7632, R18 ;  /* 0x0000763211127816 */ /* 0x000fe20000000012 */
[C---:B------:R-:W-:Y:S02]  /*80840*/  IMAD.WIDE R16, R19.reuse, 0x2, R14 ;  /* 0x0000000213107825 */ /* 0x040fe400078e020e */
[----:B------:R-:W-:Y:S04]  /*80850*/  @P4 STG.E.U16 [R10.64], R0 ;  /* 0x000000000a004986 */ /* 0x000fe8000c101506 */
[----:B0-----:R-:W5:Y:S01]  /*80860*/  LDL R27, [R1+0x176c] ;  /* 0x00176c00011b7983 */ /* 0x001f620000100800 */
[----:B------:R-:W-:-:S03]  /*80870*/  IMAD.WIDE R8, R19, 0x2, R12 ;  /* 0x0000000213087825 */ /* 0x000fc600078e020c */
[----:B------:R-:W-:Y:S04]  /*80880*/  @P6 STG.E.U16 [R16.64], R20 ;  /* 0x0000001410006986 */ /* 0x000fe8000c101506 */
[----:B------:R0:W-:Y:S04]  /*80890*/  @P5 STG.E.U16 [R8.64], R18 ;  /* 0x0000001208005986 */ /* 0x0001e8000c101506 */
[----:B0-----:R-:W5:Y:S01]  /*808a0*/  LDL.LU R18, [R1+0x22c] ;  /* 0x00022c0001127983 */ /* 0x001f620000300800 */
[----:B------:R-:W-:Y:S02]  /*808b0*/  ISETP.LT.AND P3, PT, R29, c[0x0][0x178], !P3 ;  /* 0x00005e001d007a0c */ /* 0x000fe40005f61270 */
[----:B------:R-:W-:Y:S01]  /*808c0*/  ISETP.LT.AND P4, PT, R28, c[0x0][0x178], !P1 ;  /* 0x00005e001c007a0c */ /* 0x000fe20004f81270 */
[----:B------:R-:W-:Y:S01]  /*808d0*/  IMAD.WIDE R10, R19, 0x2, R6 ;  /* 0x00000002130a7825 */ /* 0x000fe200078e0206 */
[----:B------:R-:W-:-:S02]  /*808e0*/  ISETP.LT.AND P2, PT, R26, c[0x0][0x178], !P1 ;  /* 0x00005e001a007a0c */ /* 0x000fc40004f41270 */
[----:B------:R-:W-:-:S05]  /*808f0*/  IADD3 R19, R19, c[0x0][0x198], RZ ;  /* 0x0000660013137a10 */ /* 0x000fca0007ffe0ff */
[C---:B------:R-:W-:Y:S02]  /*80900*/  IMAD.WIDE R8, R19.reuse, 0x2, R4 ;  /* 0x0000000213087825 */ /* 0x040fe400078e0204 */
[----:B------:R0:W-:Y:S02]  /*80910*/  @P3 STG.E.U16 [R10.64], R3 ;  /* 0x000000030a003986 */ /* 0x0001e4000c101506 */
[----:B------:R-:W-:Y:S01]  /*80920*/  IMAD.WIDE R16, R19, 0x2, R12 ;  /* 0x0000000213107825 */ /* 0x000fe200078e020c */
[----:B------:R-:W-:-:S03]  /*80930*/  IADD3 R0, R24, 0x3a, RZ ;  /* 0x0000003a18007810 */ /* 0x000fc60007ffe0ff */
[C---:B0-----:R-:W-:Y:S01]  /*80940*/  IMAD.WIDE R10, R19.reuse, 0x2, R14 ;  /* 0x00000002130a7825 */ /* 0x041fe200078e020e */
[----:B------:R-:W-:Y:S02]  /*80950*/  ISETP.GE.AND P5, PT, R0, c[0x0][0x17c], PT ;  /* 0x00005f0000007a0c */ /* 0x000fe40003fa6270 */
[----:B------:R-:W-:Y:S02]  /*80960*/  IADD3 R0, R24, 0x3b, RZ ;  /* 0x0000003b18007810 */ /* 0x000fe40007ffe0ff */
[----:B------:R-:W-:Y:S02]  /*80970*/  IADD3 R3, R19, c[0x0][0x198], RZ ;  /* 0x0000660013037a10 */ /* 0x000fe40007ffe0ff */
[----:B------:R-:W-:Y:S02]  /*80980*/  ISETP.GE.AND P3, PT, R0, c[0x0][0x17c], PT ;  /* 0x00005f0000007a0c */ /* 0x000fe40003f66270 */
[----:B---3--:R-:W-:Y:S02]  /*80990*/  PRMT R21, R23, 0x7632, R21 ;  /* 0x0000763217157816 */ /* 0x008fe40000000015 */
[----:B----4-:R-:W-:-:S02]  /*809a0*/  PRMT R20, R25, 0x7632, R20 ;  /* 0x0000763219147816 */ /* 0x010fc40000000014 */
[----:B--2---:R-:W-:Y:S02]  /*809b0*/  PRMT R22, R2, 0x7632, R22 ;  /* 0x0000763202167816 */ /* 0x004fe40000000016 */
[----:B-----5:R-:W-:Y:S02]  /*809c0*/  ISETP.LT.AND P6, PT, R27, c[0x0][0x178], !P1 ;  /* 0x00005e001b007a0c */ /* 0x020fe40004fc1270 */
[----:B------:R-:W-:Y:S01]  /*809d0*/  ISETP.LT.AND P1, PT, R29, c[0x0][0x178], !P1 ;  /* 0x00005e001d007a0c */ /* 0x000fe20004f21270 */
[----:B------:R0:W-:Y:S01]  /*809e0*/  @P4 STG.E.U16 [R8.64], R18 ;  /* 0x0000001208004986 */ /* 0x0001e2000c101506 */
[----:B------:R-:W-:-:S03]  /*809f0*/  ISETP.LT.AND P4, PT, R26, c[0x0][0x178], !P0 ;  /* 0x00005e001a007a0c */ /* 0x000fc60004781270 */
[----:B------:R1:W-:Y:S01]  /*80a00*/  @P2 STG.E.U16 [R10.64], R23 ;  /* 0x000000170a002986 */ /* 0x0003e2000c101506 */
[----:B------:R-:W-:-:S05]  /*80a10*/  ISETP.LT.AND P2, PT, R28, c[0x0][0x178], !P0 ;  /* 0x00005e001c007a0c */ /* 0x000fca0004741270 */
[----:B------:R2:W-:Y:S01]  /*80a20*/  @P6 STG.E.U16 [R16.64], R25 ;  /* 0x0000001910006986 */ /* 0x0005e2000c101506 */
[----:B------:R-:W-:Y:S02]  /*80a30*/  ISETP.LT.AND P6, PT, R27, c[0x0][0x178], !P0 ;  /* 0x00005e001b007a0c */ /* 0x000fe400047c1270 */
[----:B------:R-:W-:Y:S01]  /*80a40*/  PRMT R0, R18, 0x7632, R0 ;  /* 0x0000763212007816 */ /* 0x000fe20000000000 */
[----:B0-----:R-:W-:-:S04]  /*80a50*/  IMAD.WIDE R8, R19, 0x2, R6 ;  /* 0x0000000213087825 */ /* 0x001fc800078e0206 */
[C---:B-1----:R-:W-:Y:S01]  /*80a60*/  IMAD.WIDE R10, R3.reuse, 0x2, R4 ;  /* 0x00000002030a7825 */ /* 0x042fe200078e0204 */
[----:B------:R0:W-:Y:S03]  /*80a70*/  @P1 STG.E.U16 [R8.64], R2 ;  /* 0x0000000208001986 */ /* 0x0001e6000c101506 */
[C---:B--2---:R-:W-:Y:S01]  /*80a80*/  IMAD.WIDE R16, R3.reuse, 0x2, R14 ;  /* 0x0000000203107825 */ /* 0x044fe200078e020e */
[----:B------:R-:W2:Y:S03]  /*80a90*/  LDL.LU R25, [R1+0x23c] ;  /* 0x00023c0001197983 */ /* 0x000ea60000300800 */
[----:B------:R-:W-:Y:S01]  /*80aa0*/  IMAD.WIDE R18, R3, 0x2, R12 ;  /* 0x0000000203127825 */ /* 0x000fe200078e020c */
[----:B------:R-:W-:Y:S04]  /*80ab0*/  @P2 STG.E.U16 [R10.64], R0 ;  /* 0x000000000a002986 */ /* 0x000fe8000c101506 */
[----:B0-----:R-:W3:Y:S04]  /*80ac0*/  LDL.LU R2, [R1+0xdc] ;  /* 0x0000dc0001027983 */ /* 0x001ee80000300800 */
[----:B------:R-:W4:Y:S04]  /*80ad0*/  LDL.LU R23, [R1+0x29c] ;  /* 0x00029c0001177983 */ /* 0x000f280000300800 */
[----:B------:R0:W-:Y:S04]  /*80ae0*/  @P4 STG.E.U16 [R16.64], R21 ;  /* 0x0000001510004986 */ /* 0x0001e8000c101506 */
[----:B------:R1:W-:Y:S04]  /*80af0*/  @P6 STG.E.U16 [R18.64], R20 ;  /* 0x0000001412006986 */ /* 0x0003e8000c101506 */
[----:B0-----:R-:W5:Y:S04]  /*80b00*/  LDL.LU R21, [R1+0xfc] ;  /* 0x0000fc0001157983 */ /* 0x001f680000300800 */
[----:B-1----:R-:W3:Y:S01]  /*80b10*/  LDL.LU R20, [R1+0x27c] ;  /* 0x00027c0001147983 */ /* 0x002ee20000300800 */
[----:B------:R-:W-:-:S02]  /*80b20*/  ISETP.LT.AND P0, PT, R29, c[0x0][0x178], !P0 ;  /* 0x00005e001d007a0c */ /* 0x000fc40004701270 */
[----:B------:R-:W-:Y:S01]  /*80b30*/  ISETP.LT.AND P1, PT, R28, c[0x0][0x178], !P5 ;  /* 0x00005e001c007a0c */ /* 0x000fe20006f21270 */
[C---:B------:R-:W-:Y:S01]  /*80b40*/  IMAD.WIDE R8, R3.reuse, 0x2, R6 ;  /* 0x0000000203087825 */ /* 0x040fe200078e0206 */
[----:B------:R-:W-:Y:S02]  /*80b50*/  ISETP.LT.AND P4, PT, R26, c[0x0][0x178], !P5 ;  /* 0x00005e001a007a0c */ /* 0x000fe40006f81270 */
[----:B------:R-:W-:Y:S02]  /*80b60*/  IADD3 R3, R3, c[0x0][0x198], RZ ;  /* 0x0000660003037a10 */ /* 0x000fe40007ffe0ff */
[----:B------:R-:W-:-:S03]  /*80b70*/  IADD3 R0, R24, 0x3c, RZ ;  /* 0x0000003c18007810 */ /* 0x000fc60007ffe0ff */
[----:B------:R-:W-:Y:S01]  /*80b80*/  IMAD.WIDE R10, R3, 0x2, R14 ;  /* 0x00000002030a7825 */ /* 0x000fe200078e020e */
[----:B------:R-:W-:Y:S01]  /*80b90*/  ISETP.GE.AND P6, PT, R0, c[0x0][0x17c], PT ;  /* 0x00005f0000007a0c */ /* 0x000fe20003fc6270 */
[----:B------:R0:W-:Y:S01]  /*80ba0*/  @P0 STG.E.U16 [R8.64], R22 ;  /* 0x0000001608000986 */ /* 0x0001e2000c101506 */
[----:B------:R-:W-:-:S04]  /*80bb0*/  IADD3 R0, R24, 0x3d, RZ ;  /* 0x0000003d18007810 */ /* 0x000fc80007ffe0ff */
[----:B------:R-:W-:Y:S01]  /*80bc0*/  ISETP.GE.AND P0, PT, R0, c[0x0][0x17c], PT ;  /* 0x00005f0000007a0c */ /* 0x000fe20003f06270 */
[----:B0-----:R-:W-:Y:S01]  /*80bd0*/  IMAD.WIDE R8, R3, 0x2, R4 ;  /* 0x0000000203087825 */ /* 0x001fe200078e0204 */
[----:B------:R-:W4:Y:S01]  /*80be0*/  LDL.LU R22, [R1+0x28c] ;  /* 0x00028c0001167983 */ /* 0x000f220000300800 */
[----:B--2---:R-:W-:-:S03]  /*80bf0*/  PRMT R0, R25, 0x7632, R0 ;  /* 0x0000763219007816 */ /* 0x004fc60000000000 */
[----:B---3--:R-:W-:Y:S04]  /*80c00*/  @P1 STG.E.U16 [R8.64], R20 ;  /* 0x0000001408001986 */ /* 0x008fe8000c101506 */
[----:B------:R0:W-:Y:S04]  /*80c10*/  @P4 STG.E.U16 [R10.64], R25 ;  /* 0x000000190a004986 */ /* 0x0001e8000c101506 */
[----:B0-----:R-:W2:Y:S01]  /*80c20*/  LDL.LU R25, [R1+0x10c] ;  /* 0x00010c0001197983 */ /* 0x001ea20000300800 */
[----:B------:R-:W-:Y:S01]  /*80c30*/  ISETP.LT.AND P2, PT, R27, c[0x0][0x178], !P5 ;  /* 0x00005e001b007a0c */ /* 0x000fe20006f41270 */
[----:B------:R-:W-:Y:S01]  /*80c40*/  IMAD.WIDE R16, R3, 0x2, R12 ;  /* 0x0000000203107825 */ /* 0x000fe200078e020c */
[----:B------:R-:W-:-:S02]  /*80c50*/  ISETP.LT.AND P5, PT, R29, c[0x0][0x178], !P5 ;  /* 0x00005e001d007a0c */ /* 0x000fc40006fa1270 */
[----:B------:R-:W-:Y:S01]  /*80c60*/  IADD3 R18, R24, 0x3e, RZ ;  /* 0x0000003e18127810 */ /* 0x000fe20007ffe0ff */
[----:B------:R-:W-:-:S03]  /*80c70*/  IMAD.WIDE R8, R3, 0x2, R6 ;  /* 0x0000000203087825 */ /* 0x000fc600078e0206 */
[----:B------:R-:W-:Y:S02]  /*80c80*/  ISETP.GE.AND P1, PT, R18, c[0x0][0x17c], PT ;  /* 0x00005f0012007a0c */ /* 0x000fe40003f26270 */
[----:B------:R-:W-:Y:S02]  /*80c90*/  PRMT R18, R20, 0x7632, R18 ;  /* 0x0000763214127816 */ /* 0x000fe40000000012 */
[----:B------:R-:W3:Y:S04]  /*80ca0*/  LDL.LU R20, [R1+0xac] ;  /* 0x0000ac0001147983 */ /* 0x000ee80000300800 */
[----:B-----5:R-:W-:Y:S01]  /*80cb0*/  @P2 STG.E.U16 [R16.64], R21 ;  /* 0x0000001510002986 */ /* 0x020fe2000c101506 */
[----:B------:R-:W-:Y:S02]  /*80cc0*/  ISETP.LT.AND P2, PT, R28, c[0x0][0x178], !P3 ;  /* 0x00005e001c007a0c */ /* 0x000fe40005f41270 */
[----:B------:R-:W-:-:S02]  /*80cd0*/  ISETP.LT.AND P4, PT, R26, c[0x0][0x178], !P3 ;  /* 0x00005e001a007a0c */ /* 0x000fc40005f81270 */
[----:B------:R-:W-:Y:S01]  /*80ce0*/  IADD3 R3, R3, c[0x0][0x198], RZ ;  /* 0x0000660003037a10 */ /* 0x000fe20007ffe0ff */
[----:B------:R0:W-:Y:S01]  /*80cf0*/  @P5 STG.E.U16 [R8.64], R2 ;  /* 0x0000000208005986 */ /* 0x0001e2000c101506 */
[----:B------:R-:W-:Y:S02]  /*80d00*/  ISETP.LT.AND P5, PT, R27, c[0x0][0x178], !P3 ;  /* 0x00005e001b007a0c */ /* 0x000fe40005fa1270 */
[----:B------:R-:W-:Y:S01]  /*80d10*/  ISETP.LT.AND P3, PT, R29, c[0x0][0x178], !P3 ;  /* 0x00005e001d007a0c */ /* 0x000fe20005f61270 */
[----:B------:R-:W-:-:S04]  /*80d20*/  IMAD.WIDE R10, R3, 0x2, R14 ;  /* 0x00000002030a7825 */ /* 0x000fc800078e020e */
[----:B0-----:R-:W-:Y:S01]  /*80d30*/  IMAD.WIDE R8, R3, 0x2, R4 ;  /* 0x0000000203087825 */ /* 0x001fe200078e0204 */
[----:B------:R-:W-:-:S04]  /*80d40*/  PRMT R17, R21, 0x7632, R17 ;  /* 0x0000763215117816 */ /* 0x000fc80000000011 */
[----:B------:R0:W-:Y:S01]  /*80d50*/  @P2 STG.E.U16 [R8.64], R18 ;  /* 0x0000001208002986 */ /* 0x0001e2000c101506 */
[----:B------:R-:W-:Y:S02]  /*80d60*/  ISETP.LT.AND P2, PT, R28, c[0x0][0x178], !P6 ;  /* 0x00005e001c007a0c */ /* 0x000fe40007741270 */
[----:B------:R-:W-:Y:S01]  /*80d70*/  PRMT R16, R2, 0x7632, R16 ;  /* 0x0000763202107816 */ /* 0x000fe20000000010 */
[----:B------:R1:W-:Y:S01]  /*80d80*/  @P4 STG.E.U16 [R10.64], R0 ;  /* 0x000000000a004986 */ /* 0x0003e2000c101506 */
[----:B------:R-:W-:-:S03]  /*80d90*/  ISETP.LT.AND P4, PT, R26, c[0x0][0x178], !P6 ;  /* 0x00005e001a007a0c */ /* 0x000fc60007781270 */
[----:B------:R-:W5:Y:S01]  /*80da0*/  LDL.LU R2, [R1+0x2dc] ;  /* 0x0002dc0001027983 */ /* 0x000f620000300800 */
[----:B0-----:R-:W-:-:S03]  /*80db0*/  IMAD.WIDE R8, R3, 0x2, R12 ;  /* 0x0000000203087825 */ /* 0x001fc600078e020c */
[----:B------:R-:W5:Y:S01]  /*80dc0*/  LDL.LU R21, [R1+0x2ac] ;  /* 0x0002ac0001157983 */ /* 0x000f620000300800 */
[C---:B-1----:R-:W-:Y:S01]  /*80dd0*/  IADD3 R0, R3.reuse, c[0x0][0x198], RZ ;  /* 0x0000660003007a10 */ /* 0x042fe20007ffe0ff */
[----:B------:R-:W-:Y:S01]  /*80de0*/  IMAD.WIDE R10, R3, 0x2, R6 ;  /* 0x00000002030a7825 */ /* 0x000fe200078e0206 */
[----:B------:R-:W-:Y:S01]  /*80df0*/  IADD3 R3, R24, 0x3f, RZ ;  /* 0x0000003f18037810 */ /* 0x000fe20007ffe0ff */
[----:B------:R0:W-:Y:S01]  /*80e00*/  @P5 STG.E.U16 [R8.64], R17 ;  /* 0x0000001108005986 */ /* 0x0001e2000c101506 */
[----:B------:R-:W-:-:S03]  /*80e10*/  ISETP.LT.AND P5, PT, R27, c[0x0][0x178], !P6 ;  /* 0x00005e001b007a0c */ /* 0x000fc600077a1270 */
[----:B------:R1:W-:Y:S01]  /*80e20*/  @P3 STG.E.U16 [R10.64], R16 ;  /* 0x000000100a003986 */ /* 0x0003e2000c101506 */
[----:B------:R-:W-:Y:S02]  /*80e30*/  ISETP.GE.AND P3, PT, R3, c[0x0][0x17c], PT ;  /* 0x00005f0003007a0c */ /* 0x000fe40003f66270 */
[----:B------:R-:W-:Y:S01]  /*80e40*/  IADD3 R3, R24, 0x40, RZ ;  /* 0x0000004018037810 */ /* 0x000fe20007ffe0ff */
[----:B0-----:R-:W-:-:S05]  /*80e50*/  IMAD.WIDE R8, R0, 0x2, R4 ;  /* 0x0000000200087825 */ /* 0x001fca00078e0204 */
[----:B----4-:R0:W-:Y:S01]  /*80e60*/  @P2 STG.E.U16 [R8.64], R23 ;  /* 0x0000001708002986 */ /* 0x0101e2000c101506 */
[----:B------:R-:W-:Y:S01]  /*80e70*/  ISETP.GE.AND P2, PT, R3, c[0x0][0x17c], PT ;  /* 0x00005f0003007a0c */ /* 0x000fe20003f46270 */
[----:B-1----:R-:W-:Y:S01]  /*80e80*/  IMAD.WIDE R10, R0, 0x2, R14 ;  /* 0x00000002000a7825 */ /* 0x002fe200078e020e */
[----:B------:R-:W-:-:S04]  /*80e90*/  PRMT R3, R23, 0x7632, R3 ;  /* 0x0000763217037816 */ /* 0x000fc80000000003 */
[----:B------:R-:W-:Y:S04]  /*80ea0*/  @P4 STG.E.U16 [R10.64], R22 ;  /* 0x000000160a004986 */ /* 0x000fe8000c101506 */
[----:B0-----:R-:W4:Y:S01]  /*80eb0*/  LDL.LU R23, [R1+0x11c] ;  /* 0x00011c0001177983 */ /* 0x001f220000300800 */
[----:B------:R-:W-:-:S05]  /*80ec0*/  IMAD.WIDE R8, R0, 0x2, R12 ;  /* 0x0000000200087825 */ /* 0x000fca00078e020c */
[----:B--2---:R0:W-:Y:S01]  /*80ed0*/  @P5 STG.E.U16 [R8.64], R25 ;  /* 0x0000001908005986 */ /* 0x0041e2000c101506 */
[----:B------:R-:W-:-:S03]  /*80ee0*/  PRMT R16, R25, 0x7632, R16 ;  /* 0x0000763219107816 */ /* 0x000fc60000000010 */
[----:B0-----:R-:W2:Y:S01]  /*80ef0*/  LDL.LU R25, [R1+0xec] ;  /* 0x0000ec0001197983 */ /* 0x001ea20000300800 */
[----:B------:R-:W-:Y:S01]  /*80f00*/  ISETP.LT.AND P6, PT, R29, c[0x0][0x178], !P6 ;  /* 0x00005e001d007a0c */ /* 0x000fe200077c1270 */
[----:B------:R-:W-:Y:S01]  /*80f10*/  IMAD.WIDE R10, R0, 0x2, R6 ;  /* 0x00000002000a7825 */ /* 0x000fe200078e0206 */
[----:B------:R-:W-:Y:S02]  /*80f20*/  ISETP.LT.AND P4, PT, R28, c[0x0][0x178], !P0 ;  /* 0x00005e001c007a0c */ /* 0x000fe40004781270 */
[----:B------:R-:W-:Y:S02]  /*80f30*/  IADD3 R0, R0, c[0x0][0x198], RZ ;  /* 0x0000660000007a10 */ /* 0x000fe40007ffe0ff */
[----:B------:R-:W-:-:S03]  /*80f40*/  ISETP.LT.AND P5, PT, R26, c[0x0][0x178], !P0 ;  /* 0x00005e001a007a0c */ /* 0x000fc600047a1270 */
[----:B------:R-:W-:-:S04]  /*80f50*/  IMAD.WIDE R8, R0, 0x2, R4 ;  /* 0x0000000200087825 */ /* 0x000fc800078e0204 */
[----:B---3--:R0:W-:Y:S01]  /*80f60*/  @P6 STG.E.U16 [R10.64], R20 ;  /* 0x000000140a006986 */ /* 0x0081e2000c101506 */
[----:B------:R-:W-:Y:S02]  /*80f70*/  ISETP.LT.AND P6, PT, R27, c[0x0][0x178], !P0 ;  /* 0x00005e001b007a0c */ /* 0x000fe400047c1270 */
[----:B------:R-:W-:Y:S01]  /*80f80*/  PRMT R17, R22, 0x7632, R17 ;  /* 0x0000763216117816 */ /* 0x000fe20000000011 */
[----:B------:R1:W-:Y:S01]  /*80f90*/  @P4 STG.E.U16 [R8.64], R3 ;  /* 0x0000000308004986 */ /* 0x0003e2000c101506 */
[----:B------:R-:W-:Y:S02]  /*80fa0*/  ISETP.LT.AND P0, PT, R29, c[0x0][0x178], !P0 ;  /* 0x00005e001d007a0c */ /* 0x000fe40004701270 */
[----:B------:R-:W-:Y:S01]  /*80fb0*/  ISETP.LT.AND P4, PT, R28, c[0x0][0x178], !P1 ;  /* 0x00005e001c007a0c */ /* 0x000fe20004f81270 */
[----:B0-----:R-:W-:-:S04]  /*80fc0*/  IMAD.WIDE R10, R0, 0x2, R14 ;  /* 0x00000002000a7825 */ /* 0x001fc800078e020e */
[----:B-1----:R-:W-:Y:S01]  /*80fd0*/  IMAD.WIDE R8, R0, 0x2, R12 ;  /* 0x0000000200087825 */ /* 0x002fe200078e020c */
[----:B------:R0:W-:Y:S01]  /*80fe0*/  @P5 STG.E.U16 [R10.64], R17 ;  /* 0x000000110a005986 */ /* 0x0001e2000c101506 */
[----:B------:R-:W-:-:S03]  /*80ff0*/  ISETP.LT.AND P5, PT, R26, c[0x0][0x178], !P1 ;  /* 0x00005e001a007a0c */ /* 0x000fc60004fa1270 */
[----:B------:R1:W-:Y:S01]  /*81000*/  @P6 STG.E.U16 [R8.64], R16 ;  /* 0x0000001008006986 */ /* 0x0003e2000c101506 */
[----:B------:R-:W-:Y:S02]  /*81010*/  ISETP.LT.AND P6, PT, R27, c[0x0][0x178], !P1 ;  /* 0x00005e001b007a0c */ /* 0x000fe40004fc1270 */
[----:B------:R-:W-:Y:S02]  /*81020*/  PRMT R3, R20, 0x7632, R3 ;  /* 0x0000763214037816 */ /* 0x000fe40000000003 */
[C---:B0-----:R-:W-:Y:S01]  /*81030*/  IADD3 R17, R0.reuse, c[0x0][0x198], RZ ;  /* 0x0000660000117a10 */ /* 0x041fe20007ffe0ff */
[----:B------:R-:W-:-:S04]  /*81040*/  IMAD.WIDE R10, R0, 0x2, R6 ;  /* 0x00000002000a7825 */ /* 0x000fc800078e0206 */
[----:B-1----:R-:W-:Y:S01]  /*81050*/  IMAD.WIDE R8, R17, 0x2, R4 ;  /* 0x0000000211087825 */ /* 0x002fe200078e0204 */
[----:B------:R0:W-:Y:S01]  /*81060*/  @P0 STG.E.U16 [R10.64], R3 ;  /* 0x000000030a000986 */ /* 0x0001e2000c101506 */
[----:B------:R-:W-:-:S03]  /*81070*/  ISETP.LT.AND P1, PT, R29, c[0x0][0x178], !P1 ;  /* 0x00005e001d007a0c */ /* 0x000fc60004f21270 */
[----:B-----5:R1:W-:Y:S01]  /*81080*/  @P4 STG.E.U16 [R8.64], R2 ;  /* 0x0000000208004986 */ /* 0x0203e2000c101506 */
[----:B------:R-:W-:Y:S01]  /*81090*/  ISETP.LT.AND P4, PT, R28, c[0x0][0x178], !P3 ;  /* 0x00005e001c007a0c */ /* 0x000fe20005f81270 */
[C---:B0-----:R-:W-:Y:S01]  /*810a0*/  IMAD.WIDE R10, R17.reuse, 0x2, R14 ;  /* 0x00000002110a7825 */ /* 0x041fe200078e020e */
[----:B------:R-:W-:-:S03]  /*810b0*/  IADD3 R3, R17, c[0x0][0x198], RZ ;  /* 0x0000660011037a10 */ /* 0x000fc60007ffe0ff */
[----:B-1----:R-:W-:Y:S01]  /*810c0*/  IMAD.WIDE R8, R17, 0x2, R12 ;  /* 0x0000000211087825 */ /* 0x002fe200078e020c */
[----:B------:R0:W-:Y:S01]  /*810d0*/  @P5 STG.E.U16 [R10.64], R21 ;  /* 0x000000150a005986 */ /* 0x0001e2000c101506 */
[----:B------:R-:W-:Y:S02]  /*810e0*/  ISETP.LT.AND P5, PT, R26, c[0x0][0x178], !P3 ;  /* 0x00005e001a007a0c */ /* 0x000fe40005fa1270 */
[----:B------:R-:W-:Y:S02]  /*810f0*/  IADD3 R0, R24, 0x41, RZ ;  /* 0x0000004118007810 */ /* 0x000fe40007ffe0ff */
[----:B------:R-:W-:Y:S01]  /*81100*/  PRMT R16, R2, 0x7632, R16 ;  /* 0x0000763202107816 */ /* 0x000fe20000000010 */
[----:B----4-:R1:W-:Y:S01]  /*81110*/  @P6 STG.E.U16 [R8.64], R23 ;  /* 0x0000001708006986 */ /* 0x0103e2000c101506 */
[----:B------:R-:W-:Y:S01]  /*81120*/  ISETP.LT.AND P6, PT, R27, c[0x0][0x178], !P3 ;  /* 0x00005e001b007a0c */ /* 0x000fe20005fc1270 */
[----:B0-----:R-:W-:Y:S01]  /*81130*/  IMAD.WIDE R10, R3, 0x2, R4 ;  /* 0x00000002030a7825 */ /* 0x001fe200078e0204 */
[----:B------:R-:W-:Y:S01]  /*81140*/  ISETP.LT.AND P3, PT, R29, c[0x0][0x178], !P3 ;  /* 0x00005e001d007a0c */ /* 0x000fe20005f61270 */
[----:B------:R-:W3:Y:S01]  /*81150*/  LDL.LU R2, [R1+0x1d0] ;  /* 0x0001d00001027983 */ /* 0x000ee20000300800 */
[----:B------:R-:W-:Y:S01]  /*81160*/  ISETP.GE.AND P0, PT, R0, c[0x0][0x17c], PT ;  /* 0x00005f0000007a0c */ /* 0x000fe20003f06270 */
[----:B-1----:R-:W-:Y:S01]  /*81170*/  IMAD.WIDE R8, R17, 0x2, R6 ;  /* 0x0000000211087825 */ /* 0x002fe200078e0206 */
[----:B------:R-:W-:-:S02]  /*81180*/  PRMT R0, R21, 0x7632, R0 ;  /* 0x0000763215007816 */ /* 0x000fc40000000000 */
[----:B------:R-:W-:Y:S01]  /*81190*/  PRMT R18, R23, 0x7632, R18 ;  /* 0x0000763217127816 */ /* 0x000fe20000000012 */
[----:B------:R-:W-:Y:S04]  /*811a0*/  STL [R1+0x2404], R26 ;  /* 0x0024041a01007387 */ /* 0x000fe80000100800 */
[----:B--2---:R0:W-:Y:S01]  /*811b0*/  @P1 STG.E.U16 [R8.64], R25 ;  /* 0x0000001908001986 */ /* 0x0041e2000c101506 */
[----:B------:R-:W-:-:S03]  /*811c0*/  PRMT R19, R25, 0x7632, R19 ;  /* 0x0000763219137816 */ /* 0x000fc60000000013 */
[----:B------:R1:W-:Y:S01]  /*811d0*/  @P4 STG.E.U16 [R10.64], R16 ;  /* 0x000000100a004986 */ /* 0x0003e2000c101506 */
[----:B0-----:R-:W-:-:S04]  /*811e0*/  IMAD.WIDE R8, R3, 0x2, R14 ;  /* 0x0000000203087825 */ /* 0x001fc800078e020e */
[C---:B-1----:R-:W-:Y:S01]  /*811f0*/  IMAD.WIDE R10, R3.reuse, 0x2, R12 ;  /* 0x00000002030a7825 */ /* 0x042fe200078e020c */
[----:B------:R0:W-:Y:S03]  /*81200*/  @P5 STG.E.U16 [R8.64], R0 ;  /* 0x0000000008005986 */ /* 0x0001e6000c101506 */
[----:B------:R-:W-:Y:S01]  /*81210*/  IMAD.WIDE R16, R3, 0x2, R6 ;  /* 0x0000000203107825 */ /* 0x000fe200078e0206 */
[----:B------:R1:W-:Y:S04]  /*81220*/  @P6 STG.E.U16 [R10.64], R18 ;  /* 0x000000120a006986 */ /* 0x0003e8000c101506 */
[----:B------:R-:W-:Y:S01]  /*81230*/  @P3 STG.E.U16 [R16.64], R19 ;  /* 0x0000001310003986 */ /* 0x000fe2000c101506 */
[----:B------:R-:W-:-:S03]  /*81240*/  ISETP.LT.AND P3, PT, R26, c[0x0][0x178], !P2 ;  /* 0x00005e001a007a0c */ /* 0x000fc60005761270 */
[----:B------:R-:W2:Y:S01]  /*81250*/  LDL R26, [R1+0x170] ;  /* 0x00017000011a7983 */ /* 0x000ea20000100800 */
[----:B------:R-:W-:Y:S02]  /*81260*/  ISETP.LT.AND P4, PT, R28, c[0x0][0x178], !P2 ;  /* 0x00005e001c007a0c */ /* 0x000fe40005781270 */
[----:B------:R-:W-:Y:S02]  /*81270*/  IADD3 R3, R3, c[0x0][0x198], RZ ;  /* 0x0000660003037a10 */ /* 0x000fe40007ffe0ff */
[----:B------:R-:W-:-:S03]  /*81280*/  IADD3 R20, R24, 0x42, RZ ;  /* 0x0000004218147810 */ /* 0x000fc60007ffe0ff */
[C---:B0-----:R-:W-:Y:S01]  /*81290*/  IMAD.WIDE R8, R3.reuse, 0x2, R4 ;  /* 0x0000000203087825 */ /* 0x041fe200078e0204 */
[----:B------:R-:W-:Y:S02]  /*812a0*/  ISETP.GE.AND P1, PT, R20, c[0x0][0x17c], PT ;  /* 0x00005f0014007a0c */ /* 0x000fe40003f26270 */
[----:B------:R-:W-:Y:S01]  /*812b0*/  IADD3 R21, R24, 0x43, RZ ;  /* 0x0000004318157810 */ /* 0x000fe20007ffe0ff */
[----:B-1----:R-:W-:Y:S02]  /*812c0*/  IMAD.WIDE R10, R3, 0x2, R14 ;  /* 0x00000002030a7825 */ /* 0x002fe400078e020e */
[----:B---3--:R0:W-:Y:S01]  /*812d0*/  @P4 STG.E.U16 [R8.64], R2 ;  /* 0x0000000208004986 */ /* 0x0081e2000c101506 */
[----:B------:R-:W-:Y:S02]  /*812e0*/  PRMT R20, R2, 0x7632, R20 ;  /* 0x0000763202147816 */ /* 0x000fe40000000014 */
[----:B------:R-:W-:Y:S01]  /*812f0*/  ISETP.GE.AND P4, PT, R21, c[0x0][0x17c], PT ;  /* 0x00005f0015007a0c */ /* 0x000fe20003f86270 */
[----:B0-----:R-:W3:Y:S04]  /*81300*/  LDL.LU R2, [R1+0x250] ;  /* 0x0002500001027983 */ /* 0x001ee80000300800 */
[----:B------:R-:W4:Y:S04]  /*81310*/  LDL.LU R22, [R1+0x1f0] ;  /* 0x0001f00001167983 */ /* 0x000f280000300800 */
[----:B------:R-:W5:Y:S04]  /*81320*/  LDL.LU R23, [R1+0x180] ;  /* 0x0001800001177983 */ /* 0x000f680000300800 */
[----:B------:R-:W3:Y:S04]  /*81330*/  LDL.LU R25, [R1+0x140] ;  /* 0x0001400001197983 */ /* 0x000ee80000300800 */
[----:B------:R-:W3:Y:S04]  /*81340*/  LDL.LU R21, [R1+0x130] ;  /* 0x0001300001157983 */ /* 0x000ee80000300800 */
[----:B--2---:R0:W-:Y:S04]  /*81350*/  @P3 STG.E.U16 [R10.64], R26 ;  /* 0x0000001a0a003986 */ /* 0x0041e8000c101506 */
[----:B0-----:R-:W2:Y:S04]  /*81360*/  LDL.LU R26, [R1+0x2404] ;  /* 0x00240400011a7983 */ /* 0x001ea80000300800 */
[----:B------:R-:W2:Y:S04]  /*81370*/  LDL.LU R10, [R1+0x170] ;  /* 0x00017000010a7983 */ /* 0x000ea80000300800 */
[----:B------:R-:W2:Y:S01]  /*81380*/  LDL.LU R11, [R1+0x150] ;  /* 0x00015000010b7983 */ /* 0x000ea20000300800 */
[----:B------:R-:W-:-:S02]  /*81390*/  ISETP.LT.AND P5, PT, R27, c[0x0][0x178], !P2 ;  /* 0x00005e001b007a0c */ /* 0x000fc400057a1270 */
[----:B------:R-:W-:Y:S01]  /*813a0*/  ISETP.LT.AND P2, PT, R29, c[0x0][0x178], !P2 ;  /* 0x00005e001d007a0c */ /* 0x000fe20005741270 */
[----:B------:R-:W-:-:S04]  /*813b0*/  IMAD.WIDE R8, R3, 0x2, R12 ;  /* 0x0000000203087825 */ /* 0x000fc800078e020c */
[C---:B------:R-:W-:Y:S01]  /*813c0*/  IMAD.WIDE R16, R3.reuse, 0x2, R6 ;  /* 0x0000000203107825 */ /* 0x040fe200078e0206 */
[----:B------:R-:W-:Y:S02]  /*813d0*/  ISETP.LT.AND P6, PT, R28, c[0x0][0x178], !P0 ;  /* 0x00005e001c007a0c */ /* 0x000fe400047c1270 */
[----:B------:R-:W-:Y:S02]  /*813e0*/  IADD3 R0, R3, c[0x0][0x198], RZ ;  /* 0x0000660003007a10 */ /* 0x000fe40007ffe0ff */
[----:B------:R-:W-:-:S03]  /*813f0*/  ISETP.LT.AND P3, PT, R27, c[0x0][0x178], !P0 ;  /* 0x00005e001b007a0c */ /* 0x000fc60004761270 */
[----:B------:R-:W-:Y:S01]  /*81400*/  IMAD.WIDE R18, R0, 0x2, R4 ;  /* 0x0000000200127825 */ /* 0x000fe200078e0204 */
[----:B--2---:R0:W-:Y:S04]  /*81410*/  @P5 STG.E.U16 [R8.64], R11 ;  /* 0x0000000b08005986 */ /* 0x0041e8000c101506 */
[----:B---3--:R1:W-:Y:S01]  /*81420*/  @P2 STG.E.U16 [R16.64], R21 ;  /* 0x0000001510002986 */ /* 0x0083e2000c101506 */
[----:B------:R-:W-:Y:S02]  /*81430*/  ISETP.LT.AND P2, PT, R26, c[0x0][0x178], !P0 ;  /* 0x00005e001a007a0c */ /* 0x000fe40004741270 */
[----:B------:R-:W-:Y:S01]  /*81440*/  PRMT R3, R10, 0x7632, R3 ;  /* 0x000076320a037816 */ /* 0x000fe20000000003 */
[----:B------:R2:W-:Y:S01]  /*81450*/  @P6 STG.E.U16 [R18.64], R20 ;  /* 0x0000001412006986 */ /* 0x0005e2000c101506 */
[----:B0-----:R-:W-:Y:S01]  /*81460*/  IMAD.WIDE R8, R0, 0x2, R14 ;  /* 0x0000000200087825 */ /* 0x001fe200078e020e */
[----:B------:R-:W-:-:S02]  /*81470*/  ISETP.LT.AND P6, PT, R29, c[0x0][0x178], !P0 ;  /* 0x00005e001d007a0c */ /* 0x000fc400047c1270 */
[----:B------:R-:W-:Y:S01]  /*81480*/  ISETP.LT.AND P5, PT, R28, c[0x0][0x178], !P1 ;  /* 0x00005e001c007a0c */ /* 0x000fe20004fa1270 */
[----:B-1----:R-:W-:-:S05]  /*81490*/  IMAD.WIDE R16, R0, 0x2, R6 ;  /* 0x0000000200107825 */ /* 0x002fca00078e0206 */
[----:B------:R0:W-:Y:S01]  /*814a0*/  @P2 STG.E.U16 [R8.64], R3 ;  /* 0x0000000308002986 */ /* 0x0001e2000c101506 */
[----:B------:R-:W-:Y:S02]  /*814b0*/  ISETP.LT.AND P2, PT, R26, c[0x0][0x178], !P1 ;  /* 0x00005e001a007a0c */ /* 0x000fe40004f41270 */
[----:B--2---:R-:W-:Y:S01]  /*814c0*/  PRMT R18, R11, 0x7632, R18 ;  /* 0x000076320b127816 */ /* 0x004fe20000000012 */
[C---:B------:R-:W-:Y:S01]  /*814d0*/  IMAD.WIDE R10, R0.reuse, 0x2, R12 ;  /* 0x00000002000a7825 */ /* 0x040fe200078e020c */
[----:B------:R-:W-:Y:S02]  /*814e0*/  IADD3 R0, R0, c[0x0][0x198], RZ ;  /* 0x0000660000007a10 */ /* 0x000fe40007ffe0ff */
[----:B------:R-:W-:Y:S02]  /*814f0*/  PRMT R19, R21, 0x7632, R19 ;  /* 0x0000763215137816 */ /* 0x000fe40000000013 */
[----:B------:R1:W-:Y:S01]  /*81500*/  @P3 STG.E.U16 [R10.64], R18 ;  /* 0x000000120a003986 */ /* 0x0003e2000c101506 */
[----:B------:R-:W-:Y:S01]  /*81510*/  ISETP.LT.AND P3, PT, R27, c[0x0][0x178], !P1 ;  /* 0x00005e001b007a0c */ /* 0x000fe20004f61270 */
[----:B0-----:R-:W-:-:S02]  /*81520*/  IMAD.WIDE R8, R0, 0x2, R4 ;  /* 0x0000000200087825 */ /* 0x001fc400078e0204 */
[----:B------:R-:W-:Y:S01]  /*81530*/  @P6 STG.E.U16 [R16.64], R19 ;  /* 0x0000001310006986 */ /* 0x000fe2000c101506 */
[----:B------:R-:W-:Y:S02]  /*81540*/  ISETP.LT.AND P1, PT, R29, c[0x0][0x178], !P1 ;  /* 0x00005e001d007a0c */ /* 0x000fe40004f21270 */
[----:B------:R-:W-:Y:S01]  /*81550*/  ISETP.LT.AND P6, PT, R28, c[0x0][0x178], !P4 ;  /* 0x00005e001c007a0c */ /* 0x000fe200067c1270 */
[----:B------:R0:W-:Y:S01]  /*81560*/  @P5 STG.E.U16 [R8.64], R2 ;  /* 0x0000000208005986 */ /* 0x0001e2000c101506 */
[----:B-1----:R-:W-:Y:S01]  /*81570*/  IMAD.WIDE R10, R0, 0x2, R14 ;  /* 0x00000002000a7825 */ /* 0x002fe200078e020e */
[----:B------:R-:W-:-:S04]  /*81580*/  IADD3 R20, R24, 0x44, RZ ;  /* 0x0000004418147810 */ /* 0x000fc80007ffe0ff */
[----:B----4-:R-:W-:Y:S01]  /*81590*/  @P2 STG.E.U16 [R10.64], R22 ;  /* 0x000000160a002986 */ /* 0x010fe2000c101506 */
[----:B------:R-:W-:Y:S02]  /*815a0*/  ISETP.LT.AND P2, PT, R26, c[0x0][0x178], !P4 ;  /* 0x00005e001a007a0c */ /* 0x000fe40006741270 */
[C---:B------:R-:W-:Y:S01]  /*815b0*/  IADD3 R3, R0.reuse, c[0x0][0x198], RZ ;  /* 0x0000660000037a10 */ /* 0x040fe20007ffe0ff */
[----:B0-----:R-:W-:Y:S01]  /*815c0*/  IMAD.WIDE R8, R0, 0x2, R12 ;  /* 0x0000000200087825 */ /* 0x001fe200078e020c */
[----:B------:R-:W-:Y:S02]  /*815d0*/  ISETP.GE.AND P0, PT, R20, c[0x0][0x17c], PT ;  /* 0x00005f0014007a0c */ /* 0x000fe40003f06270 */
[----:B------:R-:W-:Y:S01]  /*815e0*/  PRMT R20, R2, 0x7632, R20 ;  /* 0x0000763202147816 */ /* 0x000fe20000000014 */
[----:B------:R-:W-:Y:S01]  /*815f0*/  IMAD.WIDE R16, R0, 0x2, R6 ;  /* 0x0000000200107825 */ /* 0x000fe200078e0206 */
[----:B-----5:R0:W-:Y:S01]  /*81600*/  @P3 STG.E.U16 [R8.64], R23 ;  /* 0x0000001708003986 */ /* 0x0201e2000c101506 */
[----:B------:R-:W-:-:S02]  /*81610*/  PRMT R0, R22, 0x7632, R0 ;  /* 0x0000763216007816 */ /* 0x000fc40000000000 */
[C---:B------:R-:W-:Y:S01]  /*81620*/  IMAD.WIDE R18, R3.reuse, 0x2, R4 ;  /* 0x0000000203127825 */ /* 0x040fe200078e0204 */
[----:B------:R-:W2:Y:S04]  /*81630*/  LDL.LU R2, [R1+0x2e0] ;  /* 0x0002e00001027983 */ /* 0x000ea80000300800 */
[----:B------:R-:W-:Y:S01]  /*81640*/  @P1 STG.E.U16 [R16.64], R25 ;  /* 0x0000001910001986 */ /* 0x000fe2000c101506 */
[----:B0-----:R-:W-:-:S03]  /*81650*/  IMAD.WIDE R8, R3, 0x2, R14 ;  /* 0x0000000203087825 */ /* 0x001fc600078e020e */
[----:B------:R-:W-:Y:S04]  /*81660*/  @P6 STG.E.U16 [R18.64], R20 ;  /* 0x0000001412006986 */ /* 0x000fe8000c101506 */
[----:B------:R-:W-:Y:S01]  /*81670*/  @P2 STG.E.U16 [R8.64], R0 ;  /* 0x0000000008002986 */ /* 0x000fe2000c101506 */
[----:B------:R-:W-:-:S03]  /*81680*/  ISETP.LT.AND P2, PT, R26, c[0x0][0x178], !P0 ;  /* 0x00005e001a007a0c */ /* 0x000fc60004741270 */
[----:B------:R0:W-:Y:S04]  /*81690*/  STL [R1+0x2400], R26 ;  /* 0x0024001a01007387 */ /* 0x0001e80000100800 */
[----:B0-----:R-:W3:Y:S01]  /*816a0*/  LDL R26, [R1+0x2b0] ;  /* 0x0002b000011a7983 */ /* 0x001ee20000100800 */
[----:B------:R-:W-:Y:S02]  /*816b0*/  ISETP.LT.AND P3, PT, R27, c[0x0][0x178], !P4 ;  /* 0x00005e001b007a0c */ /* 0x000fe40006761270 */
[----:B------:R-:W-:Y:S02]  /*816c0*/  ISETP.LT.AND P6, PT, R29, c[0x0][0x178], !P4 ;  /* 0x00005e001d007a0c */ /* 0x000fe400067c1270 */
[----:B------:R-:W-:Y:S01]  /*816d0*/  ISETP.LT.AND P4, PT, R28, c[0x0][0x178], !P0 ;  /* 0x00005e001c007a0c */ /* 0x000fe20004781270 */
[----:B------:R-:W-:-:S04]  /*816e0*/  IMAD.WIDE R10, R3, 0x2, R12 ;  /* 0x00000002030a7825 */ /* 0x000fc800078e020c */
[C---:B------:R-:W-:Y:S01]  /*816f0*/  IMAD.WIDE R16, R3.reuse, 0x2, R6 ;  /* 0x0000000203107825 */ /* 0x040fe200078e0206 */
[----:B------:R-:W-:Y:S02]  /*81700*/  IADD3 R3, R3, c[0x0][0x198], RZ ;  /* 0x0000660003037a10 */ /* 0x000fe40007ffe0ff */
[----:B------:R-:W-:Y:S02]  /*81710*/  PRMT R18, R23, 0x7632, R18 ;  /* 0x0000763217127816 */ /* 0x000fe40000000012 */
[C---:B------:R-:W-:Y:S01]  /*81720*/  IADD3 R21, R24.reuse, 0x45, RZ ;  /* 0x0000004518157810 */ /* 0x040fe20007ffe0ff */
[----:B------:R-:W-:Y:S01]  /*81730*/  IMAD.WIDE R8, R3, 0x2, R4 ;  /* 0x0000000203087825 */ /* 0x000fe200078e0204 */
[----:B------:R-:W-:Y:S02]  /*81740*/  PRMT R19, R25, 0x7632, R19 ;  /* 0x0000763219137816 */ /* 0x000fe40000000013 */
[----:B------:R-:W-:Y:S01]  /*81750*/  IADD3 R20, R24, 0x46, RZ ;  /* 0x0000004618147810 */ /* 0x000fe20007ffe0ff */
[----:B------:R0:W-:Y:S01]  /*81760*/  @P3 STG.E.U16 [R10.64], R18 ;  /* 0x000000120a003986 */ /* 0x0001e2000c101506 */
[----:B------:R-:W-:-:S02]  /*81770*/  ISETP.GE.AND P5, PT, R21, c[0x0][0x17c], PT ;  /* 0x00005f0015007a0c */ /* 0x000fc40003fa6270 */
[----:B------:R-:W-:Y:S01]  /*81780*/  ISETP.GE.AND P1, PT, R20, c[0x0][0x17c], PT ;  /* 0x00005f0014007a0c */ /* 0x000fe20003f26270 */
[----:B------:R-:W-:Y:S01]  /*81790*/  @P6 STG.E.U16 [R16.64], R19 ;  /* 0x0000001310006986 */ /* 0x000fe2000c101506 */
[----:B------:R-:W-:Y:S01]  /*817a0*/  IADD3 R21, R24, 0x47, RZ ;  /* 0x0000004718157810 */ /* 0x000fe20007ffe0ff */
[----:B0-----:R-:W-:Y:S02]  /*817b0*/  IMAD.WIDE R10, R3, 0x2, R14 ;  /* 0x00000002030a7825 */ /* 0x001fe400078e020e */
[----:B--2---:R0:W-:Y:S01]  /*817c0*/  @P4 STG.E.U16 [R8.64], R2 ;  /* 0x0000000208004986 */ /* 0x0041e2000c101506 */
[----:B------:R-:W-:Y:S02]  /*817d0*/  PRMT R20, R2, 0x7632, R20 ;  /* 0x0000763202147816 */ /* 0x000fe40000000014 */
[----:B------:R-:W-:Y:S01]  /*817e0*/  ISETP.GE.AND P4, PT, R21, c[0x0][0x17c], PT ;  /* 0x00005f0015007a0c */ /* 0x000fe20003f86270 */
[----:B0-----:R-:W2:Y:S04]  /*817f0*/  LDL.LU R2, [R1+0x420] ;  /* 0x0004200001027983 */ /* 0x001ea80000300800 */
[----:B------:R-:W4:Y:S04]  /*81800*/  LDL.LU R22, [R1+0x300] ;  /* 0x0003000001167983 */ /* 0x000f280000300800 */
[----:B------:R-:W5:Y:S04]  /*81810*/  LDL.LU R23, [R1+0x2c0] ;  /* 0x0002c00001177983 */ /* 0x000f680000300800 */
[----:B------:R-:W2:Y:S04]  /*81820*/  LDL.LU R25, [R1+0x120] ;  /* 0x0001200001197983 */ /* 0x000ea80000300800 */
[----:B------:R-:W2:Y:S04]  /*81830*/  LDL.LU R21, [R1+0x160] ;  /* 0x0001600001157983 */ /* 0x000ea80000300800 */
[----:B---3--:R0:W-:Y:S04]  /*81840*/  @P2 STG.E.U16 [R10.64], R26 ;  /* 0x0000001a0a002986 */ /* 0x0081e8000c101506 */
[----:B0-----:R-:W3:Y:S04]  /*81850*/  LDL.LU R26, [R1+0x2400] ;  /* 0x00240000011a7983 */ /* 0x001ee80000300800 */
[----:B------:R-:W2:Y:S04]  /*81860*/  LDL.LU R10, [R1+0x2b0] ;  /* 0x0002b000010a7983 */ /* 0x000ea80000300800 */
[----:B------:R-:W4:Y:S01]  /*81870*/  LDL.LU R11, [R1+0x240] ;  /* 0x00024000010b7983 */ /* 0x000f220000300800 */
[----:B------:R-:W-:-:S02]  /*81880*/  ISETP.LT.AND P3, PT, R27, c[0x0][0x178], !P0 ;  /* 0x00005e001b007a0c */ /* 0x000fc40004761270 */
[----:B------:R-:W-:Y:S02]  /*81890*/  ISETP.LT.AND P0, PT, R29, c[0x0][0x178], !P0 ;  /* 0x00005e001d007a0c */ /* 0x000fe40004701270 */
[----:B------:R-:W-:Y:S01]  /*818a0*/  ISETP.LT.AND P6, PT, R28, c[0x0][0x178], !P5 ;  /* 0x00005e001c007a0c */ /* 0x000fe20006fc1270 */
[C---:B------:R-:W-:Y:S01]  /*818b0*/  IMAD.WIDE R8, R3.reuse, 0x2, R12 ;  /* 0x0000000203087825 */ /* 0x040fe200078e020c */
[----:B------:R-:W-:-:S03]  /*818c0*/  IADD3 R0, R3, c[0x0][0x198], RZ ;  /* 0x0000660003007a10 */ /* 0x000fc60007ffe0ff */
[----:B------:R-:W-:-:S04]  /*818d0*/  IMAD.WIDE R16, R3, 0x2, R6 ;  /* 0x0000000203107825 */ /* 0x000fc800078e0206 */
[----:B------:R-:W-:Y:S01]  /*818e0*/  IMAD.WIDE R18, R0, 0x2, R4 ;  /* 0x0000000200127825 */ /* 0x000fe200078e0204 */
[----:B---3--:R-:W-:Y:S02]  /*818f0*/  ISETP.LT.AND P2, PT, R26, c[0x0][0x178], !P5 ;  /* 0x00005e001a007a0c */ /* 0x008fe40006f41270 */
[----:B--2---:R-:W-:Y:S01]  /*81900*/  PRMT R3, R10, 0x7632, R3 ;  /* 0x000076320a037816 */ /* 0x004fe20000000003 */
[----:B----4-:R0:W-:Y:S01]  /*81910*/  @P3 STG.E.U16 [R8.64], R11 ;  /* 0x0000000b08003986 */ /* 0x0101e2000c101506 */
[----:B------:R-:W-:-:S03]  /*81920*/  ISETP.LT.AND P3, PT, R27, c[0x0][0x178], !P5 ;  /* 0x00005e001b007a0c */ /* 0x000fc60006f61270 */
[----:B------:R1:W-:Y:S04]  /*81930*/  @P0 STG.E.U16 [R16.64], R21 ;  /* 0x0000001510000986 */ /* 0x0003e8000c101506 */
[----:B------:R2:W-:Y:S01]  /*81940*/  @P6 STG.E.U16 [R18.64], R20 ;  /* 0x0000001412006986 */ /* 0x0005e2000c101506 */
[----:B0-----:R-:W-:Y:S01]  /*81950*/  IMAD.WIDE R8, R0, 0x2, R14 ;  /* 0x0000000200087825 */ /* 0x001fe200078e020e */
[----:B------:R-:W-:Y:S02]  /*81960*/  ISETP.LT.AND P6, PT, R29, c[0x0][0x178], !P5 ;  /* 0x00005e001d007a0c */ /* 0x000fe40006fc1270 */
[----:B------:R-:W-:Y:S02]  /*81970*/  ISETP.LT.AND P5, PT, R28, c[0x0][0x178], !P1 ;  /* 0x00005e001c007a0c */ /* 0x000fe40004fa1270 */
[----:B------:R0:W-:Y:S01]  /*81980*/  @P2 STG.E.U16 [R8.64], R3 ;  /* 0x0000000308002986 */ /* 0x0001e2000c101506 */
[----:B------:R-:W-:Y:S01]  /*81990*/  ISETP.LT.AND P2, PT, R26, c[0x0][0x178], !P1 ;  /* 0x00005e001a007a0c */ /* 0x000fe20004f41270 */
[----:B-1----:R-:W-:Y:S01]  /*819a0*/  IMAD.WIDE R16, R0, 0x2, R6 ;  /* 0x0000000200107825 */ /* 0x002fe200078e0206 */
[----:B--2---:R-:W-:-:S03]  /*819b0*/  PRMT R18, R11, 0x7632, R18 ;  /* 0x000076320b127816 */ /* 0x004fc60000000012 */
[C---:B------:R-:W-:Y:S01]  /*819c0*/  IMAD.WIDE R10, R0.reuse, 0x2, R12 ;  /* 0x00000002000a7825 */ /* 0x040fe200078e020c */
[----:B------:R-:W-:Y:S02]  /*819d0*/  IADD3 R0, R0, c[0x0][0x198], RZ ;  /* 0x0000660000007a10 */ /* 0x000fe40007ffe0ff */
[----:B------:R-:W-:Y:S02]  /*819e0*/  PRMT R19, R21, 0x7632, R19 ;  /* 0x0000763215137816 */ /* 0x000fe40000000013 */
[----:B------:R1:W-:Y:S01]  /*819f0*/  @P3 STG.E.U16 [R10.64], R18 ;  /* 0x000000120a003986 */ /* 0x0003e2000c101506 */
[----:B0-----:R-:W-:Y:S01]  /*81a00*/  IMAD.WIDE R8, R0, 0x2, R4 ;  /* 0x0000000200087825 */ /* 0x001fe200078e0204 */
[----:B------:R-:W-:Y:S02]  /*81a10*/  ISETP.LT.AND P3, PT, R27, c[0x0][0x178], !P1 ;  /* 0x00005e001b007a0c */ /* 0x000fe40004f61270 */
[----:B------:R-:W-:Y:S01]  /*81a20*/  @P6 STG.E.U16 [R16.64], R19 ;  /* 0x0000001310006986 */ /* 0x000fe2000c101506 */
[----:B------:R-:W-:-:S02]  /*81a30*/  ISETP.LT.AND P1, PT, R29, c[0x0][0x178], !P1 ;  /* 0x00005e001d007a0c */ /* 0x000fc40004f21270 */
[----:B------:R-:W-:Y:S01]  /*81a40*/  ISETP.LT.AND P6, PT, R28, c[0x0][0x178], !P4 ;  /* 0x00005e001c007a0c */ /* 0x000fe200067c1270 */
[----:B------:R0:W-:Y:S01]  /*81a50*/  @P5 STG.E.U16 [R8.64], R2 ;  /* 0x0000000208005986 */ /* 0x0001e2000c101506 */
[----:B-1----:R-:W-:Y:S01]  /*81a60*/  IMAD.WIDE R10, R0, 0x2, R14 ;  /* 0x00000002000a7825 */ /* 0x002fe200078e020e */
[----:B------:R-:W-:-:S04]  /*81a70*/  IADD3 R20, R24, 0x48, RZ ;  /* 0x0000004818147810 */ /* 0x000fc80007ffe0ff */
[----:B------:R-:W-:Y:S01]  /*81a80*/  @P2 STG.E.U16 [R10.64], R22 ;  /* 0x000000160a002986 */ /* 0x000fe2000c101506 */
        /* <DEDUP_REMOVED lines=24> */
[----:B------:R-:W-:Y:S01]  /*81c10*/  PRMT R19, R25, 0x7632, R19 ;  /* 0x0000763219137816 */ /* 0x000fe20000000013 */
[----:B------:R-:W-:Y:S01]  /*81c20*/  IMAD.WIDE R8, R3, 0x2, R4 ;  /* 0x0000000203087825 */ /* 0x000fe200078e0204 */
[C---:B------:R-:W-:Y:S02]  /*81c30*/  IADD3 R21, R24.reuse, 0x49, RZ ;  /* 0x0000004918157810 */ /* 0x040fe40007ffe0ff */
[----:B------:R-:W-:Y:S01]  /*81c40*/  IADD3 R20, R24, 0x4a, RZ ;  /* 0x0000004a18147810 */ /* 0x000fe20007ffe0ff */
[----:B------:R0:W-:Y:S01]  /*81c50*/  @P3 STG.E.U16 [R10.64], R18 ;  /* 0x000000120a003986 */ /* 0x0001e2000c101506 */
[----:B------:R-:W-:-:S02]  /*81c60*/  ISETP.GE.AND P5, PT, R21, c[0x0][0x17c], PT ;  /* 0x00005f0015007a0c */ /* 0x000fc40003fa6270 */
[----:B------:R-:W-:Y:S01]  /*81c70*/  ISETP.GE.AND P1, PT, R20, c[0x0][0x17c], PT ;  /* 0x00005f0014007a0c */ /* 0x000fe20003f26270 */
[----:B------:R1:W-:Y:S01]  /*81c80*/  @P6 STG.E.U16 [R16.64], R19 ;  /* 0x0000001310006986 */ /* 0x0003e2000c101506 */
[----:B------:R-:W-:Y:S02]  /*81c90*/  IADD3 R21, R24, 0x4b, RZ ;  /* 0x0000004b18157810 */ /* 0x000fe40007ffe0ff */
[C---:B------:R-:W-:Y:S01]  /*81ca0*/  IADD3 R0, R3.reuse, c[0x0][0x198], RZ ;  /* 0x0000660003007a10 */ /* 0x040fe20007ffe0ff */
[----:B0-----:R-:W-:-:S04]  /*81cb0*/  IMAD.WIDE R10, R3, 0x2, R12 ;  /* 0x00000002030a7825 */ /* 0x001fc800078e020c */
[----:B-1----:R-:W-:Y:S01]  /*81cc0*/  IMAD.WIDE R16, R3, 0x2, R6 ;  /* 0x0000000203107825 */ /* 0x002fe200078e0206 */
[----:B--2---:R0:W-:Y:S01]  /*81cd0*/  @P4 STG.E.U16 [R8.64], R2 ;  /* 0x0000000208004986 */ /* 0x0041e2000c101506 */
[----:B------:R-:W-:Y:S02]  /*81ce0*/  PRMT R20, R2, 0x7632, R20 ;  /* 0x0000763202147816 */ /* 0x000fe40000000014 */
[----:B------:R-:W-:Y:S01]  /*81cf0*/  ISETP.GE.AND P4, PT, R21, c[0x0][0x17c], PT ;  /* 0x00005f0015007a0c */ /* 0x000fe20003f86270 */
[----:B0-----:R-:W2:Y:S01]  /*81d00*/  LDL.LU R2, [R1+0x4b0] ;  /* 0x0004b00001027983 */ /* 0x001ea20000300800 */
[----:B------:R-:W-:-:S03]  /*81d10*/  IMAD.WIDE R8, R3, 0x2, R14 ;  /* 0x0000000203087825 */ /* 0x000fc600078e020e */
[----:B------:R-:W4:Y:S04]  /*81d20*/  LDL.LU R22, [R1+0x350] ;  /* 0x0003500001167983 */ /* 0x000f280000300800 */
[----:B------:R-:W5:Y:S04]  /*81d30*/  LDL.LU R23, [R1+0x330] ;  /* 0x0003300001177983 */ /* 0x000f680000300800 */
[----:B------:R-:W2:Y:S04]  /*81d40*/  LDL.LU R25, [R1+0x2f0] ;  /* 0x0002f00001197983 */ /* 0x000ea80000300800 */
[----:B------:R-:W2:Y:S04]  /*81d50*/  LDL.LU R3, [R1+0x260] ;  /* 0x0002600001037983 */ /* 0x000ea80000300800 */
[----:B------:R-:W2:Y:S04]  /*81d60*/  LDL.LU R21, [R1+0x310] ;  /* 0x0003100001157983 */ /* 0x000ea80000300800 */
[----:B---3--:R0:W-:Y:S04]  /*81d70*/  @P2 STG.E.U16 [R8.64], R26 ;  /* 0x0000001a08002986 */ /* 0x0081e8000c101506 */
[----:B0-----:R-:W3:Y:S04]  /*81d80*/  LDL.LU R26, [R1+0x23fc] ;  /* 0x0023fc00011a7983 */ /* 0x001ee80000300800 */
[----:B------:R-:W4:Y:S01]  /*81d90*/  LDL.LU R9, [R1+0x320] ;  /* 0x0003200001097983 */ /* 0x000f220000300800 */
        /* <DEDUP_REMOVED lines=9> */
[----:B---3--:R-:W-:Y:S02]  /*81e30*/  ISETP.LT.AND P2, PT, R26, c[0x0][0x178], !P5 ;  /* 0x00005e001a007a0c */ /* 0x008fe40006f41270 */
[----:B------:R-:W-:Y:S02]  /*81e40*/  ISETP.LT.AND P5, PT, R28, c[0x0][0x178], !P1 ;  /* 0x00005e001c007a0c */ /* 0x000fe40004fa1270 */
[----:B----4-:R-:W-:Y:S01]  /*81e50*/  PRMT R18, R9, 0x7632, R18 ;  /* 0x0000763209127816 */ /* 0x010fe20000000012 */
[----:B------:R-:W-:Y:S01]  /*81e60*/  IMAD.WIDE R8, R0, 0x2, R14 ;  /* 0x0000000200087825 */ /* 0x000fe200078e020e */
[----:B------:R-:W-:-:S02]  /*81e70*/  PRMT R20, R3, 0x7632, R20 ;  /* 0x0000763203147816 */ /* 0x000fc40000000014 */
[C---:B------:R-:W-:Y:S01]  /*81e80*/  IADD3 R3, R0.reuse, c[0x0][0x198], RZ ;  /* 0x0000660000037a10 */ /* 0x040fe20007ffe0ff */
[----:B------:R-:W-:Y:S01]  /*81e90*/  IMAD.WIDE R10, R0, 0x2, R12 ;  /* 0x00000002000a7825 */ /* 0x000fe200078e020c */
[----:B------:R-:W-:-:S03]  /*81ea0*/  PRMT R19, R21, 0x7632, R19 ;  /* 0x0000763215137816 */ /* 0x000fc60000000013 */
[----:B------:R0:W-:Y:S01]  /*81eb0*/  @P2 STG.E.U16 [R8.64], R18 ;  /* 0x0000001208002986 */ /* 0x0001e2000c101506 */
[----:B------:R-:W-:Y:S01]  /*81ec0*/  ISETP.LT.AND P2, PT, R26, c[0x0][0x178], !P1 ;  /* 0x00005e001a007a0c */ /* 0x000fe20004f41270 */
[----:B------:R-:W-:Y:S02]  /*81ed0*/  IMAD.WIDE R16, R0, 0x2, R6 ;  /* 0x0000000200107825 */ /* 0x000fe400078e0206 */
        /* <DEDUP_REMOVED lines=9> */
[----:B--2---:R-:W-:-:S03]  /*81f70*/  PRMT R20, R2, 0x7632, R20 ;  /* 0x0000763202147816 */ /* 0x004fc60000000014 */
[C---:B0-----:R-:W-:Y:S01]  /*81f80*/  IMAD.WIDE R8, R3.reuse, 0x2, R14 ;  /* 0x0000000203087825 */ /* 0x041fe200078e020e */
[----:B------:R-:W-:Y:S01]  /*81f90*/  IADD3 R21, R24, 0x4c, RZ ;  /* 0x0000004c18157810 */ /* 0x000fe20007ffe0ff */
[----:B------:R-:W2:Y:S02]  /*81fa0*/  LDL.LU R2, [R1+0x530] ;  /* 0x0005300001027983 */ /* 0x000ea40000300800 */
[----:B------:R-:W-:Y:S02]  /*81fb0*/  IMAD.WIDE R16, R3, 0x2, R6 ;  /* 0x0000000203107825 */ /* 0x000fe400078e0206 */
[----:B------:R0:W-:Y:S01]  /*81fc0*/  @P2 STG.E.U16 [R8.64], R22 ;  /* 0x0000001608002986 */ /* 0x0001e2000c101506 */
[----:B------:R-:W-:Y:S01]  /*81fd0*/  ISETP.LT.AND P2, PT, R26, c[0x0][0x178], !P4 ;  /* 0x00005e001a007a0c */ /* 0x000fe20006741270 */
[----:B------:R-:W-:Y:S02]  /*81fe0*/  IMAD.WIDE R18, R0, 0x2, R4 ;  /* 0x0000000200127825 */ /* 0x000fe400078e0204 */
[----:B-----5:R-:W-:Y:S04]  /*81ff0*/  @P3 STG.E.U16 [R10.64], R23 ;  /* 0x000000170a003986 */ /* 0x020fe8000c101506 */
[----:B------:R-:W-:Y:S01]  /*82000*/  @P1 STG.E.U16 [R16.64], R25 ;  /* 0x0000001910001986 */ /* 0x000fe2000c101506 */
[----:B------:R-:W-:-:S03]  /*82010*/  ISETP.GE.AND P0, PT, R21, c[0x0][0x17c], PT ;  /* 0x00005f0015007a0c */ /* 0x000fc60003f06270 */
[----:B------:R1:W-:Y:S01]  /*82020*/  @P6 STG.E.U16 [R18.64], R20 ;  /* 0x0000001412006986 */ /* 0x0003e2000c101506 */
[----:B0-----:R-:W-:-:S03]  /*82030*/  IMAD.WIDE R8, R0, 0x2, R14 ;  /* 0x0000000200087825 */ /* 0x001fc600078e020e */
[----:B------:R0:W-:Y:S01]  /*82040*/  STL [R1+0x23f8], R26 ;  /* 0x0023f81a01007387 */ /* 0x0001e20000100800 */
[----:B-1----:R-:W-:-:S05]  /*82050*/  PRMT R18, R22, 0x7632, R18 ;  /* 0x0000763216127816 */ /* 0x002fca0000000012 */
[----:B------:R1:W-:Y:S01]  /*82060*/  @P2 STG.E.U16 [R8.64], R18 ;  /* 0x0000001208002986 */ /* 0x0003e2000c101506 */
[----:B------:R-:W-:-:S03]  /*82070*/  ISETP.LT.AND P2, PT, R26, c[0x0][0x178], !P0 ;  /* 0x00005e001a007a0c */ /* 0x000fc60004741270 */
[----:B0-----:R-:W3:Y:S01]  /*82080*/  LDL R26, [R1+0x370] ;  /* 0x00037000011a7983 */ /* 0x001ee20000100800 */
        /* <DEDUP_REMOVED lines=11> */
[----:B-1----:R-:W-:Y:S01]  /*82140*/  IMAD.WIDE R8, R3, 0x2, R4 ;  /* 0x0000000203087825 */ /* 0x002fe200078e0204 */
[----:B------:R0:W-:Y:S02]  /*82150*/  @P3 STG.E.U16 [R10.64], R19 ;  /* 0x000000130a003986 */ /* 0x0001e4000c101506 */
[----:B------:R-:W-:Y:S02]  /*82160*/  ISETP.GE.AND P1, PT, R21, c[0x0][0x17c], PT ;  /* 0x00005f0015007a0c */ /* 0x000fe40003f26270 */
[----:B------:R1:W-:Y:S01]  /*82170*/  @P6 STG.E.U16 [R16.64], R20 ;  /* 0x0000001410006986 */ /* 0x0003e2000c101506 */
[----:B------:R-:W-:-:S02]  /*82180*/  IADD3 R21, R24, 0x4f, RZ ;  /* 0x0000004f18157810 */ /* 0x000fc40007ffe0ff */
        /* <DEDUP_REMOVED lines=460> */
[----:B---3--:R-:W-:-:S03]  /*83e50*/  PRMT R18, R22, 0x7632, R18 ;  /* 0x0000763216127816 */ /* 0x008fc60000000012 */
[----:B------:R-:W-:Y:S01]  /*83e60*/  IMAD.WIDE R16, R0, 0x2, R6 ;  /* 0x0000000200107825 */ /* 0x000fe200078e0206 */
[----:B------:R-:W-:Y:S01]  /*83e70*/  PRMT R19, R23, 0x7632, R19 ;  /* 0x0000763217137816 */ /* 0x000fe20000000013 */
[----:B------:R-:W3:Y:S01]  /*83e80*/  LDL.LU R22, [R1+0x168] ;  /* 0x0001680001167983 */ /* 0x000ee20000300800 */
[C---:B------:R-:W-:Y:S02]  /*83e90*/  IADD3 R21, R24.reuse, 0x66, RZ ;  /* 0x0000006618157810 */ /* 0x040fe40007ffe0ff */
[----:B------:R-:W-:Y:S01]  /*83ea0*/  PRMT R20, R25, 0x7632, R20 ;  /* 0x0000763219147816 */ /* 0x000fe20000000014 */
[----:B------:R0:W-:Y:S01]  /*83eb0*/  @P2 STG.E.U16 [R8.64], R18 ;  /* 0x0000001208002986 */ /* 0x0001e2000c101506 */
[----:B------:R-:W-:Y:S02]  /*83ec0*/  ISETP.GE.AND P1, PT, R21, c[0x0][0x17c], PT ;  /* 0x00005f0015007a0c */ /* 0x000fe40003f26270 */
[----:B------:R-:W-:Y:S01]  /*83ed0*/  IADD3 R21, R24, 0x67, RZ ;  /* 0x0000006718157810 */ /* 0x000fe20007ffe0ff */
[----:B------:R1:W-:Y:S01]  /*83ee0*/  @P3 STG.E.U16 [R10.64], R19 ;  /* 0x000000130a003986 */ /* 0x0003e2000c101506 */
[----:B------:R-:W-:-:S03]  /*83ef0*/  IADD3 R0, R3, c[0x0][0x198], RZ ;  /* 0x0000660003007a10 */ /* 0x000fc60007ffe0ff */
[----:B------:R4:W-:Y:S01]  /*83f00*/  @P6 STG.E.U16 [R16.64], R20 ;  /* 0x0000001410006986 */ /* 0x0009e2000c101506 */
[----:B0-----:R-:W-:-:S03]  /*83f10*/  IMAD.WIDE R8, R3, 0x2, R4 ;  /* 0x0000000203087825 */ /* 0x001fc600078e0204 */
[----:B------:R-:W5:Y:S01]  /*83f20*/  LDL.LU R25, [R1+0x428] ;  /* 0x0004280001197983 */ /* 0x000f620000300800 */
[----:B-1----:R-:W-:-:S04]  /*83f30*/  IMAD.WIDE R10, R3, 0x2, R12 ;  /* 0x00000002030a7825 */ /* 0x002fc800078e020c */
[----:B----4-:R-:W-:Y:S01]  /*83f40*/  IMAD.WIDE R16, R3, 0x2, R6 ;  /* 0x0000000203107825 */ /* 0x010fe200078e0206 */
[----:B--2---:R0:W-:Y:S01]  /*83f50*/  @P4 STG.E.U16 [R8.64], R2 ;  /* 0x0000000208004986 */ /* 0x0041e2000c101506 */
[----:B------:R-:W-:Y:S02]  /*83f60*/  PRMT R20, R2, 0x7632, R20 ;  /* 0x0000763202147816 */ /* 0x000fe40000000014 */
[----:B------:R-:W-:Y:S01]  /*83f70*/  ISETP.GE.AND P4, PT, R21, c[0x0][0x17c], PT ;  /* 0x00005f0015007a0c */ /* 0x000fe20003f86270 */
[----:B0-----:R-:W2:Y:S01]  /*83f80*/  LDL.LU R2, [R1+0x308] ;  /* 0x0003080001027983 */ /* 0x001ea20000300800 */
[----:B------:R-:W-:-:S03]  /*83f90*/  IMAD.WIDE R8, R3, 0x2, R14 ;  /* 0x0000000203087825 */ /* 0x000fc600078e020e */
[----:B------:R-:W4:Y:S04]  /*83fa0*/  LDL.LU R23, [R1+0x128] ;  /* 0x0001280001177983 */ /* 0x000f280000300800 */
[----:B------:R-:W2:Y:S04]  /*83fb0*/  LDL.LU R3, [R1+0x248] ;  /* 0x0002480001037983 */ /* 0x000ea80000300800 */
[----:B------:R-:W2:Y:S01]  /*83fc0*/  LDL.LU R21, [R1+0x2b8] ;  /* 0x0002b80001157983 */ /* 0x000ea20000300800 */
[----:B------:R-:W-:Y:S02]  /*83fd0*/  ISETP.LT.AND P2, PT, R26, c[0x0][0x178], !P0 ;  /* 0x00005e001a007a0c */ /* 0x000fe40004741270 */
[----:B------:R-:W-:-:S02]  /*83fe0*/  ISETP.LT.AND P3, PT, R27, c[0x0][0x178], !P0 ;  /* 0x00005e001b007a0c */ /* 0x000fc40004761270 */
[----:B------:R-:W-:Y:S02]  /*83ff0*/  ISETP.LT.AND P0, PT, R29, c[0x0][0x178], !P0 ;  /* 0x00005e001d007a0c */ /* 0x000fe40004701270 */
[----:B------:R-:W-:Y:S01]  /*84000*/  ISETP.LT.AND P6, PT, R28, c[0x0][0x178], !P5 ;  /* 0x00005e001c007a0c */ /* 0x000fe20006fc1270 */
[----:B------:R-:W-:-:S06]  /*84010*/  IMAD.WIDE R18, R0, 0x2, R4 ;  /* 0x0000000200127825 */ /* 0x000fcc00078e0204 */
[----:B--2---:R0:W-:Y:S01]  /*84020*/  @P2 STG.E.U16 [R8.64], R21 ;  /* 0x0000001508002986 */ /* 0x0041e2000c101506 */
[----:B------:R-:W-:-:S03]  /*84030*/  ISETP.LT.AND P2, PT, R26, c[0x0][0x178], !P5 ;  /* 0x00005e001a007a0c */ /* 0x000fc60006f41270 */
[----:B------:R1:W-:Y:S01]  /*84040*/  @P3 STG.E.U16 [R10.64], R3 ;  /* 0x000000030a003986 */ /* 0x0003e2000c101506 */
[----:B------:R-:W-:-:S03]  /*84050*/  ISETP.LT.AND P3, PT, R27, c[0x0][0x178], !P5 ;  /* 0x00005e001b007a0c */ /* 0x000fc60006f61270 */
[----:B---3--:R-:W-:Y:S04]  /*84060*/  @P0 STG.E.U16 [R16.64], R22 ;  /* 0x0000001610000986 */ /* 0x008fe8000c101506 */
[----:B------:R2:W-:Y:S01]  /*84070*/  @P6 STG.E.U16 [R18.64], R20 ;  /* 0x0000001412006986 */ /* 0x0005e2000c101506 */
[----:B------:R-:W-:Y:S02]  /*84080*/  ISETP.LT.AND P6, PT, R29, c[0x0][0x178], !P5 ;  /* 0x00005e001d007a0c */ /* 0x000fe40006fc1270 */
[----:B------:R-:W-:Y:S01]  /*84090*/  ISETP.LT.AND P5, PT, R28, c[0x0][0x178], !P1 ;  /* 0x00005e001c007a0c */ /* 0x000fe20004fa1270 */
[----:B0-----:R-:W-:-:S04]  /*840a0*/  IMAD.WIDE R8, R0, 0x2, R14 ;  /* 0x0000000200087825 */ /* 0x001fc800078e020e */
[C---:B-1----:R-:W-:Y:S01]  /*840b0*/  IMAD.WIDE R10, R0.reuse, 0x2, R12 ;  /* 0x00000002000a7825 */ /* 0x042fe200078e020c */
[----:B--2---:R-:W-:Y:S02]  /*840c0*/  PRMT R18, R21, 0x7632, R18 ;  /* 0x0000763215127816 */ /* 0x004fe40000000012 */
[----:B------:R-:W-:Y:S02]  /*840d0*/  PRMT R19, R3, 0x7632, R19 ;  /* 0x0000763203137816 */ /* 0x000fe40000000013 */
[C---:B------:R-:W-:Y:S01]  /*840e0*/  IADD3 R3, R0.reuse, c[0x0][0x198], RZ ;  /* 0x0000660000037a10 */ /* 0x040fe20007ffe0ff */
[----:B------:R-:W-:Y:S01]  /*840f0*/  IMAD.WIDE R16, R0, 0x2, R6 ;  /* 0x0000000200107825 */ /* 0x000fe200078e0206 */
[----:B------:R-:W-:Y:S01]  /*84100*/  PRMT R20, R22, 0x7632, R20 ;  /* 0x0000763216147816 */ /* 0x000fe20000000014 */
[----:B------:R0:W-:Y:S01]  /*84110*/  @P2 STG.E.U16 [R8.64], R18 ;  /* 0x0000001208002986 */ /* 0x0001e2000c101506 */
[----:B------:R-:W-:-:S03]  /*84120*/  IADD3 R0, R3, c[0x0][0x198], RZ ;  /* 0x0000660003007a10 */ /* 0x000fc60007ffe0ff */
[----:B------:R1:W-:Y:S04]  /*84130*/  @P3 STG.E.U16 [R10.64], R19 ;  /* 0x000000130a003986 */ /* 0x0003e8000c101506 */
[----:B------:R2:W-:Y:S01]  /*84140*/  @P6 STG.E.U16 [R16.64], R20 ;  /* 0x0000001410006986 */ /* 0x0005e2000c101506 */
[----:B0-----:R-:W-:-:S04]  /*84150*/  IMAD.WIDE R8, R3, 0x2, R4 ;  /* 0x0000000203087825 */ /* 0x001fc800078e0204 */
[----:B-1----:R-:W-:Y:S01]  /*84160*/  IMAD.WIDE R10, R3, 0x2, R12 ;  /* 0x00000002030a7825 */ /* 0x002fe200078e020c */
[----:B-----5:R0:W-:Y:S01]  /*84170*/  @P5 STG.E.U16 [R8.64], R25 ;  /* 0x0000001908005986 */ /* 0x0201e2000c101506 */
[----:B--2---:R-:W-:Y:S02]  /*84180*/  PRMT R20, R25, 0x7632, R20 ;  /* 0x0000763219147816 */ /* 0x004fe40000000014 */
[C---:B------:R-:W-:Y:S01]  /*84190*/  IMAD.WIDE R16, R3.reuse, 0x2, R6 ;  /* 0x0000000203107825 */ /* 0x040fe200078e0206 */
[----:B0-----:R-:W2:Y:S03]  /*841a0*/  LDL.LU R25, [R1+0x4a8] ;  /* 0x0004a80001197983 */ /* 0x001ea60000300800 */
[----:B------:R-:W-:Y:S02]  /*841b0*/  IMAD.WIDE R8, R3, 0x2, R14 ;  /* 0x0000000203087825 */ /* 0x000fe400078e020e */
[----:B------:R-:W3:Y:S01]  /*841c0*/  LDL.LU R3, [R1+0x2c8] ;  /* 0x0002c80001037983 */ /* 0x000ee20000300800 */
[----:B------:R-:W-:-:S02]  /*841d0*/  ISETP.LT.AND P2, PT, R26, c[0x0][0x178], !P1 ;  /* 0x00005e001a007a0c */ /* 0x000fc40004f41270 */
[----:B------:R-:W-:Y:S01]  /*841e0*/  ISETP.LT.AND P3, PT, R27, c[0x0][0x178], !P1 ;  /* 0x00005e001b007a0c */ /* 0x000fe20004f61270 */
[----:B------:R-:W-:Y:S01]  /*841f0*/  IMAD.WIDE R18, R0, 0x2, R4 ;  /* 0x0000000200127825 */ /* 0x000fe200078e0204 */
[----:B------:R-:W-:Y:S01]  /*84200*/  ISETP.LT.AND P1, PT, R29, c[0x0][0x178], !P1 ;  /* 0x00005e001d007a0c */ /* 0x000fe20004f21270 */
[----:B------:R-:W5:Y:S01]  /*84210*/  LDL.LU R22, [R1+0x318] ;  /* 0x0003180001167983 */ /* 0x000f620000300800 */
[----:B------:R-:W-:Y:S02]  /*84220*/  ISETP.LT.AND P6, PT, R28, c[0x0][0x178], !P4 ;  /* 0x00005e001c007a0c */ /* 0x000fe400067c1270 */
[----:B------:R-:W-:-:S05]  /*84230*/  IADD3 R21, R24, 0x68, RZ ;  /* 0x0000006818157810 */ /* 0x000fca0007ffe0ff */
[----:B------:R0:W-:Y:S01]  /*84240*/  @P2 STG.E.U16 [R8.64], R2 ;  /* 0x0000000208002986 */ /* 0x0001e2000c101506 */
[----:B------:R-:W-:Y:S02]  /*84250*/  ISETP.LT.AND P2, PT, R26, c[0x0][0x178], !P4 ;  /* 0x00005e001a007a0c */ /* 0x000fe40006741270 */
[----:B------:R-:W-:Y:S01]  /*84260*/  ISETP.GE.AND P0, PT, R21, c[0x0][0x17c], PT ;  /* 0x00005f0015007a0c */ /* 0x000fe20003f06270 */
[----:B0-----:R-:W-:Y:S01]  /*84270*/  IMAD.WIDE R8, R0, 0x2, R14 ;  /* 0x0000000200087825 */ /* 0x001fe200078e020e */
[----:B---3--:R0:W-:Y:S01]  /*84280*/  @P3 STG.E.U16 [R10.64], R3 ;  /* 0x000000030a003986 */ /* 0x0081e2000c101506 */
[----:B------:R-:W-:-:S03]  /*84290*/  ISETP.LT.AND P3, PT, R27, c[0x0][0x178], !P4 ;  /* 0x00005e001b007a0c */ /* 0x000fc60006761270 */
[----:B----4-:R-:W-:Y:S04]  /*842a0*/  @P1 STG.E.U16 [R16.64], R23 ;  /* 0x0000001710001986 */ /* 0x010fe8000c101506 */
[----:B------:R1:W-:Y:S01]  /*842b0*/  @P6 STG.E.U16 [R18.64], R20 ;  /* 0x0000001412006986 */ /* 0x0003e2000c101506 */
[----:B------:R-:W-:Y:S02]  /*842c0*/  ISETP.LT.AND P6, PT, R29, c[0x0][0x178], !P4 ;  /* 0x00005e001d007a0c */ /* 0x000fe400067c1270 */
[----:B------:R-:W-:Y:S01]  /*842d0*/  ISETP.LT.AND P4, PT, R28, c[0x0][0x178], !P0 ;  /* 0x00005e001c007a0c */ /* 0x000fe20004781270 */
[----:B0-----:R-:W-:Y:S01]  /*842e0*/  IMAD.WIDE R10, R0, 0x2, R12 ;  /* 0x00000002000a7825 */ /* 0x001fe200078e020c */
[----:B-1----:R-:W-:Y:S02]  /*842f0*/  PRMT R18, R2, 0x7632, R18 ;  /* 0x0000763202127816 */ /* 0x002fe40000000012 */
[----:B------:R-:W-:Y:S01]  /*84300*/  PRMT R19, R3, 0x7632, R19 ;  /* 0x0000763203137816 */ /* 0x000fe20000000013 */
[C---:B------:R-:W-:Y:S01]  /*84310*/  IMAD.WIDE R16, R0.reuse, 0x2, R6 ;  /* 0x0000000200107825 */ /* 0x040fe200078e0206 */
[----:B------:R-:W-:Y:S01]  /*84320*/  IADD3 R3, R0, c[0x0][0x198], RZ ;  /* 0x0000660000037a10 */ /* 0x000fe20007ffe0ff */
[----:B------:R0:W-:Y:S01]  /*84330*/  @P2 STG.E.U16 [R8.64], R18 ;  /* 0x0000001208002986 */ /* 0x0001e2000c101506 */
[----:B------:R-:W-:-:S03]  /*84340*/  PRMT R20, R23, 0x7632, R20 ;  /* 0x0000763217147816 */ /* 0x000fc60000000014 */
[----:B------:R1:W-:Y:S01]  /*84350*/  @P3 STG.E.U16 [R10.64], R19 ;  /* 0x000000130a003986 */ /* 0x0003e2000c101506 */
[----:B------:R-:W-:-:S03]  /*84360*/  IADD3 R0, R3, c[0x0][0x198], RZ ;  /* 0x0000660003007a10 */ /* 0x000fc60007ffe0ff */
[----:B------:R-:W3:Y:S01]  /*84370*/  LDL.LU R2, [R1+0x268] ;  /* 0x0002680001027983 */ /* 0x000ee20000300800 */
[----:B0-----:R-:W-:-:S03]  /*84380*/  IMAD.WIDE R8, R3, 0x2, R4 ;  /* 0x0000000203087825 */ /* 0x001fc600078e0204 */
[----:B------:R0:W-:Y:S01]  /*84390*/  @P6 STG.E.U16 [R16.64], R20 ;  /* 0x0000001410006986 */ /* 0x0001e2000c101506 */
[----:B-1----:R-:W-:-:S03]  /*843a0*/  IMAD.WIDE R10, R3, 0x2, R12 ;  /* 0x00000002030a7825 */ /* 0x002fc600078e020c */
[----:B--2---:R1:W-:Y:S04]  /*843b0*/  @P4 STG.E.U16 [R8.64], R25 ;  /* 0x0000001908004986 */ /* 0x0043e8000c101506 */
[----:B------:R-:W2:Y:S01]  /*843c0*/  LDL.LU R23, [R1+0x4b8] ;  /* 0x0004b80001177983 */ /* 0x000ea20000300800 */
[----:B0-----:R-:W-:Y:S01]  /*843d0*/  PRMT R20, R25, 0x7632, R20 ;  /* 0x0000763219147816 */ /* 0x001fe20000000014 */
[C---:B------:R-:W-:Y:S02]  /*843e0*/  IMAD.WIDE R16, R3.reuse, 0x2, R6 ;  /* 0x0000000203107825 */ /* 0x040fe400078e0206 */
[----:B-1----:R-:W4:Y:S02]  /*843f0*/  LDL.LU R25, [R1+0x358] ;  /* 0x0003580001197983 */ /* 0x002f240000300800 */
[----:B------:R-:W-:-:S02]  /*84400*/  IMAD.WIDE R8, R3, 0x2, R14 ;  /* 0x0000000203087825 */ /* 0x000fc400078e020e */
[----:B------:R-:W2:Y:S01]  /*84410*/  LDL.LU R3, [R1+0x328] ;  /* 0x0003280001037983 */ /* 0x000ea20000300800 */
[----:B------:R-:W-:Y:S02]  /*84420*/  IADD3 R21, R24, 0x69, RZ ;  /* 0x0000006918157810 */ /* 0x000fe40007ffe0ff */
[----:B------:R-:W-:Y:S02]  /*84430*/  ISETP.LT.AND P2, PT, R26, c[0x0][0x178], !P0 ;  /* 0x00005e001a007a0c */ /* 0x000fe40004741270 */
[----:B------:R-:W-:Y:S02]  /*84440*/  ISETP.GE.AND P5, PT, R21, c[0x0][0x17c], PT ;  /* 0x00005f0015007a0c */ /* 0x000fe40003fa6270 */
[----:B------:R-:W-:Y:S02]  /*84450*/  ISETP.LT.AND P3, PT, R27, c[0x0][0x178], !P0 ;  /* 0x00005e001b007a0c */ /* 0x000fe40004761270 */
[----:B------:R-:W-:Y:S02]  /*84460*/  ISETP.LT.AND P0, PT, R29, c[0x0][0x178], !P0 ;  /* 0x00005e001d007a0c */ /* 0x000fe40004701270 */
[----:B------:R-:W-:Y:S01]  /*84470*/  ISETP.LT.AND P6, PT, R28, c[0x0][0x178], !P5 ;  /* 0x00005e001c007a0c */ /* 0x000fe20006fc1270 */
[----:B------:R-:W-:-:S04]  /*84480*/  IMAD.WIDE R18, R0, 0x2, R4 ;  /* 0x0000000200127825 */ /* 0x000fc800078e0204 */
[----:B--2---:R-:W-:Y:S04]  /*84490*/  @P2 STG.E.U16 [R8.64], R3 ;  /* 0x0000000308002986 */ /* 0x004fe8000c101506 */
[----:B-----5:R-:W-:Y:S04]  /*844a0*/  @P3 STG.E.U16 [R10.64], R22 ;  /* 0x000000160a003986 */ /* 0x020fe8000c101506 */
[----:B---3--:R-:W-:Y:S04]  /*844b0*/  @P0 STG.E.U16 [R16.64], R2 ;  /* 0x0000000210000986 */ /* 0x008fe8000c101506 */
[----:B------:R0:W-:Y:S02]  /*844c0*/  @P6 STG.E.U16 [R18.64], R20 ;  /* 0x0000001412006986 */ /* 0x0001e4000c101506 */
[----:B0-----:R-:W-:-:S02]  /*844d0*/  PRMT R19, R2, 0x7632, R19 ;  /* 0x0000763202137816 */ /* 0x001fc40000000013 */
[----:B------:R-:W2:Y:S01]  /*844e0*/  LDL.LU R2, [R1+0x2f8] ;  /* 0x0002f80001027983 */ /* 0x000ea20000300800 */
[----:B------:R-:W-:Y:S02]  /*844f0*/  IADD3 R21, R24, 0x6a, RZ ;  /* 0x0000006a18157810 */ /* 0x000fe40007ffe0ff */
[----:B------:R-:W-:Y:S02]  /*84500*/  ISETP.LT.AND P0, PT, R26, c[0x0][0x178], !P5 ;  /* 0x00005e001a007a0c */ /* 0x000fe40006f01270 */
[----:B------:R-:W-:Y:S02]  /*84510*/  ISETP.LT.AND P2, PT, R27, c[0x0][0x178], !P5 ;  /* 0x00005e001b007a0c */ /* 0x000fe40006f41270 */
[----:B------:R-:W-:Y:S02]  /*84520*/  ISETP.GE.AND P1, PT, R21, c[0x0][0x17c], PT ;  /* 0x00005f0015007a0c */ /* 0x000fe40003f26270 */
[----:B------:R-:W-:Y:S02]  /*84530*/  ISETP.LT.AND P5, PT, R29, c[0x0][0x178], !P5 ;  /* 0x00005e001d007a0c */ /* 0x000fe40006fa1270 */
[----:B------:R-:W-:Y:S01]  /*84540*/  IADD3 R21, R24, 0x6b, RZ ;  /* 0x0000006b18157810 */ /* 0x000fe20007ffe0ff */
[----:B------:R-:W-:Y:S01]  /*84550*/  IMAD.WIDE R10, R0, 0x2, R14 ;  /* 0x00000002000a7825 */ /* 0x000fe200078e020e */
[----:B------:R-:W-:-:S02]  /*84560*/  PRMT R18, R22, 0x7632, R18 ;  /* 0x0000763216127816 */ /* 0x000fc40000000012 */
[----:B------:R-:W-:Y:S01]  /*84570*/  ISETP.GE.AND P4, PT, R21, c[0x0][0x17c], PT ;  /* 0x00005f0015007a0c */ /* 0x000fe20003f86270 */
[----:B------:R-:W-:Y:S01]  /*84580*/  IMAD.WIDE R8, R0, 0x2, R12 ;  /* 0x0000000200087825 */ /* 0x000fe200078e020c */
[----:B------:R-:W-:Y:S02]  /*84590*/  PRMT R21, R3, 0x7632, R21 ;  /* 0x0000763203157816 */ /* 0x000fe40000000015 */
[----:B------:R-:W-:Y:S01]  /*845a0*/  ISETP.LT.AND P6, PT, R28, c[0x0][0x178], !P1 ;  /* 0x00005e001c007a0c */ /* 0x000fe20004fc1270 */
[----:B--2---:R0:W-:Y:S04]  /*845b0*/  STL [R1+0x23e0], R2 ;  /* 0x0023e00201007387 */ /* 0x0041e80000100800 */
[----:B0-----:R-:W2:Y:S01]  /*845c0*/  LDL R2, [R1+0x338] ;  /* 0x0003380001027983 */ /* 0x001ea20000100800 */
[----:B------:R-:W-:Y:S01]  /*845d0*/  ISETP.LT.AND P3, PT, R26, c[0x0][0x178], !P1 ;  /* 0x00005e001a007a0c */ /* 0x000fe20004f61270 */
[C---:B------:R-:W-:Y:S01]  /*845e0*/  IMAD.WIDE R16, R0.reuse, 0x2, R6 ;  /* 0x0000000200107825 */ /* 0x040fe200078e0206 */
[----:B------:R-:W-:Y:S01]  /*845f0*/  IADD3 R3, R0, c[0x0][0x198], RZ ;  /* 0x0000660000037a10 */ /* 0x000fe20007ffe0ff */
[----:B------:R0:W-:Y:S04]  /*84600*/  @P0 STG.E.U16 [R10.64], R21 ;  /* 0x000000150a000986 */ /* 0x0001e8000c101506 */
[----:B------:R1:W-:Y:S04]  /*84610*/  @P2 STG.E.U16 [R8.64], R18 ;  /* 0x0000001208002986 */ /* 0x0003e8000c101506 */
[----:B------:R-:W-:Y:S01]  /*84620*/  @P5 STG.E.U16 [R16.64], R19 ;  /* 0x0000001310005986 */ /* 0x000fe2000c101506 */
[----:B------:R-:W-:Y:S01]  /*84630*/  ISETP.LT.AND P5, PT, R27, c[0x0][0x178], !P1 ;  /* 0x00005e001b007a0c */ /* 0x000fe20004fa1270 */
[C---:B0-----:R-:W-:Y:S01]  /*84640*/  IMAD.WIDE R10, R3.reuse, 0x2, R4 ;  /* 0x00000002030a7825 */ /* 0x041fe200078e0204 */
[C---:B------:R-:W-:Y:S01]  /*84650*/  IADD3 R20, R24.reuse, 0x6c, RZ ;  /* 0x0000006c18147810 */ /* 0x040fe20007ffe0ff */
[----:B------:R-:W3:Y:S02]  /*84660*/  LDL.LU R22, [R1+0x538] ;  /* 0x0005380001167983 */ /* 0x000ee40000300800 */
[----:B-1----:R-:W-:Y:S01]  /*84670*/  IMAD.WIDE R8, R3, 0x2, R14 ;  /* 0x0000000203087825 */ /* 0x002fe200078e020e */
[----:B------:R-:W-:Y:S01]  /*84680*/  IADD3 R0, R24, 0x6d, RZ ;  /* 0x0000006d18007810 */ /* 0x000fe20007ffe0ff */
[----:B------:R0:W-:Y:S01]  /*84690*/  @P6 STG.E.U16 [R10.64], R23 ;  /* 0x000000170a006986 */ /* 0x0001e2000c101506 */
[----:B------:R-:W-:-:S03]  /*846a0*/  ISETP.LT.AND P2, PT, R29, c[0x0][0x178], !P1 ;  /* 0x00005e001d007a0c */ /* 0x000fc60004f41270 */
[----:B----4-:R1:W-:Y:S01]  /*846b0*/  @P3 STG.E.U16 [R8.64], R25 ;  /* 0x0000001908003986 */ /* 0x0103e2000c101506 */
[----:B------:R-:W-:Y:S02]  /*846c0*/  ISETP.GE.AND P0, PT, R20, c[0x0][0x17c], PT ;  /* 0x00005f0014007a0c */ /* 0x000fe40003f06270 */
[----:B------:R-:W-:Y:S02]  /*846d0*/  ISETP.GE.AND P1, PT, R0, c[0x0][0x17c], PT ;  /* 0x00005f0000007a0c */ /* 0x000fe40003f26270 */
[----:B------:R-:W-:Y:S02]  /*846e0*/  IADD3 R0, R3, c[0x0][0x198], RZ ;  /* 0x0000660003007a10 */ /* 0x000fe40007ffe0ff */
[----:B------:R-:W-:Y:S01]  /*846f0*/  PRMT R20, R23, 0x7632, R20 ;  /* 0x0000763217147816 */ /* 0x000fe20000000014 */
[C---:B0-----:R-:W-:Y:S01]  /*84700*/  IMAD.WIDE R10, R3.reuse, 0x2, R6 ;  /* 0x00000002030a7825 */ /* 0x041fe200078e0206 */
[----:B------:R-:W4:Y:S03]  /*84710*/  LDL.LU R23, [R1+0x348] ;  /* 0x0003480001177983 */ /* 0x000f260000300800 */
[----:B-1----:R-:W-:Y:S01]  /*84720*/  IMAD.WIDE R8, R3, 0x2, R12 ;  /* 0x0000000203087825 */ /* 0x002fe200078e020c */
[----:B------:R-:W-:-:S02]  /*84730*/  PRMT R3, R25, 0x7632, R3 ;  /* 0x0000763219037816 */ /* 0x000fc40000000003 */
[----:B------:R-:W5:Y:S04]  /*84740*/  LDL.LU R25, [R1+0x1e8] ;  /* 0x0001e80001197983 */ /* 0x000f680000300800 */
[----:B--2---:R0:W-:Y:S04]  /*84750*/  @P5 STG.E.U16 [R8.64], R2 ;  /* 0x0000000208005986 */ /* 0x0041e8000c101506 */
[----:B0-----:R-:W2:Y:S04]  /*84760*/  LDL.LU R2, [R1+0x23e0] ;  /* 0x0023e00001027983 */ /* 0x001ea80000300800 */
[----:B------:R-:W3:Y:S01]  /*84770*/  LDL.LU R9, [R1+0x338] ;  /* 0x0003380001097983 */ /* 0x000ee20000300800 */
[----:B------:R-:W-:-:S02]  /*84780*/  ISETP.LT.AND P6, PT, R28, c[0x0][0x178], !P4 ;  /* 0x00005e001c007a0c */ /* 0x000fc400067c1270 */
[----:B------:R-:W-:Y:S01]  /*84790*/  ISETP.LT.AND P3, PT, R26, c[0x0][0x178], !P4 ;  /* 0x00005e001a007a0c */ /* 0x000fe20006761270 */
[----:B------:R-:W-:Y:S01]  /*847a0*/  IMAD.WIDE R16, R0, 0x2, R4 ;  /* 0x0000000200107825 */ /* 0x000fe200078e0204 */
[----:B------:R-:W-:-:S03]  /*847b0*/  ISETP.LT.AND P5, PT, R28, c[0x0][0x178], !P0 ;  /* 0x00005e001c007a0c */ /* 0x000fc600047a1270 */
[C---:B------:R-:W-:Y:S01]  /*847c0*/  IMAD.WIDE R18, R0.reuse, 0x2, R14 ;  /* 0x0000000200127825 */ /* 0x040fe200078e020e */
[----:B--2---:R0:W-:Y:S01]  /*847d0*/  @P2 STG.E.U16 [R10.64], R2 ;  /* 0x000000020a002986 */ /* 0x0041e2000c101506 */
[----:B------:R-:W-:Y:S02]  /*847e0*/  ISETP.LT.AND P2, PT, R27, c[0x0][0x178], !P4 ;  /* 0x00005e001b007a0c */ /* 0x000fe40006741270 */
[----:B------:R-:W-:Y:S02]  /*847f0*/  ISETP.LT.AND P4, PT, R29, c[0x0][0x178], !P4 ;  /* 0x00005e001d007a0c */ /* 0x000fe40006781270 */
[----:B------:R-:W-:Y:S04]  /*84800*/  @P6 STG.E.U16 [R16.64], R20 ;  /* 0x0000001410006986 */ /* 0x000fe8000c101506 */
[----:B------:R1:W-:Y:S01]  /*84810*/  @P3 STG.E.U16 [R18.64], R3 ;  /* 0x0000000312003986 */ /* 0x0003e2000c101506 */
[C---:B0-----:R-:W-:Y:S01]  /*84820*/  IMAD.WIDE R10, R0.reuse, 0x2, R6 ;  /* 0x00000002000a7825 */ /* 0x041fe200078e0206 */
[----:B-1----:R-:W-:-:S02]  /*84830*/  IADD3 R3, R0, c[0x0][0x198], RZ ;  /* 0x0000660000037a10 */ /* 0x002fc40007ffe0ff */
[----:B---3--:R-:W-:Y:S01]  /*84840*/  PRMT R18, R9, 0x7632, R18 ;  /* 0x0000763209127816 */ /* 0x008fe20000000012 */
[----:B------:R-:W-:Y:S01]  /*84850*/  IMAD.WIDE R8, R0, 0x2, R12 ;  /* 0x0000000200087825 */ /* 0x000fe200078e020c */
[----:B------:R-:W-:Y:S02]  /*84860*/  PRMT R19, R2, 0x7632, R19 ;  /* 0x0000763202137816 */ /* 0x000fe40000000013 */
[----:B------:R-:W2:Y:S01]  /*84870*/  LDL.LU R2, [R1+0x558] ;  /* 0x0005580001027983 */ /* 0x000ea20000300800 */
[----:B------:R-:W-:-:S03]  /*84880*/  IMAD.WIDE R16, R3, 0x2, R4 ;  /* 0x0000000203107825 */ /* 0x000fc600078e0204 */
[----:B------:R-:W-:Y:S04]  /*84890*/  @P2 STG.E.U16 [R8.64], R18 ;  /* 0x0000001208002986 */ /* 0x000fe8000c101506 */
[----:B------:R-:W-:Y:S04]  /*848a0*/  @P4 STG.E.U16 [R10.64], R19 ;  /* 0x000000130a004986 */ /* 0x000fe8000c101506 */
[----:B------:R0:W-:Y:S04]  /*848b0*/  @P5 STG.E.U16 [R16.64], R22 ;  /* 0x0000001610005986 */ /* 0x0001e8000c101506 */
[----:B0-----:R-:W3:Y:S01]  /*848c0*/  LDL.LU R17, [R1+0x378] ;  /* 0x0003780001117983 */ /* 0x001ee20000300800 */
[----:B------:R-:W-:-:S02]  /*848d0*/  ISETP.LT.AND P3, PT, R26, c[0x0][0x178], !P0 ;  /* 0x00005e001a007a0c */ /* 0x000fc40004761270 */
[----:B------:R-:W-:Y:S01]  /*848e0*/  ISETP.LT.AND P6, PT, R27, c[0x0][0x178], !P0 ;  /* 0x00005e001b007a0c */ /* 0x000fe200047c1270 */
[----:B------:R-:W-:Y:S01]  /*848f0*/  IMAD.WIDE R10, R3, 0x2, R14 ;  /* 0x00000002030a7825 */ /* 0x000fe200078e020e */
[----:B------:R-:W-:-:S03]  /*84900*/  ISETP.LT.AND P0, PT, R29, c[0x0][0x178], !P0 ;  /* 0x00005e001d007a0c */ /* 0x000fc60004701270 */
[C---:B------:R-:W-:Y:S01]  /*84910*/  IMAD.WIDE R8, R3.reuse, 0x2, R12 ;  /* 0x0000000203087825 */ /* 0x040fe200078e020c */
[----:B------:R-:W-:Y:S02]  /*84920*/  ISETP.LT.AND P4, PT, R28, c[0x0][0x178], !P1 ;  /* 0x00005e001c007a0c */ /* 0x000fe40004f81270 */
[C---:B------:R-:W-:Y:S02]  /*84930*/  IADD3 R0, R3.reuse, c[0x0][0x198], RZ ;  /* 0x0000660003007a10 */ /* 0x040fe40007ffe0ff */
[----:B------:R-:W-:Y:S02]  /*84940*/  ISETP.LT.AND P5, PT, R26, c[0x0][0x178], !P1 ;  /* 0x00005e001a007a0c */ /* 0x000fe40004fa1270 */
[----:B------:R-:W-:Y:S01]  /*84950*/  IADD3 R16, R24, 0x6f, RZ ;  /* 0x0000006f18107810 */ /* 0x000fe20007ffe0ff */
[----:B---3--:R-:W-:Y:S04]  /*84960*/  @P3 STG.E.U16 [R10.64], R17 ;  /* 0x000000110a003986 */ /* 0x008fe8000c101506 */
[----:B----4-:R0:W-:Y:S02]  /*84970*/  @P6 STG.E.U16 [R8.64], R23 ;  /* 0x0000001708006986 */ /* 0x0101e4000c101506 */
[----:B0-----:R-:W-:Y:S01]  /*84980*/  IMAD.WIDE R8, R3, 0x2, R6 ;  /* 0x0000000203087825 */ /* 0x001fe200078e0206 */
[----:B------:R-:W-:-:S03]  /*84990*/  PRMT R3, R22, 0x7632, R3 ;  /* 0x0000763216037816 */ /* 0x000fc60000000003 */
[----:B------:R-:W-:Y:S01]  /*849a0*/  IMAD.WIDE R10, R0, 0x2, R4 ;  /* 0x00000002000a7825 */ /* 0x000fe200078e0204 */
[----:B-----5:R0:W-:Y:S01]  /*849b0*/  @P0 STG.E.U16 [R8.64], R25 ;  /* 0x0000001908000986 */ /* 0x0201e2000c101506 */
[----:B------:R-:W-:Y:S02]  /*849c0*/  ISETP.LT.AND P0, PT, R27, c[0x0][0x178], !P1 ;  /* 0x00005e001b007a0c */ /* 0x000fe40004f01270 */
[----:B------:R-:W-:Y:S01]  /*849d0*/  ISETP.LT.AND P1, PT, R29, c[0x0][0x178], !P1 ;  /* 0x00005e001d007a0c */ /* 0x000fe20004f21270 */
[----:B------:R1:W-:Y:S01]  /*849e0*/  @P4 STG.E.U16 [R10.64], R3 ;  /* 0x000000030a004986 */ /* 0x0003e2000c101506 */
[----:B------:R-:W-:Y:S02]  /*849f0*/  ISETP.GE.AND P3, PT, R16, c[0x0][0x17c], PT ;  /* 0x00005f0010007a0c */ /* 0x000fe40003f66270 */
[----:B------:R-:W-:Y:S01]  /*84a00*/  PRMT R18, R17, 0x7632, R18 ;  /* 0x0000763211127816 */ /* 0x000fe20000000012 */
[C---:B------:R-:W-:Y:S01]  /*84a10*/  IMAD.WIDE R16, R0.reuse, 0x2, R14 ;  /* 0x0000000200107825 */ /* 0x040fe200078e020e */
[----:B------:R-:W3:Y:S03]  /*84a20*/  LDL.LU R22, [R1+0x548] ;  /* 0x0005480001167983 */ /* 0x000ee60000300800 */
[C---:B0-----:R-:W-:Y:S01]  /*84a30*/  IMAD.WIDE R8, R0.reuse, 0x2, R12 ;  /* 0x0000000200087825 */ /* 0x041fe200078e020c */
[----:B-1----:R-:W-:Y:S01]  /*84a40*/  PRMT R3, R23, 0x7632, R3 ;  /* 0x0000763217037816 */ /* 0x002fe20000000003 */
[----:B------:R0:W-:Y:S02]  /*84a50*/  @P5 STG.E.U16 [R16.64], R18 ;  /* 0x0000001210005986 */ /* 0x0001e4000c101506 */
[----:B------:R-:W-:-:S02]  /*84a60*/  IMAD.WIDE R10, R0, 0x2, R6 ;  /* 0x00000002000a7825 */ /* 0x000fc400078e0206 */
[----:B------:R1:W-:Y:S04]  /*84a70*/  @P0 STG.E.U16 [R8.64], R3 ;  /* 0x0000000308000986 */ /* 0x0003e8000c101506 */
[----:B------:R-:W4:Y:S01]  /*84a80*/  LDL.LU R23, [R1+0x368] ;  /* 0x0003680001177983 */ /* 0x000f220000300800 */
[----:B0-----:R-:W-:-:S03]  /*84a90*/  PRMT R16, R25, 0x7632, R16 ;  /* 0x0000763219107816 */ /* 0x001fc60000000010 */
[----:B------:R-:W5:Y:S01]  /*84aa0*/  LDL.LU R25, [R1+0x1dc] ;  /* 0x0001dc0001197983 */ /* 0x000f620000300800 */
[----:B-1----:R-:W-:-:S03]  /*84ab0*/  IADD3 R3, R24, 0x71, RZ ;  /* 0x0000007118037810 */ /* 0x002fc60007ffe0ff */
[----:B------:R0:W-:Y:S01]  /*84ac0*/  @P1 STG.E.U16 [R10.64], R16 ;  /* 0x000000100a001986 */ /* 0x0001e2000c101506 */
[----:B------:R-:W-:-:S03]  /*84ad0*/  ISETP.GE.AND P1, PT, R3, c[0x0][0x17c], PT ;  /* 0x00005f0003007a0c */ /* 0x000fc60003f26270 */
[----:B------:R-:W4:Y:S01]  /*84ae0*/  LDL R3, [R1+0x388] ;  /* 0x0003880001037983 */ /* 0x000f220000100800 */
[----:B------:R-:W-:-:S04]  /*84af0*/  IADD3 R20, R24, 0x6e, RZ ;  /* 0x0000006e18147810 */ /* 0x000fc80007ffe0ff */
[----:B------:R-:W-:-:S04]  /*84b00*/  ISETP.GE.AND P2, PT, R20, c[0x0][0x17c], PT ;  /* 0x00005f0014007a0c */ /* 0x000fc80003f46270 */
[----:B------:R-:W-:Y:S02]  /*84b10*/  ISETP.LT.AND P5, PT, R28, c[0x0][0x178], !P2 ;  /* 0x00005e001c007a0c */ /* 0x000fe400057a1270 */
[----:B------:R-:W-:Y:S02]  /*84b20*/  ISETP.LT.AND P4, PT, R26, c[0x0][0x178], !P2 ;  /* 0x00005e001a007a0c */ /* 0x000fe40005781270 */
[----:B------:R-:W-:Y:S02]  /*84b30*/  ISETP.LT.AND P6, PT, R27, c[0x0][0x178], !P2 ;  /* 0x00005e001b007a0c */ /* 0x000fe400057c1270 */
[----:B------:R-:W-:Y:S02]  /*84b40*/  IADD3 R0, R0, c[0x0][0x198], RZ ;  /* 0x0000660000007a10 */ /* 0x000fe40007ffe0ff */
[----:B------:R-:W-:-:S03]  /*84b50*/  IADD3 R17, R24, 0x70, RZ ;  /* 0x0000007018117810 */ /* 0x000fc60007ffe0ff */
[----:B------:R-:W-:Y:S01]  /*84b60*/  IMAD.WIDE R8, R0, 0x2, R4 ;  /* 0x0000000200087825 */ /* 0x000fe200078e0204 */
[----:B------:R-:W-:-:S03]  /*84b70*/  ISETP.GE.AND P0, PT, R17, c[0x0][0x17c], PT ;  /* 0x00005f0011007a0c */ /* 0x000fc60003f06270 */
[C---:B0-----:R-:W-:Y:S01]  /*84b80*/  IMAD.WIDE R10, R0.reuse, 0x2, R14 ;  /* 0x00000002000a7825 */ /* 0x041fe200078e020e */
[----:B--2---:R-:W-:Y:S03]  /*84b90*/  @P5 STG.E.U16 [R8.64], R2 ;  /* 0x0000000208005986 */ /* 0x004fe6000c101506 */
[C---:B------:R-:W-:Y:S01]  /*84ba0*/  IMAD.WIDE R16, R0.reuse, 0x2, R12 ;  /* 0x0000000200107825 */ /* 0x040fe200078e020c */
[----:B---3--:R-:W-:Y:S04]  /*84bb0*/  @P4 STG.E.U16 [R10.64], R22 ;  /* 0x000000160a004986 */ /* 0x008fe8000c101506 */
[----:B----4-:R0:W-:Y:S04]  /*84bc0*/  @P6 STG.E.U16 [R16.64], R3 ;  /* 0x0000000310006986 */ /* 0x0101e8000c101506 */
[----:B0-----:R-:W2:Y:S01]  /*84bd0*/  LDL.LU R17, [R1+0x388] ;  /* 0x0003880001117983 */ /* 0x001ea20000300800 */
[----:B------:R-:W-:Y:S01]  /*84be0*/  ISETP.LT.AND P2, PT, R29, c[0x0][0x178], !P2 ;  /* 0x00005e001d007a0c */ /* 0x000fe20005741270 */
[----:B------:R-:W-:Y:S01]  /*84bf0*/  IMAD.WIDE R8, R0, 0x2, R6 ;  /* 0x0000000200087825 */ /* 0x000fe200078e0206 */
[----:B------:R-:W-:-:S02]  /*84c00*/  ISETP.LT.AND P5, PT, R28, c[0x0][0x178], !P3 ;  /* 0x00005e001c007a0c */ /* 0x000fc40005fa1270 */
[----:B------:R-:W-:Y:S02]  /*84c10*/  IADD3 R3, R0, c[0x0][0x198], RZ ;  /* 0x0000660000037a10 */ /* 0x000fe40007ffe0ff */
[----:B------:R-:W-:Y:S02]  /*84c20*/  ISETP.LT.AND P6, PT, R26, c[0x0][0x178], !P3 ;  /* 0x00005e001a007a0c */ /* 0x000fe40005fc1270 */
[----:B------:R-:W-:Y:S01]  /*84c30*/  PRMT R0, R2, 0x7632, R0 ;  /* 0x0000763202007816 */ /* 0x000fe20000000000 */
[----:B------:R-:W-:Y:S01]  /*84c40*/  IMAD.WIDE R10, R3, 0x2, R4 ;  /* 0x00000002030a7825 */ /* 0x000fe200078e0204 */
[----:B------:R-:W-:Y:S01]  /*84c50*/  IADD3 R16, R24, 0x72, RZ ;  /* 0x0000007218107810 */ /* 0x000fe20007ffe0ff */
[----:B------:R-:W3:Y:S04]  /*84c60*/  LDL.LU R2, [R1+0x15c] ;  /* 0x00015c0001027983 */ /* 0x000ee80000300800 */
[----:B------:R0:W-:Y:S01]  /*84c70*/  @P2 STG.E.U16 [R8.64], R23 ;  /* 0x0000001708002986 */ /* 0x0001e2000c101506 */
[----:B------:R-:W-:-:S02]  /*84c80*/  ISETP.LT.AND P2, PT, R27, c[0x0][0x178], !P3 ;  /* 0x00005e001b007a0c */ /* 0x000fc40005f41270 */
[----:B------:R-:W-:Y:S01]  /*84c90*/  ISETP.LT.AND P3, PT, R29, c[0x0][0x178], !P3 ;  /* 0x00005e001d007a0c */ /* 0x000fe20005f61270 */
[----:B------:R1:W-:Y:S01]  /*84ca0*/  @P5 STG.E.U16 [R10.64], R0 ;  /* 0x000000000a005986 */ /* 0x0003e2000c101506 */
[----:B------:R-:W-:Y:S02]  /*84cb0*/  ISETP.GE.AND P4, PT, R16, c[0x0][0x17c], PT ;  /* 0x00005f0010007a0c */ /* 0x000fe40003f86270 */
[----:B------:R-:W-:Y:S01]  /*84cc0*/  PRMT R19, R23, 0x7632, R19 ;  /* 0x0000763217137816 */ /* 0x000fe20000000013 */
[----:B0-----:R-:W-:Y:S01]  /*84cd0*/  IMAD.WIDE R8, R3, 0x2, R14 ;  /* 0x0000000203087825 */ /* 0x001fe200078e020e */
[----:B-1----:R-:W-:-:S03]  /*84ce0*/  PRMT R0, R22, 0x7632, R0 ;  /* 0x0000763216007816 */ /* 0x002fc60000000000 */
[----:B------:R-:W-:Y:S01]  /*84cf0*/  IMAD.WIDE R10, R3, 0x2, R12 ;  /* 0x00000002030a7825 */ /* 0x000fe200078e020c */
[----:B------:R-:W4:Y:S04]  /*84d00*/  LDL.LU R22, [R1+0x13c] ;  /* 0x00013c0001167983 */ /* 0x000f280000300800 */
[----:B------:R-:W-:Y:S01]  /*84d10*/  @P6 STG.E.U16 [R8.64], R0 ;  /* 0x0000000008006986 */ /* 0x000fe2000c101506 */
[----:B--2---:R-:W-:Y:S01]  /*84d20*/  PRMT R18, R17, 0x7632, R18 ;  /* 0x0000763211127816 */ /* 0x004fe20000000012 */
[----:B------:R-:W-:-:S04]  /*84d30*/  IMAD.WIDE R16, R3, 0x2, R6 ;  /* 0x0000000203107825 */ /* 0x000fc800078e0206 */
[----:B------:R-:W-:Y:S04]  /*84d40*/  @P2 STG.E.U16 [R10.64], R18 ;  /* 0x000000120a002986 */ /* 0x000fe8000c101506 */
[----:B------:R0:W-:Y:S04]  /*84d50*/  @P3 STG.E.U16 [R16.64], R19 ;  /* 0x0000001310003986 */ /* 0x0001e8000c101506 */
[----:B0-----:R-:W2:Y:S01]  /*84d60*/  LDL.LU R17, [R1+0x17c] ;  /* 0x00017c0001117983 */ /* 0x001ea20000300800 */
[----:B------:R-:W-:Y:S02]  /*84d70*/  ISETP.LT.AND P5, PT, R28, c[0x0][0x178], !P0 ;  /* 0x00005e001c007a0c */ /* 0x000fe400047a1270 */
[----:B------:R-:W-:Y:S01]  /*84d80*/  ISETP.LT.AND P6, PT, R26, c[0x0][0x178], !P0 ;  /* 0x00005e001a007a0c */ /* 0x000fe200047c1270 */
[----:B------:R-:W2:Y:S01]  /*84d90*/  LDL.LU R23, [R1+0x25c] ;  /* 0x00025c0001177983 */ /* 0x000ea20000300800 */
[----:B------:R-:W-:-:S02]  /*84da0*/  IADD3 R0, R3, c[0x0][0x198], RZ ;  /* 0x0000660003007a10 */ /* 0x000fc40007ffe0ff */
[----:B------:R-:W-:Y:S02]  /*84db0*/  ISETP.LT.AND P2, PT, R27, c[0x0][0x178], !P0 ;  /* 0x00005e001b007a0c */ /* 0x000fe40004741270 */
[----:B------:R-:W-:Y:S01]  /*84dc0*/  ISETP.LT.AND P3, PT, R29, c[0x0][0x178], !P0 ;  /* 0x00005e001d007a0c */ /* 0x000fe20004761270 */
[----:B------:R-:W-:-:S04]  /*84dd0*/  IMAD.WIDE R10, R0, 0x2, R4 ;  /* 0x00000002000a7825 */ /* 0x000fc800078e0204 */
[----:B------:R-:W-:Y:S01]  /*84de0*/  IMAD.WIDE R8, R0, 0x2, R14 ;  /* 0x0000000200087825 */ /* 0x000fe200078e020e */
[----:B-----5:R0:W-:Y:S01]  /*84df0*/  @P5 STG.E.U16 [R10.64], R25 ;  /* 0x000000190a005986 */ /* 0x0201e2000c101506 */
[----:B------:R-:W-:Y:S02]  /*84e00*/  IADD3 R3, R24, 0x73, RZ ;  /* 0x0000007318037810 */ /* 0x000fe40007ffe0ff */
[----:B0-----:R-:W-:Y:S02]  /*84e10*/  IMAD.WIDE R10, R0, 0x2, R12 ;  /* 0x00000002000a7825 */ /* 0x001fe400078e020c */
[----:B------:R-:W-:Y:S02]  /*84e20*/  ISETP.GE.AND P0, PT, R3, c[0x0][0x17c], PT ;  /* 0x00005f0003007a0c */ /* 0x000fe40003f06270 */
[----:B------:R-:W-:Y:S02]  /*84e30*/  PRMT R3, R25, 0x7632, R3 ;  /* 0x0000763219037816 */ /* 0x000fe40000000003 */
[----:B------:R-:W-:Y:S01]  /*84e40*/  IADD3 R16, R24, 0x74, RZ ;  /* 0x0000007418107810 */ /* 0x000fe20007ffe0ff */
[----:B------:R-:W5:Y:S01]  /*84e50*/  LDL.LU R25, [R1+0x18c] ;  /* 0x00018c0001197983 */ /* 0x000f620000300800 */
[----:B---3--:R-:W-:-:S02]  /*84e60*/  PRMT R18, R2, 0x7632, R18 ;  /* 0x0000763202127816 */ /* 0x008fc40000000012 */
[----:B------:R-:W-:Y:S02]  /*84e70*/  ISETP.GE.AND P5, PT, R16, c[0x0][0x17c], PT ;  /* 0x00005f0010007a0c */ /* 0x000fe40003fa6270 */
[----:B----4-:R-:W-:Y:S01]  /*84e80*/  PRMT R19, R22, 0x7632, R19 ;  /* 0x0000763216137816 */ /* 0x010fe20000000013 */
[----:B--2---:R0:W-:Y:S01]  /*84e90*/  @P6 STG.E.U16 [R8.64], R17 ;  /* 0x0000001108006986 */ /* 0x0041e2000c101506 */
[----:B------:R-:W-:-:S03]  /*84ea0*/  ISETP.LT.AND P6, PT, R28, c[0x0][0x178], !P1 ;  /* 0x00005e001c007a0c */ /* 0x000fc60004fc1270 */
[----:B------:R1:W-:Y:S01]  /*84eb0*/  @P2 STG.E.U16 [R10.64], R2 ;  /* 0x000000020a002986 */ /* 0x0003e2000c101506 */
[----:B------:R-:W-:Y:S01]  /*84ec0*/  ISETP.LT.AND P2, PT, R26, c[0x0][0x178], !P1 ;  /* 0x00005e001a007a0c */ /* 0x000fe20004f41270 */
[C---:B0-----:R-:W-:Y:S01]  /*84ed0*/  IMAD.WIDE R8, R0.reuse, 0x2, R6 ;  /* 0x0000000200087825 */ /* 0x041fe200078e0206 */
[----:B------:R-:W-:Y:S02]  /*84ee0*/  IADD3 R0, R0, c[0x0][0x198], RZ ;  /* 0x0000660000007a10 */ /* 0x000fe40007ffe0ff */
[----:B------:R-:W-:Y:S01]  /*84ef0*/  PRMT R20, R17, 0x7632, R20 ;  /* 0x0000763211147816 */ /* 0x000fe20000000014 */
[----:B-1----:R-:W2:Y:S04]  /*84f00*/  LDL.LU R2, [R1+0x14c] ;  /* 0x00014c0001027983 */ /* 0x002ea80000300800 */
[----:B------:R0:W-:Y:S01]  /*84f10*/  @P3 STG.E.U16 [R8.64], R22 ;  /* 0x0000001608003986 */ /* 0x0001e2000c101506 */
[----:B------:R-:W-:-:S02]  /*84f20*/  ISETP.LT.AND P3, PT, R29, c[0x0][0x178], !P1 ;  /* 0x00005e001d007a0c */ /* 0x000fc40004f61270 */
[----:B------:R-:W-:Y:S01]  /*84f30*/  ISETP.LT.AND P1, PT, R27, c[0x0][0x178], !P1 ;  /* 0x00005e001b007a0c */ /* 0x000fe20004f21270 */
[----:B------:R-:W-:-:S04]  /*84f40*/  IMAD.WIDE R10, R0, 0x2, R14 ;  /* 0x00000002000a7825 */ /* 0x000fc800078e020e */
[----:B0-----:R-:W-:-:S05]  /*84f50*/  IMAD.WIDE R8, R0, 0x2, R4 ;  /* 0x0000000200087825 */ /* 0x001fca00078e0204 */
[----:B------:R0:W-:Y:S01]  /*84f60*/  @P6 STG.E.U16 [R8.64], R3 ;  /* 0x0000000308006986 */ /* 0x0001e2000c101506 */
[----:B------:R-:W-:-:S03]  /*84f70*/  IMAD.WIDE R16, R0, 0x2, R6 ;  /* 0x0000000200107825 */ /* 0x000fc600078e0206 */
[----:B------:R-:W-:Y:S01]  /*84f80*/  @P2 STG.E.U16 [R10.64], R20 ;  /* 0x000000140a002986 */ /* 0x000fe2000c101506 */
[----:B0-----:R-:W-:-:S05]  /*84f90*/  IMAD.WIDE R8, R0, 0x2, R12 ;  /* 0x0000000200087825 */ /* 0x001fca00078e020c */
[----:B------:R-:W-:Y:S04]  /*84fa0*/  @P1 STG.E.U16 [R8.64], R18 ;  /* 0x0000001208001986 */ /* 0x000fe8000c101506 */
[----:B------:R0:W-:Y:S04]  /*84fb0*/  @P3 STG.E.U16 [R16.64], R19 ;  /* 0x0000001310003986 */ /* 0x0001e8000c101506 */
[----:B0-----:R-:W3:Y:S01]  /*84fc0*/  LDL.LU R17, [R1+0x1fc] ;  /* 0x0001fc0001117983 */ /* 0x001ee20000300800 */
[----:B------:R-:W-:Y:S02]  /*84fd0*/  ISETP.LT.AND P6, PT, R28, c[0x0][0x178], !P4 ;  /* 0x00005e001c007a0c */ /* 0x000fe400067c1270 */
[----:B------:R-:W-:-:S02]  /*84fe0*/  ISETP.LT.AND P2, PT, R26, c[0x0][0x178], !P4 ;  /* 0x00005e001a007a0c */ /* 0x000fc40006741270 */
[----:B------:R-:W-:Y:S02]  /*84ff0*/  IADD3 R0, R0, c[0x0][0x198], RZ ;  /* 0x0000660000007a10 */ /* 0x000fe40007ffe0ff */
[----:B------:R-:W-:Y:S02]  /*85000*/  ISETP.LT.AND P1, PT, R27, c[0x0][0x178], !P4 ;  /* 0x00005e001b007a0c */ /* 0x000fe40006721270 */
[----:B------:R-:W-:Y:S01]  /*85010*/  ISETP.LT.AND P4, PT, R29, c[0x0][0x178], !P4 ;  /* 0x00005e001d007a0c */ /* 0x000fe20006781270 */
[----:B------:R-:W-:-:S04]  /*85020*/  IMAD.WIDE R10, R0, 0x2, R4 ;  /* 0x00000002000a7825 */ /* 0x000fc800078e0204 */
[----:B------:R-:W-:Y:S01]  /*85030*/  IMAD.WIDE R8, R0, 0x2, R14 ;  /* 0x0000000200087825 */ /* 0x000fe200078e020e */
[----:B------:R0:W-:Y:S01]  /*85040*/  @P6 STG.E.U16 [R10.64], R23 ;  /* 0x000000170a006986 */ /* 0x0001e2000c101506 */
[----:B------:R-:W-:Y:S02]  /*85050*/  IADD3 R3, R24, 0x75, RZ ;  /* 0x0000007518037810 */ /* 0x000fe40007ffe0ff */
[----:B0-----:R-:W-:Y:S02]  /*85060*/  IMAD.WIDE R10, R0, 0x2, R12 ;  /* 0x00000002000a7825 */ /* 0x001fe400078e020c */
[----:B------:R-:W-:Y:S02]  /*85070*/  ISETP.GE.AND P3, PT, R3, c[0x0][0x17c], PT ;  /* 0x00005f0003007a0c */ /* 0x000fe40003f66270 */
[----:B------:R-:W-:Y:S02]  /*85080*/  PRMT R3, R23, 0x7632, R3 ;  /* 0x0000763217037816 */ /* 0x000fe40000000003 */
[----:B------:R-:W-:Y:S01]  /*85090*/  IADD3 R16, R24, 0x76, RZ ;  /* 0x0000007618107810 */ /* 0x000fe20007ffe0ff */
[----:B------:R-:W4:Y:S01]  /*850a0*/  LDL.LU R23, [R1+0x2ec] ;  /* 0x0002ec0001177983 */ /* 0x000f220000300800 */
[----:B-----5:R-:W-:-:S02]  /*850b0*/  PRMT R18, R25, 0x7632, R18 ;  /* 0x0000763219127816 */ /* 0x020fc40000000012 */
[----:B------:R-:W-:Y:S01]  /*850c0*/  ISETP.GE.AND P6, PT, R16, c[0x0][0x17c], PT ;  /* 0x00005f0010007a0c */ /* 0x000fe20003fc6270 */
[----:B------:R-:W5:Y:S01]  /*850d0*/  LDL.LU R22, [R1+0x24c] ;  /* 0x00024c0001167983 */ /* 0x000f620000300800 */
[----:B--2---:R-:W-:-:S03]  /*850e0*/  PRMT R19, R2, 0x7632, R19 ;  /* 0x0000763202137816 */ /* 0x004fc60000000013 */
[----:B---3--:R0:W-:Y:S01]  /*850f0*/  @P2 STG.E.U16 [R8.64], R17 ;  /* 0x0000001108002986 */ /* 0x0081e2000c101506 */
        /* <DEDUP_REMOVED lines=11> */
[C---:B0-----:R-:W-:Y:S01]  /*851b0*/  IMAD.WIDE R8, R0.reuse, 0x2, R4 ;  /* 0x0000000200087825 */ /* 0x041fe200078e0204 */
[----:B------:R-:W3:Y:S04]  /*851c0*/  LDL.LU R2, [R1+0x42c] ;  /* 0x00042c0001027983 */ /* 0x000ee80000300800 */
        /* <DEDUP_REMOVED lines=14> */
[----:B----4-:R0:W-:Y:S01]  /*852b0*/  @P2 STG.E.U16 [R10.64], R23 ;  /* 0x000000170a002986 */ /* 0x0101e2000c101506 */
[----:B------:R-:W-:-:S04]  /*852c0*/  IADD3 R3, R24, 0x77, RZ ;  /* 0x0000007718037810 */ /* 0x000fc80007ffe0ff */
[----:B------:R-:W-:Y:S01]  /*852d0*/  ISETP.GE.AND P0, PT, R3, c[0x0][0x17c], PT ;  /* 0x00005f0003007a0c */ /* 0x000fe20003f06270 */
[----:B0-----:R-:W-:Y:S01]  /*852e0*/  IMAD.WIDE R10, R0, 0x2, R12 ;  /* 0x00000002000a7825 */ /* 0x001fe200078e020c */
[----:B------:R-:W-:Y:S02]  /*852f0*/  PRMT R3, R23, 0x7632, R3 ;  /* 0x0000763217037816 */ /* 0x000fe40000000003 */
[----:B------:R-:W-:Y:S01]  /*85300*/  IADD3 R16, R24, 0x78, RZ ;  /* 0x0000007818107810 */ /* 0x000fe20007ffe0ff */
[----:B------:R-:W4:Y:S01]  /*85310*/  LDL.LU R23, [R1+0x30c] ;  /* 0x00030c0001177983 */ /* 0x000f220000300800 */
[----:B-----5:R-:W-:Y:S02]  /*85320*/  PRMT R18, R22, 0x7632, R18 ;  /* 0x0000763216127816 */ /* 0x020fe40000000012 */
[----:B------:R-:W-:Y:S02]  /*85330*/  ISETP.GE.AND P2, PT, R16, c[0x0][0x17c], PT ;  /* 0x00005f0010007a0c */ /* 0x000fe40003f46270 */
[----:B--2---:R-:W-:Y:S01]  /*85340*/  PRMT R19, R25, 0x7632, R19 ;  /* 0x0000763219137816 */ /* 0x004fe20000000013 */
[----:B---3--:R0:W-:Y:S01]  /*85350*/  @P1 STG.E.U16 [R8.64], R17 ;  /* 0x0000001108001986 */ /* 0x0081e2000c101506 */
[----:B------:R-:W-:-:S03]  /*85360*/  ISETP.LT.AND P1, PT, R28, c[0x0][0x178], !P3 ;  /* 0x00005e001c007a0c */ /* 0x000fc60005f21270 */
[----:B------:R1:W-:Y:S01]  /*85370*/  @P4 STG.E.U16 [R10.64], R22 ;  /* 0x000000160a004986 */ /* 0x0003e2000c101506 */
[----:B------:R-:W-:Y:S01]  /*85380*/  ISETP.LT.AND P4, PT, R26, c[0x0][0x178], !P3 ;  /* 0x00005e001a007a0c */ /* 0x000fe20005f81270 */
[C---:B0-----:R-:W-:Y:S01]  /*85390*/  IMAD.WIDE R8, R0.reuse, 0x2, R6 ;  /* 0x0000000200087825 */ /* 0x041fe200078e0206 */
[----:B------:R-:W-:-:S04]  /*853a0*/  IADD3 R0, R0, c[0x0][0x198], RZ ;  /* 0x0000660000007a10 */ /* 0x000fc80007ffe0ff */
[----:B------:R0:W-:Y:S01]  /*853b0*/  @P5 STG.E.U16 [R8.64], R25 ;  /* 0x0000001908005986 */ /* 0x0001e2000c101506 */
[----:B------:R-:W-:Y:S02]  /*853c0*/  ISETP.LT.AND P5, PT, R29, c[0x0][0x178], !P3 ;  /* 0x00005e001d007a0c */ /* 0x000fe40005fa1270 */
[----:B------:R-:W-:Y:S01]  /*853d0*/  ISETP.LT.AND P3, PT, R27, c[0x0][0x178], !P3 ;  /* 0x00005e001b007a0c */ /* 0x000fe20005f61270 */
[----:B-1----:R-:W-:Y:S01]  /*853e0*/  IMAD.WIDE R10, R0, 0x2, R14 ;  /* 0x00000002000a7825 */ /* 0x002fe200078e020e */
[----:B------:R-:W-:-:S03]  /*853f0*/  PRMT R20, R17, 0x7632, R20 ;  /* 0x0000763211147816 */ /* 0x000fc60000000014 */
[----:B0-----:R-:W-:-:S05]  /*85400*/  IMAD.WIDE R8, R0, 0x2, R4 ;  /* 0x0000000200087825 */ /* 0x001fca00078e0204 */
[----:B------:R0:W-:Y:S01]  /*85410*/  @P1 STG.E.U16 [R8.64], R3 ;  /* 0x0000000308001986 */ /* 0x0001e2000c101506 */
[----:B------:R-:W-:Y:S01]  /*85420*/  ISETP.LT.AND P1, PT, R28, c[0x0][0x178], !P6 ;  /* 0x00005e001c007a0c */ /* 0x000fe20007721270 */
[C---:B------:R-:W-:Y:S02]  /*85430*/  IMAD.WIDE R16, R0.reuse, 0x2, R6 ;  /* 0x0000000200107825 */ /* 0x040fe400078e0206 */
[----:B------:R1:W-:Y:S02]  /*85440*/  @P4 STG.E.U16 [R10.64], R20 ;  /* 0x000000140a004986 */ /* 0x0003e4000c101506 */
[C---:B0-----:R-:W-:Y:S01]  /*85450*/  IMAD.WIDE R8, R0.reuse, 0x2, R12 ;  /* 0x0000000200087825 */ /* 0x041fe200078e020c */
[----:B------:R-:W-:-:S04]  /*85460*/  IADD3 R0, R0, c[0x0][0x198], RZ ;  /* 0x0000660000007a10 */ /* 0x000fc80007ffe0ff */
[----:B------:R-:W-:Y:S01]  /*85470*/  @P3 STG.E.U16 [R8.64], R18 ;  /* 0x0000001208003986 */ /* 0x000fe2000c101506 */
[----:B-1----:R-:W-:-:S03]  /*85480*/  IMAD.WIDE R10, R0, 0x2, R4 ;  /* 0x00000002000a7825 */ /* 0x002fc600078e0204 */
[----:B------:R0:W-:Y:S04]  /*85490*/  @P5 STG.E.U16 [R16.64], R19 ;  /* 0x0000001310005986 */ /* 0x0001e8000c101506 */
[----:B------:R1:W-:Y:S01]  /*854a0*/  @P1 STG.E.U16 [R10.64], R2 ;  /* 0x000000020a001986 */ /* 0x0003e2000c101506 */
[----:B0-----:R-:W-:-:S03]  /*854b0*/  IADD3 R16, R24, 0x7a, RZ ;  /* 0x0000007a18107810 */ /* 0x001fc60007ffe0ff */
[----:B------:R-:W2:Y:S01]  /*854c0*/  LDL.LU R17, [R1+0x12c] ;  /* 0x00012c0001117983 */ /* 0x000ea20000300800 */
[----:B------:R-:W-:-:S03]  /*854d0*/  ISETP.GE.AND P1, PT, R16, c[0x0][0x17c], PT ;  /* 0x00005f0010007a0c */ /* 0x000fc60003f26270 */
[----:B------:R-:W3:Y:S04]  /*854e0*/  LDL.LU R16, [R1+0x2cc] ;  /* 0x0002cc0001107983 */ /* 0x000ee80000300800 */
[----:B------:R-:W5:Y:S01]  /*854f0*/  LDL.LU R25, [R1+0x4ac] ;  /* 0x0004ac0001197983 */ /* 0x000f620000300800 */
[----:B------:R-:W-:Y:S01]  /*85500*/  ISETP.LT.AND P4, PT, R26, c[0x0][0x178], !P6 ;  /* 0x00005e001a007a0c */ /* 0x000fe20007781270 */
[----:B------:R-:W-:Y:S01]  /*85510*/  IMAD.WIDE R8, R0, 0x2, R14 ;  /* 0x0000000200087825 */ /* 0x000fe200078e020e */
[----:B------:R-:W-:Y:S02]  /*85520*/  ISETP.LT.AND P3, PT, R27, c[0x0][0x178], !P6 ;  /* 0x00005e001b007a0c */ /* 0x000fe40007761270 */
[----:B------:R-:W-:Y:S02]  /*85530*/  IADD3 R3, R24, 0x79, RZ ;  /* 0x0000007918037810 */ /* 0x000fe40007ffe0ff */
[----:B------:R-:W-:-:S02]  /*85540*/  ISETP.LT.AND P6, PT, R29, c[0x0][0x178], !P6 ;  /* 0x00005e001d007a0c */ /* 0x000fc400077c1270 */
[----:B------:R-:W-:Y:S02]  /*85550*/  ISETP.GE.AND P5, PT, R3, c[0x0][0x17c], PT ;  /* 0x00005f0003007a0c */ /* 0x000fe40003fa6270 */
[----:B------:R-:W-:Y:S01]  /*85560*/  PRMT R3, R2, 0x7632, R3 ;  /* 0x0000763202037816 */ /* 0x000fe20000000003 */
[----:B-1----:R-:W-:Y:S01]  /*85570*/  IMAD.WIDE R10, R0, 0x2, R12 ;  /* 0x00000002000a7825 */ /* 0x002fe200078e020c */
[----:B------:R-:W5:Y:S04]  /*85580*/  LDL.LU R2, [R1+0x32c] ;  /* 0x00032c0001027983 */ /* 0x000f680000300800 */
[----:B----4-:R0:W-:Y:S01]  /*85590*/  @P4 STG.E.U16 [R8.64], R23 ;  /* 0x0000001708004986 */ /* 0x0101e2000c101506 */
[----:B------:R-:W-:Y:S02]  /*855a0*/  ISETP.LT.AND P4, PT, R28, c[0x0][0x178], !P0 ;  /* 0x00005e001c007a0c */ /* 0x000fe40004781270 */
[----:B------:R-:W-:Y:S01]  /*855b0*/  PRMT R20, R23, 0x7632, R20 ;  /* 0x0000763217147816 */ /* 0x000fe20000000014 */
[----:B------:R-:W4:Y:S01]  /*855c0*/  LDL.LU R22, [R1+0x31c] ;  /* 0x00031c0001167983 */ /* 0x000f220000300800 */
[C---:B0-----:R-:W-:Y:S01]  /*855d0*/  IMAD.WIDE R8, R0.reuse, 0x2, R6 ;  /* 0x0000000200087825 */ /* 0x041fe200078e0206 */
[----:B------:R-:W-:-:S02]  /*855e0*/  IADD3 R0, R0, c[0x0][0x198], RZ ;  /* 0x0000660000007a10 */ /* 0x000fc40007ffe0ff */
[----:B------:R-:W4:Y:S04]  /*855f0*/  LDL.LU R23, [R1+0x26c] ;  /* 0x00026c0001177983 */ /* 0x000f280000300800 */
[----:B---3--:R-:W-:Y:S01]  /*85600*/  @P3 STG.E.U16 [R10.64], R16 ;  /* 0x000000100a003986 */ /* 0x008fe2000c101506 */
[----:B------:R-:W-:-:S03]  /*85610*/  ISETP.LT.AND P3, PT, R26, c[0x0][0x178], !P0 ;  /* 0x00005e001a007a0c */ /* 0x000fc60004761270 */
[----:B--2---:R0:W-:Y:S01]  /*85620*/  @P6 STG.E.U16 [R8.64], R17 ;  /* 0x0000001108006986 */ /* 0x0041e2000c101506 */
[----:B------:R-:W-:Y:S02]  /*85630*/  ISETP.LT.AND P6, PT, R29, c[0x0][0x178], !P0 ;  /* 0x00005e001d007a0c */ /* 0x000fe400047c1270 */
[----:B------:R-:W-:Y:S02]  /*85640*/  ISETP.LT.AND P0, PT, R27, c[0x0][0x178], !P0 ;  /* 0x00005e001b007a0c */ /* 0x000fe40004701270 */
[----:B------:R-:W-:Y:S01]  /*85650*/  PRMT R18, R16, 0x7632, R18 ;  /* 0x0000763210127816 */ /* 0x000fe20000000012 */
[----:B0-----:R-:W-:Y:S01]  /*85660*/  IMAD.WIDE R8, R0, 0x2, R4 ;  /* 0x0000000200087825 */ /* 0x001fe200078e0204 */
[----:B------:R-:W-:-:S04]  /*85670*/  PRMT R19, R17, 0x7632, R19 ;  /* 0x0000763211137816 */ /* 0x000fc80000000013 */
[----:B------:R0:W-:Y:S01]  /*85680*/  @P4 STG.E.U16 [R8.64], R3 ;  /* 0x0000000308004986 */ /* 0x0001e2000c101506 */
[----:B------:R-:W-:Y:S01]  /*85690*/  ISETP.LT.AND P4, PT, R28, c[0x0][0x178], !P2 ;  /* 0x00005e001c007a0c */ /* 0x000fe20005781270 */
[----:B------:R-:W-:-:S04]  /*856a0*/  IMAD.WIDE R10, R0, 0x2, R14 ;  /* 0x00000002000a7825 */ /* 0x000fc800078e020e */
[C---:B------:R-:W-:Y:S01]  /*856b0*/  IMAD.WIDE R16, R0.reuse, 0x2, R6 ;  /* 0x0000000200107825 */ /* 0x040fe200078e0206 */
[----:B------:R1:W-:Y:S03]  /*856c0*/  @P3 STG.E.U16 [R10.64], R20 ;  /* 0x000000140a003986 */ /* 0x0003e6000c101506 */
[C---:B0-----:R-:W-:Y:S01]  /*856d0*/  IMAD.WIDE R8, R0.reuse, 0x2, R12 ;  /* 0x0000000200087825 */ /* 0x041fe200078e020c */
[----:B------:R-:W-:Y:S02]  /*856e0*/  IADD3 R0, R0, c[0x0][0x198], RZ ;  /* 0x0000660000007a10 */ /* 0x000fe40007ffe0ff */
[----:B------:R-:W-:-:S03]  /*856f0*/  IADD3 R3, R24, 0x7b, RZ ;  /* 0x0000007b18037810 */ /* 0x000fc60007ffe0ff */
[----:B-1----:R-:W-:Y:S01]  /*85700*/  IMAD.WIDE R10, R0, 0x2, R4 ;  /* 0x00000002000a7825 */ /* 0x002fe200078e0204 */
[----:B------:R-:W-:Y:S01]  /*85710*/  @P0 STG.E.U16 [R8.64], R18 ;  /* 0x0000001208000986 */ /* 0x000fe2000c101506 */
[----:B------:R-:W-:Y:S02]  /*85720*/  ISETP.GE.AND P0, PT, R3, c[0x0][0x17c], PT ;  /* 0x00005f0003007a0c */ /* 0x000fe40003f06270 */
[----:B-----5:R-:W-:Y:S01]  /*85730*/  PRMT R3, R25, 0x7632, R3 ;  /* 0x0000763219037816 */ /* 0x020fe20000000003 */
[----:B------:R-:W-:Y:S04]  /*85740*/  @P6 STG.E.U16 [R16.64], R19 ;  /* 0x0000001310006986 */ /* 0x000fe8000c101506 */
[----:B------:R0:W-:Y:S04]  /*85750*/  @P4 STG.E.U16 [R10.64], R25 ;  /* 0x000000190a004986 */ /* 0x0001e8000c101506 */
[----:B0-----:R-:W2:Y:S01]  /*85760*/  LDL.LU R25, [R1+0x4bc] ;  /* 0x0004bc0001197983 */ /* 0x001ea20000300800 */
[----:B------:R-:W-:-:S02]  /*85770*/  ISETP.LT.AND P3, PT, R26, c[0x0][0x178], !P2 ;  /* 0x00005e001a007a0c */ /* 0x000fc40005761270 */
[----:B------:R-:W-:Y:S01]  /*85780*/  ISETP.LT.AND P6, PT, R27, c[0x0][0x178], !P2 ;  /* 0x00005e001b007a0c */ /* 0x000fe200057c1270 */
[----:B------:R-:W-:Y:S01]  /*85790*/  IMAD.WIDE R8, R0, 0x2, R14 ;  /* 0x0000000200087825 */ /* 0x000fe200078e020e */
[----:B------:R-:W-:-:S03]  /*857a0*/  ISETP.LT.AND P2, PT, R29, c[0x0][0x178], !P2 ;  /* 0x00005e001d007a0c */ /* 0x000fc60005741270 */
[----:B------:R-:W-:-:S06]  /*857b0*/  IMAD.WIDE R10, R0, 0x2, R12 ;  /* 0x00000002000a7825 */ /* 0x000fcc00078e020c */
[----:B------:R0:W-:Y:S01]  /*857c0*/  @P3 STG.E.U16 [R8.64], R2 ;  /* 0x0000000208003986 */ /* 0x0001e2000c101506 */
[----:B------:R-:W-:-:S03]  /*857d0*/  ISETP.LT.AND P3, PT, R28, c[0x0][0x178], !P5 ;  /* 0x00005e001c007a0c */ /* 0x000fc60006f61270 */
[----:B----4-:R-:W-:Y:S01]  /*857e0*/  @P6 STG.E.U16 [R10.64], R22 ;  /* 0x000000160a006986 */ /* 0x010fe2000c101506 */
[----:B------:R-:W-:Y:S01]  /*857f0*/  ISETP.LT.AND P6, PT, R26, c[0x0][0x178], !P5 ;  /* 0x00005e001a007a0c */ /* 0x000fe20006fc1270 */
[C---:B0-----:R-:W-:Y:S01]  /*85800*/  IMAD.WIDE R8, R0.reuse, 0x2, R6 ;  /* 0x0000000200087825 */ /* 0x041fe200078e0206 */
[----:B------:R-:W-:-:S04]  /*85810*/  IADD3 R0, R0, c[0x0][0x198], RZ ;  /* 0x0000660000007a10 */ /* 0x000fc80007ffe0ff */
[----:B------:R0:W-:Y:S01]  /*85820*/  @P2 STG.E.U16 [R8.64], R23 ;  /* 0x0000001708002986 */ /* 0x0001e2000c101506 */
[----:B------:R-:W-:Y:S02]  /*85830*/  ISETP.LT.AND P2, PT, R29, c[0x0][0x178], !P5 ;  /* 0x00005e001d007a0c */ /* 0x000fe40006f41270 */
[----:B------:R-:W-:Y:S02]  /*85840*/  ISETP.LT.AND P5, PT, R27, c[0x0][0x178], !P5 ;  /* 0x00005e001b007a0c */ /* 0x000fe40006fa1270 */
[----:B------:R-:W-:Y:S01]  /*85850*/  IADD3 R16, R24, 0x7c, RZ ;  /* 0x0000007c18107810 */ /* 0x000fe20007ffe0ff */
[----:B0-----:R-:W-:-:S03]  /*85860*/  IMAD.WIDE R8, R0, 0x2, R4 ;  /* 0x0000000200087825 */ /* 0x001fc600078e0204 */
[----:B------:R-:W-:Y:S02]  /*85870*/  ISETP.GE.AND P4, PT, R16, c[0x0][0x17c], PT ;  /* 0x00005f0010007a0c */ /* 0x000fe40003f86270 */
[----:B------:R-:W-:Y:S01]  /*85880*/  PRMT R20, R2, 0x7632, R20 ;  /* 0x0000763202147816 */ /* 0x000fe20000000014 */
[----:B------:R0:W-:Y:S01]  /*85890*/  @P3 STG.E.U16 [R8.64], R3 ;  /* 0x0000000308003986 */ /* 0x0001e2000c101506 */
[----:B------:R-:W-:Y:S01]  /*858a0*/  ISETP.LT.AND P3, PT, R28, c[0x0][0x178], !P1 ;  /* 0x00005e001c007a0c */ /* 0x000fe20004f61270 */
[----:B------:R-:W-:Y:S01]  /*858b0*/  IMAD.WIDE R10, R0, 0x2, R14 ;  /* 0x00000002000a7825 */ /* 0x000fe200078e020e */
[----:B------:R-:W-:Y:S01]  /*858c0*/  PRMT R18, R22, 0x7632, R18 ;  /* 0x0000763216127816 */ /* 0x000fe20000000012 */
[----:B------:R-:W3:Y:S01]  /*858d0*/  LDL.LU R2, [R1+0x33c] ;  /* 0x00033c0001027983 */ /* 0x000ee20000300800 */
[----:B------:R-:W-:Y:S01]  /*858e0*/  PRMT R19, R23, 0x7632, R19 ;  /* 0x0000763217137816 */ /* 0x000fe20000000013 */
[C---:B------:R-:W-:Y:S02]  /*858f0*/  IMAD.WIDE R16, R0.reuse, 0x2, R6 ;  /* 0x0000000200107825 */ /* 0x040fe400078e0206 */
[----:B------:R1:W-:Y:S02]  /*85900*/  @P6 STG.E.U16 [R10.64], R20 ;  /* 0x000000140a006986 */ /* 0x0003e4000c101506 */
[C---:B0-----:R-:W-:Y:S01]  /*85910*/  IMAD.WIDE R8, R0.reuse, 0x2, R12 ;  /* 0x0000000200087825 */ /* 0x041fe200078e020c */
[----:B------:R-:W-:Y:S01]  /*85920*/  IADD3 R0, R0, c[0x0][0x198], RZ ;  /* 0x0000660000007a10 */ /* 0x000fe20007ffe0ff */
[----:B------:R-:W4:Y:S04]  /*85930*/  LDL.LU R22, [R1+0x53c] ;  /* 0x00053c0001167983 */ /* 0x000f280000300800 */
[----:B------:R-:W-:Y:S01]  /*85940*/  @P5 STG.E.U16 [R8.64], R18 ;  /* 0x0000001208005986 */ /* 0x000fe2000c101506 */
[----:B-1----:R-:W-:-:S03]  /*85950*/  IMAD.WIDE R10, R0, 0x2, R4 ;  /* 0x00000002000a7825 */ /* 0x002fc600078e0204 */
[----:B------:R0:W-:Y:S02]  /*85960*/  @P2 STG.E.U16 [R16.64], R19 ;  /* 0x0000001310002986 */ /* 0x0001e4000c101506 */
[----:B0-----:R-:W-:Y:S02]  /*85970*/  IADD3 R16, R24, 0x7e, RZ ;  /* 0x0000007e18107810 */ /* 0x001fe40007ffe0ff */
[----:B------:R-:W5:Y:S04]  /*85980*/  LDL.LU R17, [R1+0x2fc] ;  /* 0x0002fc0001117983 */ /* 0x000f680000300800 */
[----:B--2---:R0:W-:Y:S01]  /*85990*/  @P3 STG.E.U16 [R10.64], R25 ;  /* 0x000000190a003986 */ /* 0x0041e2000c101506 */
[----:B------:R-:W-:-:S03]  /*859a0*/  ISETP.GE.AND P3, PT, R16, c[0x0][0x17c], PT ;  /* 0x00005f0010007a0c */ /* 0x000fc60003f66270 */
[----:B------:R-:W2:Y:S01]  /*859b0*/  LDL.LU R16, [R1+0x35c] ;  /* 0x00035c0001107983 */ /* 0x000ea20000300800 */
[----:B------:R-:W-:Y:S02]  /*859c0*/  ISETP.LT.AND P6, PT, R26, c[0x0][0x178], !P1 ;  /* 0x00005e001a007a0c */ /* 0x000fe40004fc1270 */
[----:B------:R-:W-:Y:S01]  /*859d0*/  ISETP.LT.AND P2, PT, R27, c[0x0][0x178], !P1 ;  /* 0x00005e001b007a0c */ /* 0x000fe20004f41270 */
[----:B------:R-:W-:Y:S01]  /*859e0*/  IMAD.WIDE R8, R0, 0x2, R14 ;  /* 0x0000000200087825 */ /* 0x000fe200078e020e */
[----:B------:R-:W-:Y:S01]  /*859f0*/  IADD3 R3, R24, 0x7d, RZ ;  /* 0x0000007d18037810 */ /* 0x000fe20007ffe0ff */
[----:B------:R-:W4:Y:S02]  /*85a00*/  LDL.LU R23, [R1+0x37c] ;  /* 0x00037c0001177983 */ /* 0x000f240000300800 */
[----:B0-----:R-:W-:Y:S01]  /*85a10*/  IMAD.WIDE R10, R0, 0x2, R12 ;  /* 0x00000002000a7825 */ /* 0x001fe200078e020c */
[----:B------:R-:W-:Y:S02]  /*85a20*/  ISETP.GE.AND P5, PT, R3, c[0x0][0x17c], PT ;  /* 0x00005f0003007a0c */ /* 0x000fe40003fa6270 */
[----:B------:R-:W-:-:S02]  /*85a30*/  PRMT R3, R25, 0x7632, R3 ;  /* 0x0000763219037816 */ /* 0x000fc40000000003 */
[----:B------:R-:W4:Y:S01]  /*85a40*/  LDL.LU R25, [R1+0x34c] ;  /* 0x00034c0001197983 */ /* 0x000f220000300800 */
[----:B---3--:R-:W-:-:S03]  /*85a50*/  PRMT R18, R2, 0x7632, R18 ;  /* 0x0000763202127816 */ /* 0x008fc60000000012 */
[----:B--2---:R-:W-:Y:S04]  /*85a60*/  @P6 STG.E.U16 [R8.64], R16 ;  /* 0x0000001008006986 */ /* 0x004fe8000c101506 */
[----:B------:R0:W-:Y:S04]  /*85a70*/  @P2 STG.E.U16 [R10.64], R2 ;  /* 0x000000020a002986 */ /* 0x0001e8000c101506 */
[----:B0-----:R-:W2:Y:S01]  /*85a80*/  LDL.LU R2, [R1+0x1ec] ;  /* 0x0001ec0001027983 */ /* 0x001ea20000300800 */
[----:B------:R-:W-:Y:S01]  /*85a90*/  ISETP.LT.AND P1, PT, R29, c[0x0][0x178], !P1 ;  /* 0x00005e001d007a0c */ /* 0x000fe20004f21270 */
[----:B------:R-:W-:Y:S01]  /*85aa0*/  IMAD.WIDE R8, R0, 0x2, R6 ;  /* 0x0000000200087825 */ /* 0x000fe200078e0206 */
[----:B------:R-:W-:-:S02]  /*85ab0*/  ISETP.LT.AND P6, PT, R28, c[0x0][0x178], !P0 ;  /* 0x00005e001c007a0c */ /* 0x000fc400047c1270 */
[----:B------:R-:W-:Y:S02]  /*85ac0*/  IADD3 R0, R0, c[0x0][0x198], RZ ;  /* 0x0000660000007a10 */ /* 0x000fe40007ffe0ff */
[----:B------:R-:W-:-:S07]  /*85ad0*/  ISETP.LT.AND P2, PT, R26, c[0x0][0x178], !P0 ;  /* 0x00005e001a007a0c */ /* 0x000fce0004741270 */
[----:B-----5:R0:W-:Y:S01]  /*85ae0*/  @P1 STG.E.U16 [R8.64], R17 ;  /* 0x0000001108001986 */ /* 0x0201e2000c101506 */
[----:B------:R-:W-:Y:S02]  /*85af0*/  ISETP.LT.AND P1, PT, R29, c[0x0][0x178], !P0 ;  /* 0x00005e001d007a0c */ /* 0x000fe40004721270 */
[----:B------:R-:W-:Y:S01]  /*85b00*/  ISETP.LT.AND P0, PT, R27, c[0x0][0x178], !P0 ;  /* 0x00005e001b007a0c */ /* 0x000fe20004701270 */
[----:B------:R-:W-:Y:S01]  /*85b10*/  IMAD.WIDE R10, R0, 0x2, R14 ;  /* 0x00000002000a7825 */ /* 0x000fe200078e020e */
[----:B------:R-:W-:-:S03]  /*85b20*/  PRMT R20, R16, 0x7632, R20 ;  /* 0x0000763210147816 */ /* 0x000fc60000000014 */
[----:B0-----:R-:W-:Y:S01]  /*85b30*/  IMAD.WIDE R8, R0, 0x2, R4 ;  /* 0x0000000200087825 */ /* 0x001fe200078e0204 */
[----:B------:R-:W-:-:S04]  /*85b40*/  PRMT R19, R17, 0x7632, R19 ;  /* 0x0000763211137816 */ /* 0x000fc80000000013 */
[----:B------:R0:W-:Y:S01]  /*85b50*/  @P6 STG.E.U16 [R8.64], R3 ;  /* 0x0000000308006986 */ /* 0x0001e2000c101506 */
[----:B------:R-:W-:Y:S01]  /*85b60*/  IMAD.WIDE R16, R0, 0x2, R6 ;  /* 0x0000000200107825 */ /* 0x000fe200078e0206 */
[----:B------:R-:W-:Y:S02]  /*85b70*/  ISETP.LT.AND P6, PT, R28, c[0x0][0x178], !P4 ;  /* 0x00005e001c007a0c */ /* 0x000fe400067c1270 */
[----:B------:R1:W-:Y:S01]  /*85b80*/  @P2 STG.E.U16 [R10.64], R20 ;  /* 0x000000140a002986 */ /* 0x0003e2000c101506 */
[----:B------:R-:W-:Y:S01]  /*85b90*/  ISETP.LT.AND P2, PT, R26, c[0x0][0x178], !P4 ;  /* 0x00005e001a007a0c */ /* 0x000fe20006741270 */
[C---:B0-----:R-:W-:Y:S01]  /*85ba0*/  IMAD.WIDE R8, R0.reuse, 0x2, R12 ;  /* 0x0000000200087825 */ /* 0x041fe200078e020c */
[----:B------:R-:W-:Y:S02]  /*85bb0*/  IADD3 R0, R0, c[0x0][0x198], RZ ;  /* 0x0000660000007a10 */ /* 0x000fe40007ffe0ff */
[----:B------:R-:W-:Y:S01]  /*85bc0*/  IADD3 R3, R24, 0x7f, RZ ;  /* 0x0000007f18037810 */ /* 0x000fe20007ffe0ff */
[----:B-1----:R-:W3:Y:S04]  /*85bd0*/  LDL.LU R20, [R1+0x54c] ;  /* 0x00054c0001147983 */ /* 0x002ee80000300800 */
[----:B------:R0:W-:Y:S04]  /*85be0*/  @P0 STG.E.U16 [R8.64], R18 ;  /* 0x0000001208000986 */ /* 0x0001e8000c101506 */
[----:B------:R1:W-:Y:S01]  /*85bf0*/  @P1 STG.E.U16 [R16.64], R19 ;  /* 0x0000001310001986 */ /* 0x0003e2000c101506 */
[----:B------:R-:W-:-:S02]  /*85c00*/  ISETP.LT.AND P1, PT, R29, c[0x0][0x178], !P4 ;  /* 0x00005e001d007a0c */ /* 0x000fc40006721270 */
[----:B------:R-:W-:Y:S01]  /*85c10*/  ISETP.LT.AND P4, PT, R27, c[0x0][0x178], !P4 ;  /* 0x00005e001b007a0c */ /* 0x000fe20006781270 */
[----:B------:R-:W-:-:S04]  /*85c20*/  IMAD.WIDE R10, R0, 0x2, R14 ;  /* 0x00000002000a7825 */ /* 0x000fc800078e020e */
[----:B0-----:R-:W-:-:S05]  /*85c30*/  IMAD.WIDE R8, R0, 0x2, R4 ;  /* 0x0000000200087825 */ /* 0x001fca00078e0204 */
[----:B----4-:R0:W-:Y:S01]  /*85c40*/  @P6 STG.E.U16 [R8.64], R22 ;  /* 0x0000001608006986 */ /* 0x0101e2000c101506 */
[----:B------:R-:W-:-:S03]  /*85c50*/  ISETP.LT.AND P6, PT, R26, c[0x0][0x178], !P5 ;  /* 0x00005e001a007a0c */ /* 0x000fc60006fc1270 */
[----:B------:R4:W-:Y:S01]  /*85c60*/  @P2 STG.E.U16 [R10.64], R23 ;  /* 0x000000170a002986 */ /* 0x0009e2000c101506 */
[----:B------:R-:W-:Y:S02]  /*85c70*/  ISETP.LT.AND P2, PT, R28, c[0x0][0x178], !P5 ;  /* 0x00005e001c007a0c */ /* 0x000fe40006f41270 */
[C---:B-1----:R-:W-:Y:S01]  /*85c80*/  IADD3 R17, R0.reuse, c[0x0][0x198], RZ ;  /* 0x0000660000117a10 */ /* 0x042fe20007ffe0ff */
[----:B0-----:R-:W-:-:S04]  /*85c90*/  IMAD.WIDE R8, R0, 0x2, R12 ;  /* 0x0000000200087825 */ /* 0x001fc800078e020c */
[----:B----4-:R-:W-:Y:S01]  /*85ca0*/  IMAD.WIDE R10, R0, 0x2, R6 ;  /* 0x00000002000a7825 */ /* 0x010fe200078e0206 */
[----:B------:R0:W-:Y:S01]  /*85cb0*/  @P4 STG.E.U16 [R8.64], R25 ;  /* 0x0000001908004986 */ /* 0x0001e2000c101506 */
[----:B------:R-:W-:Y:S02]  /*85cc0*/  ISETP.GE.AND P0, PT, R3, c[0x0][0x17c], PT ;  /* 0x00005f0003007a0c */ /* 0x000fe40003f06270 */
[----:B------:R-:W-:Y:S02]  /*85cd0*/  PRMT R3, R22, 0x7632, R3 ;  /* 0x0000763216037816 */ /* 0x000fe40000000003 */
[----:B------:R-:W-:Y:S01]  /*85ce0*/  PRMT R16, R23, 0x7632, R16 ;  /* 0x0000763217107816 */ /* 0x000fe20000000010 */
[----:B------:R-:W4:Y:S01]  /*85cf0*/  LDL.LU R22, [R1+0x38c] ;  /* 0x00038c0001167983 */ /* 0x000f220000300800 */
[----:B------:R-:W-:-:S03]  /*85d00*/  PRMT R0, R25, 0x7632, R0 ;  /* 0x0000763219007816 */ /* 0x000fc60000000000 */
[----:B------:R-:W5:Y:S01]  /*85d10*/  LDL.LU R23, [R1+0x36c] ;  /* 0x00036c0001177983 */ /* 0x000f620000300800 */
[----:B0-----:R-:W-:-:S03]  /*85d20*/  IMAD.WIDE R8, R17, 0x2, R4 ;  /* 0x0000000211087825 */ /* 0x001fc600078e0204 */
[----:B------:R-:W3:Y:S04]  /*85d30*/  LDL.LU R25, [R1+0x3f0] ;  /* 0x0003f00001197983 */ /* 0x000ee80000300800 */
[----:B--2---:R0:W-:Y:S01]  /*85d40*/  @P1 STG.E.U16 [R10.64], R2 ;  /* 0x000000020a001986 */ /* 0x0041e2000c101506 */
[----:B------:R-:W-:Y:S02]  /*85d50*/  ISETP.LT.AND P1, PT, R29, c[0x0][0x178], !P5 ;  /* 0x00005e001d007a0c */ /* 0x000fe40006f21270 */
[----:B------:R-:W-:Y:S01]  /*85d60*/  ISETP.LT.AND P5, PT, R27, c[0x0][0x178], !P5 ;  /* 0x00005e001b007a0c */ /* 0x000fe20006fa1270 */
[----:B------:R1:W-:Y:S01]  /*85d70*/  @P2 STG.E.U16 [R8.64], R3 ;  /* 0x0000000308002986 */ /* 0x0003e2000c101506 */
[----:B------:R-:W-:Y:S01]  /*85d80*/  PRMT R18, R2, 0x7632, R18 ;  /* 0x0000763202127816 */ /* 0x000fe20000000012 */
[----:B0-----:R-:W-:-:S02]  /*85d90*/  IMAD.WIDE R10, R17, 0x2, R14 ;  /* 0x00000002110a7825 */ /* 0x001fc400078e020e */
[----:B------:R-:W2:Y:S02]  /*85da0*/  LDL.LU R2, [R1+0x3d0] ;  /* 0x0003d00001027983 */ /* 0x000ea40000300800 */
[C---:B-1----:R-:W-:Y:S02]  /*85db0*/  IMAD.WIDE R8, R17.reuse, 0x2, R12 ;  /* 0x0000000211087825 */ /* 0x042fe400078e020c */
[----:B------:R0:W-:Y:S04]  /*85dc0*/  @P6 STG.E.U16 [R10.64], R16 ;  /* 0x000000100a006986 */ /* 0x0001e8000c101506 */
[----:B------:R-:W-:Y:S01]  /*85dd0*/  @P5 STG.E.U16 [R8.64], R0 ;  /* 0x0000000008005986 */ /* 0x000fe2000c101506 */
[----:B0-----:R-:W-:-:S05]  /*85de0*/  IMAD.WIDE R10, R17, 0x2, R6 ;  /* 0x00000002110a7825 */ /* 0x001fca00078e0206 */
[----:B------:R0:W-:Y:S04]  /*85df0*/  @P1 STG.E.U16 [R10.64], R18 ;  /* 0x000000120a001986 */ /* 0x0001e8000c101506 */
[----:B0-----:R-:W2:Y:S01]  /*85e00*/  LDL.LU R11, [R1+0x55c] ;  /* 0x00055c00010b7983 */ /* 0x001ea20000300800 */
[----:B------:R-:W-:Y:S02]  /*85e10*/  ISETP.LT.AND P4, PT, R28, c[0x0][0x178], !P3 ;  /* 0x00005e001c007a0c */ /* 0x000fe40005f81270 */
[----:B------:R-:W-:Y:S02]  /*85e20*/  IADD3 R3, R17, c[0x0][0x198], RZ ;  /* 0x0000660011037a10 */ /* 0x000fe40007ffe0ff */
[----:B------:R-:W-:-:S03]  /*85e30*/  ISETP.LT.AND P6, PT, R26, c[0x0][0x178], !P3 ;  /* 0x00005e001a007a0c */ /* 0x000fc60005fc1270 */
[----:B------:R-:W-:-:S04]  /*85e40*/  IMAD.WIDE R16, R3, 0x2, R4 ;  /* 0x0000000203107825 */ /* 0x000fc800078e0204 */
[C---:B------:R-:W-:Y:S01]  /*85e50*/  IMAD.WIDE R8, R3.reuse, 0x2, R14 ;  /* 0x0000000203087825 */ /* 0x040fe200078e020e */
[----:B------:R-:W-:Y:S02]  /*85e60*/  ISETP.LT.AND P5, PT, R28, c[0x0][0x178], !P0 ;  /* 0x00005e001c007a0c */ /* 0x000fe400047a1270 */
[C---:B------:R-:W-:Y:S02]  /*85e70*/  IADD3 R19, R24.reuse, 0x80, RZ ;  /* 0x0000008018137810 */ /* 0x040fe40007ffe0ff */
[----:B------:R-:W-:Y:S02]  /*85e80*/  IADD3 R18, R3, c[0x0][0x198], RZ ;  /* 0x0000660003127a10 */ /* 0x000fe40007ffe0ff */
[----:B------:R-:W-:Y:S02]  /*85e90*/  ISETP.GE.AND P2, PT, R19, c[0x0][0x17c], PT ;  /* 0x00005f0013007a0c */ /* 0x000fe40003f46270 */
[----:B------:R-:W-:-:S04]  /*85ea0*/  IADD3 R0, R24, 0x81, RZ ;  /* 0x0000008118007810 */ /* 0x000fc80007ffe0ff */
[----:B------:R-:W-:Y:S01]  /*85eb0*/  ISETP.GE.AND P1, PT, R0, c[0x0][0x17c], PT ;  /* 0x00005f0000007a0c */ /* 0x000fe20003f26270 */
[----:B------:R-:W-:Y:S01]  /*85ec0*/  STL [R1+0x23dc], R27 ;  /* 0x0023dc1b01007387 */ /* 0x000fe20000100800 */
[----:B----4-:R-:W-:-:S03]  /*85ed0*/  PRMT R0, R22, 0x7632, R0 ;  /* 0x0000763216007816 */ /* 0x010fc60000000000 */
[----:B--2---:R-:W-:Y:S01]  /*85ee0*/  @P4 STG.E.U16 [R16.64], R11 ;  /* 0x0000000b10004986 */ /* 0x004fe2000c101506 */
[----:B------:R-:W-:Y:S02]  /*85ef0*/  ISETP.LT.AND P4, PT, R29, c[0x0][0x178], !P3 ;  /* 0x00005e001d007a0c */ /* 0x000fe40005f81270 */
[----:B------:R-:W-:Y:S01]  /*85f00*/  ISETP.LT.AND P3, PT, R27, c[0x0][0x178], !P3 ;  /* 0x00005e001b007a0c */ /* 0x000fe20005f61270 */
[----:B---3--:R0:W-:Y:S01]  /*85f10*/  @P6 STG.E.U16 [R8.64], R20 ;  /* 0x0000001408006986 */ /* 0x0081e2000c101506 */
[----:B------:R-:W-:Y:S02]  /*85f20*/  ISETP.LT.AND P6, PT, R26, c[0x0][0x178], !P0 ;  /* 0x00005e001a007a0c */ /* 0x000fe400047c1270 */
[----:B------:R-:W-:Y:S01]  /*85f30*/  PRMT R19, R11, 0x7632, R19 ;  /* 0x000076320b137816 */ /* 0x000fe20000000013 */
[----:B0-----:R-:W-:-:S08]  /*85f40*/  IMAD.WIDE R8, R3, 0x2, R12 ;  /* 0x0000000203087825 */ /* 0x001fd000078e020c */
[----:B------:R0:W-:Y:S01]  /*85f50*/  @P3 STG.E.U16 [R8.64], R22 ;  /* 0x0000001608003986 */ /* 0x0001e2000c101506 */
[----:B------:R-:W-:Y:S01]  /*85f60*/  ISETP.LT.AND P3, PT, R29, c[0x0][0x178], !P0 ;  /* 0x00005e001d007a0c */ /* 0x000fe20004761270 */
[----:B------:R-:W-:Y:S01]  /*85f70*/  IMAD.WIDE R10, R3, 0x2, R6 ;  /* 0x00000002030a7825 */ /* 0x000fe200078e0206 */
[----:B------:R-:W-:Y:S02]  /*85f80*/  ISETP.LT.AND P0, PT, R27, c[0x0][0x178], !P0 ;  /* 0x00005e001b007a0c */ /* 0x000fe40004701270 */
[----:B------:R-:W-:Y:S01]  /*85f90*/  PRMT R3, R20, 0x7632, R3 ;  /* 0x0000763214037816 */ /* 0x000fe20000000003 */
[C---:B------:R-:W-:Y:S01]  /*85fa0*/  IMAD.WIDE R16, R18.reuse, 0x2, R4 ;  /* 0x0000000212107825 */ /* 0x040fe200078e0204 */
[----:B-----5:R-:W-:Y:S03]  /*85fb0*/  @P4 STG.E.U16 [R10.64], R23 ;  /* 0x000000170a004986 */ /* 0x020fe6000c101506 */
[C---:B0-----:R-:W-:Y:S01]  /*85fc0*/  IMAD.WIDE R8, R18.reuse, 0x2, R14 ;  /* 0x0000000212087825 */ /* 0x041fe200078e020e */
[----:B------:R-:W-:Y:S04]  /*85fd0*/  @P5 STG.E.U16 [R16.64], R19 ;  /* 0x0000001310005986 */ /* 0x000fe8000c101506 */
[----:B------:R0:W-:Y:S02]  /*85fe0*/  @P6 STG.E.U16 [R8.64], R3 ;  /* 0x0000000308006986 */ /* 0x0001e4000c101506 */
[----:B0-----:R-:W-:-:S05]  /*85ff0*/  IMAD.WIDE R8, R18, 0x2, R12 ;  /* 0x0000000212087825 */ /* 0x001fca00078e020c */
[----:B------:R0:W-:Y:S01]  /*86000*/  @P0 STG.E.U16 [R8.64], R0 ;  /* 0x0000000008000986 */ /* 0x0001e2000c101506 */
[----:B------:R-:W-:-:S03]  /*86010*/  ISETP.LT.AND P0, PT, R27, c[0x0][0x178], !P2 ;  /* 0x00005e001b007a0c */ /* 0x000fc60005701270 */
[----:B------:R-:W2:Y:S01]  /*86020*/  LDL R27, [R1+0x3c0] ;  /* 0x0003c000011b7983 */ /* 0x000ea20000100800 */
[----:B------:R-:W-:Y:S02]  /*86030*/  ISETP.LT.AND P5, PT, R28, c[0x0][0x178], !P2 ;  /* 0x00005e001c007a0c */ /* 0x000fe400057a1270 */
[----:B------:R-:W-:Y:S02]  /*86040*/  ISETP.LT.AND P4, PT, R26, c[0x0][0x178], !P2 ;  /* 0x00005e001a007a0c */ /* 0x000fe40005781270 */
[C---:B------:R-:W-:Y:S01]  /*86050*/  IADD3 R20, R18.reuse, c[0x0][0x198], RZ ;  /* 0x0000660012147a10 */ /* 0x040fe20007ffe0ff */
[----:B------:R-:W-:Y:S01]  /*86060*/  IMAD.WIDE R10, R18, 0x2, R6 ;  /* 0x00000002120a7825 */ /* 0x000fe200078e0206 */
[----:B------:R-:W-:Y:S02]  /*86070*/  PRMT R21, R23, 0x7632, R21 ;  /* 0x0000763217157816 */ /* 0x000fe40000000015 */
[----:B------:R-:W-:Y:S01]  /*86080*/  IADD3 R3, R24, 0x82, RZ ;  /* 0x0000008218037810 */ /* 0x000fe20007ffe0ff */
[----:B------:R-:W-:Y:S01]  /*86090*/  IMAD.WIDE R16, R20, 0x2, R4 ;  /* 0x0000000214107825 */ /* 0x000fe200078e0204 */
[----:B------:R-:W-:-:S03]  /*860a0*/  IADD3 R22, R24, 0x83, RZ ;  /* 0x0000008318167810 */ /* 0x000fc60007ffe0ff */
[C---:B------:R-:W-:Y:S01]  /*860b0*/  IMAD.WIDE R18, R20.reuse, 0x2, R14 ;  /* 0x0000000214127825 */ /* 0x040fe200078e020e */
[----:B------:R-:W-:Y:S01]  /*860c0*/  ISETP.GE.AND P6, PT, R3, c[0x0][0x17c], PT ;  /* 0x00005f0003007a0c */ /* 0x000fe20003fc6270 */
[----:B------:R1:W-:Y:S02]  /*860d0*/  @P3 STG.E.U16 [R10.64], R21 ;  /* 0x000000150a003986 */ /* 0x0003e4000c101506 */
[----:B0-----:R-:W-:Y:S01]  /*860e0*/  IMAD.WIDE R8, R20, 0x2, R12 ;  /* 0x0000000214087825 */ /* 0x001fe200078e020c */
[----:B------:R-:W-:Y:S01]  /*860f0*/  PRMT R3, R25, 0x7632, R3 ;  /* 0x0000763219037816 */ /* 0x000fe20000000003 */
[----:B------:R0:W-:Y:S01]  /*86100*/  @P5 STG.E.U16 [R16.64], R25 ;  /* 0x0000001910005986 */ /* 0x0001e2000c101506 */
[----:B------:R-:W-:-:S03]  /*86110*/  ISETP.GE.AND P3, PT, R22, c[0x0][0x17c], PT ;  /* 0x00005f0016007a0c */ /* 0x000fc60003f66270 */
[----:B------:R-:W3:Y:S04]  /*86120*/  LDL.LU R23, [R1+0x400] ;  /* 0x0004000001177983 */ /* 0x000ee80000300800 */
[----:B------:R4:W-:Y:S01]  /*86130*/  @P4 STG.E.U16 [R18.64], R2 ;  /* 0x0000000212004986 */ /* 0x0009e2000c101506 */
[----:B-1----:R-:W-:-:S03]  /*86140*/  PRMT R21, R2, 0x7632, R21 ;  /* 0x0000763202157816 */ /* 0x002fc60000000015 */
[----:B0-----:R-:W5:Y:S04]  /*86150*/  LDL.LU R25, [R1+0x3e0] ;  /* 0x0003e00001197983 */ /* 0x001f680000300800 */
[----:B----4-:R-:W4:Y:S04]  /*86160*/  LDL.LU R2, [R1+0x3b0] ;  /* 0x0003b00001027983 */ /* 0x010f280000300800 */
[----:B------:R-:W3:Y:S04]  /*86170*/  LDL.LU R22, [R1+0x3a0] ;  /* 0x0003a00001167983 */ /* 0x000ee80000300800 */
[----:B--2---:R0:W-:Y:S04]  /*86180*/  @P0 STG.E.U16 [R8.64], R27 ;  /* 0x0000001b08000986 */ /* 0x0041e8000c101506 */
[----:B0-----:R-:W2:Y:S04]  /*86190*/  LDL.LU R27, [R1+0x23dc] ;  /* 0x0023dc00011b7983 */ /* 0x001ea80000300800 */
[----:B------:R-:W2:Y:S01]  /*861a0*/  LDL.LU R9, [R1+0x3c0] ;  /* 0x0003c00001097983 */ /* 0x000ea20000300800 */
[----:B------:R-:W-:-:S02]  /*861b0*/  ISETP.LT.AND P2, PT, R29, c[0x0][0x178], !P2 ;  /* 0x00005e001d007a0c */ /* 0x000fc40005741270 */
[----:B------:R-:W-:Y:S02]  /*861c0*/  ISETP.LT.AND P5, PT, R28, c[0x0][0x178], !P1 ;  /* 0x00005e001c007a0c */ /* 0x000fe40004fa1270 */
[C---:B------:R-:W-:Y:S01]  /*861d0*/  IADD3 R0, R20.reuse, c[0x0][0x198], RZ ;  /* 0x0000660014007a10 */ /* 0x040fe20007ffe0ff */
[----:B------:R-:W-:-:S04]  /*861e0*/  IMAD.WIDE R10, R20, 0x2, R6 ;  /* 0x00000002140a7825 */ /* 0x000fc800078e0206 */
[----:B------:R-:W-:-:S04]  /*861f0*/  IMAD.WIDE R16, R0, 0x2, R4 ;  /* 0x0000000200107825 */ /* 0x000fc800078e0204 */
[C---:B------:R-:W-:Y:S01]  /*86200*/  IMAD.WIDE R18, R0.reuse, 0x2, R14 ;  /* 0x0000000200127825 */ /* 0x040fe200078e020e */
[----:B---3--:R0:W-:Y:S04]  /*86210*/  @P2 STG.E.U16 [R10.64], R22 ;  /* 0x000000160a002986 */ /* 0x0081e8000c101506 */
[----:B------:R1:W-:Y:S01]  /*86220*/  @P5 STG.E.U16 [R16.64], R3 ;  /* 0x0000000310005986 */ /* 0x0003e2000c101506 */
[C---:B0-----:R-:W-:Y:S01]  /*86230*/  IMAD.WIDE R10, R0.reuse, 0x2, R6 ;  /* 0x00000002000a7825 */ /* 0x041fe200078e0206 */
[C---:B-1----:R-:W-:Y:S02]  /*86240*/  IADD3 R3, R0.reuse, c[0x0][0x198], RZ ;  /* 0x0000660000037a10 */ /* 0x042fe40007ffe0ff */
[----:B--2---:R-:W-:Y:S01]  /*86250*/  PRMT R20, R9, 0x7632, R20 ;  /* 0x0000763209147816 */ /* 0x004fe20000000014 */
[----:B------:R-:W-:-:S02]  /*86260*/  IMAD.WIDE R8, R0, 0x2, R12 ;  /* 0x0000000200087825 */ /* 0x000fc400078e020c */
[----:B------:R-:W2:Y:S01]  /*86270*/  LDL.LU R0, [R1+0x430] ;  /* 0x0004300001007983 */ /* 0x000ea20000300800 */
[----:B------:R-:W-:Y:S02]  /*86280*/  ISETP.LT.AND P4, PT, R26, c[0x0][0x178], !P1 ;  /* 0x00005e001a007a0c */ /* 0x000fe40004f81270 */
[----:B------:R-:W-:Y:S02]  /*86290*/  ISETP.LT.AND P2, PT, R27, c[0x0][0x178], !P1 ;  /* 0x00005e001b007a0c */ /* 0x000fe40004f41270 */
[----:B------:R-:W-:Y:S02]  /*862a0*/  ISETP.LT.AND P1, PT, R29, c[0x0][0x178], !P1 ;  /* 0x00005e001d007a0c */ /* 0x000fe40004f21270 */
[----:B------:R-:W-:-:S07]  /*862b0*/  ISETP.LT.AND P5, PT, R28, c[0x0][0x178], !P6 ;  /* 0x00005e001c007a0c */ /* 0x000fce00077a1270 */
[----:B------:R0:W-:Y:S01]  /*862c0*/  @P4 STG.E.U16 [R18.64], R21 ;  /* 0x0000001512004986 */ /* 0x0001e2000c101506 */
[----:B------:R-:W-:Y:S01]  /*862d0*/  ISETP.LT.AND P4, PT, R26, c[0x0][0x178], !P6 ;  /* 0x00005e001a007a0c */ /* 0x000fe20007781270 */
[C---:B------:R-:W-:Y:S02]  /*862e0*/  IMAD.WIDE R16, R3.reuse, 0x2, R4 ;  /* 0x0000000203107825 */ /* 0x040fe400078e0204 */
[----:B------:R1:W-:Y:S01]  /*862f0*/  @P2 STG.E.U16 [R8.64], R20 ;  /* 0x0000001408002986 */ /* 0x0003e2000c101506 */
[----:B0-----:R-:W-:Y:S01]  /*86300*/  PRMT R21, R22, 0x7632, R21 ;  /* 0x0000763216157816 */ /* 0x001fe20000000015 */
[----:B------:R-:W-:-:S04]  /*86310*/  IMAD.WIDE R18, R3, 0x2, R14 ;  /* 0x0000000203127825 */ /* 0x000fc800078e020e */
[----:B------:R0:W-:Y:S01]  /*86320*/  @P1 STG.E.U16 [R10.64], R21 ;  /* 0x000000150a001986 */ /* 0x0001e2000c101506 */
[----:B------:R-:W-:Y:S02]  /*86330*/  ISETP.LT.AND P1, PT, R27, c[0x0][0x178], !P6 ;  /* 0x00005e001b007a0c */ /* 0x000fe40007721270 */
[----:B------:R-:W-:Y:S01]  /*86340*/  ISETP.LT.AND P6, PT, R29, c[0x0][0x178], !P6 ;  /* 0x00005e001d007a0c */ /* 0x000fe200077c1270 */
[----:B-1----:R-:W-:-:S04]  /*86350*/  IMAD.WIDE R8, R3, 0x2, R12 ;  /* 0x0000000203087825 */ /* 0x002fc800078e020c */
[----:B0-----:R-:W-:Y:S01]  /*86360*/  IMAD.WIDE R10, R3, 0x2, R6 ;  /* 0x00000002030a7825 */ /* 0x001fe200078e0206 */
[----:B------:R-:W-:Y:S01]  /*86370*/  PRMT R21, R23, 0x7632, R21 ;  /* 0x0000763217157816 */ /* 0x000fe20000000015 */
[----:B--2---:R0:W-:Y:S01]  /*86380*/  @P5 STG.E.U16 [R16.64], R0 ;  /* 0x0000000010005986 */ /* 0x0041e2000c101506 */
[----:B------:R-:W-:-:S03]  /*86390*/  ISETP.LT.AND P5, PT, R28, c[0x0][0x178], !P3 ;  /* 0x00005e001c007a0c */ /* 0x000fc60005fa1270 */
[----:B------:R1:W-:Y:S01]  /*863a0*/  @P4 STG.E.U16 [R18.64], R23 ;  /* 0x0000001712004986 */ /* 0x0003e2000c101506 */
[----:B------:R-:W-:Y:S02]  /*863b0*/  ISETP.LT.AND P4, PT, R26, c[0x0][0x178], !P3 ;  /* 0x00005e001a007a0c */ /* 0x000fe40005f81270 */
[----:B------:R-:W-:Y:S02]  /*863c0*/  PRMT R20, R0, 0x7632, R20 ;  /* 0x0000763200147816 */ /* 0x000fe40000000014 */
[----:B0-----:R-:W-:Y:S01]  /*863d0*/  IADD3 R0, R3, c[0x0][0x198], RZ ;  /* 0x0000660003007a10 */ /* 0x001fe20007ffe0ff */
[----:B-----5:R0:W-:Y:S04]  /*863e0*/  @P1 STG.E.U16 [R8.64], R25 ;  /* 0x0000001908001986 */ /* 0x0201e8000c101506 */
[C---:B------:R-:W-:Y:S01]  /*863f0*/  IMAD.WIDE R16, R0.reuse, 0x2, R4 ;  /* 0x0000000200107825 */ /* 0x040fe200078e0204 */
[----:B----4-:R2:W-:Y:S03]  /*86400*/  @P6 STG.E.U16 [R10.64], R2 ;  /* 0x000000020a006986 */ /* 0x0105e6000c101506 */
[C---:B-1----:R-:W-:Y:S01]  /*86410*/  IMAD.WIDE R18, R0.reuse, 0x2, R14 ;  /* 0x0000000200127825 */ /* 0x042fe200078e020e */
[----:B------:R1:W-:Y:S01]  /*86420*/  @P5 STG.E.U16 [R16.64], R20 ;  /* 0x0000001410005986 */ /* 0x0003e2000c101506 */
[----:B------:R-:W-:-:S03]  /*86430*/  IADD3 R3, R0, c[0x0][0x198], RZ ;  /* 0x0000660000037a10 */ /* 0x000fc60007ffe0ff */
[----:B------:R-:W3:Y:S01]  /*86440*/  LDL.LU R23, [R1+0x390] ;  /* 0x0003900001177983 */ /* 0x000ee20000300800 */
[----:B0-----:R-:W-:-:S03]  /*86450*/  IMAD.WIDE R8, R0, 0x2, R12 ;  /* 0x0000000200087825 */ /* 0x001fc600078e020c */
[----:B------:R0:W-:Y:S01]  /*86460*/  @P4 STG.E.U16 [R18.64], R21 ;  /* 0x0000001512004986 */ /* 0x0001e2000c101506 */
[----:B--2---:R-:W-:Y:S01]  /*86470*/  IMAD.WIDE R10, R0, 0x2, R6 ;  /* 0x00000002000a7825 */ /* 0x004fe200078e0206 */
[----:B-1----:R-:W-:Y:S02]  /*86480*/  PRMT R20, R25, 0x7632, R20 ;  /* 0x0000763219147816 */ /* 0x002fe40000000014 */
[----:B------:R-:W2:Y:S01]  /*86490*/  LDL.LU R25, [R1+0x4e0] ;  /* 0x0004e00001197983 */ /* 0x000ea20000300800 */
[----:B0-----:R-:W-:-:S03]  /*864a0*/  PRMT R21, R2, 0x7632, R21 ;  /* 0x0000763202157816 */ /* 0x001fc60000000015 */
[----:B------:R-:W4:Y:S04]  /*864b0*/  LDL.LU R2, [R1+0x4c0] ;  /* 0x0004c00001027983 */ /* 0x000f280000300800 */
[----:B------:R-:W5:Y:S01]  /*864c0*/  LDL.LU R0, [R1+0x480] ;  /* 0x0004800001007983 */ /* 0x000f620000300800 */
[----:B------:R-:W-:-:S04]  /*864d0*/  IADD3 R22, R24, 0x84, RZ ;  /* 0x0000008418167810 */ /* 0x000fc80007ffe0ff */
[----:B------:R-:W-:Y:S02]  /*864e0*/  ISETP.GE.AND P0, PT, R22, c[0x0][0x17c], PT ;  /* 0x00005f0016007a0c */ /* 0x000fe40003f06270 */
[----:B------:R-:W-:Y:S02]  /*864f0*/  IADD3 R22, R24, 0x85, RZ ;  /* 0x0000008518167810 */ /* 0x000fe40007ffe0ff */
[----:B------:R-:W-:Y:S02]  /*86500*/  ISETP.LT.AND P4, PT, R27, c[0x0][0x178], !P3 ;  /* 0x00005e001b007a0c */ /* 0x000fe40005f81270 */
[----:B------:R-:W-:Y:S02]  /*86510*/  ISETP.GE.AND P2, PT, R22, c[0x0][0x17c], PT ;  /* 0x00005f0016007a0c */ /* 0x000fe40003f46270 */
[----:B------:R-:W-:Y:S02]  /*86520*/  IADD3 R22, R24, 0x86, RZ ;  /* 0x0000008618167810 */ /* 0x000fe40007ffe0ff */
[----:B------:R-:W-:-:S02]  /*86530*/  ISETP.LT.AND P3, PT, R29, c[0x0][0x178], !P3 ;  /* 0x00005e001d007a0c */ /* 0x000fc40005f61270 */
[----:B------:R-:W-:Y:S02]  /*86540*/  ISETP.LT.AND P6, PT, R28, c[0x0][0x178], !P0 ;  /* 0x00005e001c007a0c */ /* 0x000fe400047c1270 */
[----:B------:R-:W-:Y:S02]  /*86550*/  ISETP.GE.AND P1, PT, R22, c[0x0][0x17c], PT ;  /* 0x00005f0016007a0c */ /* 0x000fe40003f26270 */
[----:B------:R-:W2:Y:S01]  /*86560*/  LDL.LU R22, [R1+0x440] ;  /* 0x0004400001167983 */ /* 0x000ea20000300800 */
[----:B------:R-:W-:-:S03]  /*86570*/  IMAD.WIDE R16, R3, 0x2, R4 ;  /* 0x0000000203107825 */ /* 0x000fc600078e0204 */
[----:B------:R0:W-:Y:S01]  /*86580*/  @P4 STG.E.U16 [R8.64], R20 ;  /* 0x0000001408004986 */ /* 0x0001e2000c101506 */
[----:B------:R-:W-:-:S03]  /*86590*/  IMAD.WIDE R18, R3, 0x2, R14 ;  /* 0x0000000203127825 */ /* 0x000fc600078e020e */
[----:B------:R1:W-:Y:S01]  /*865a0*/  @P3 STG.E.U16 [R10.64], R21 ;  /* 0x000000150a003986 */ /* 0x0003e2000c101506 */
[----:B0-----:R-:W-:-:S04]  /*865b0*/  IMAD.WIDE R8, R3, 0x2, R12 ;  /* 0x0000000203087825 */ /* 0x001fc800078e020c */
[C---:B-1----:R-:W-:Y:S01]  /*865c0*/  IMAD.WIDE R10, R3.reuse, 0x2, R6 ;  /* 0x00000002030a7825 */ /* 0x042fe200078e0206 */
[----:B-----5:R0:W-:Y:S01]  /*865d0*/  @P6 STG.E.U16 [R16.64], R0 ;  /* 0x0000000010006986 */ /* 0x0201e2000c101506 */
[----:B------:R-:W-:Y:S02]  /*865e0*/  PRMT R20, R0, 0x7632, R20 ;  /* 0x0000763200147816 */ /* 0x000fe40000000014 */
[----:B0-----:R-:W-:Y:S02]  /*865f0*/  IADD3 R0, R3, c[0x0][0x198], RZ ;  /* 0x0000660003007a10 */ /* 0x001fe40007ffe0ff */
[----:B------:R-:W5:Y:S01]  /*86600*/  LDL.LU R3, [R1+0x410] ;  /* 0x0004100001037983 */ /* 0x000f620000300800 */
[----:B------:R-:W-:Y:S02]  /*86610*/  ISETP.LT.AND P5, PT, R26, c[0x0][0x178], !P0 ;  /* 0x00005e001a007a0c */ /* 0x000fe400047a1270 */
[----:B------:R-:W-:Y:S02]  /*86620*/  ISETP.LT.AND P4, PT, R27, c[0x0][0x178], !P0 ;  /* 0x00005e001b007a0c */ /* 0x000fe40004781270 */
[----:B------:R-:W-:-:S02]  /*86630*/  ISETP.LT.AND P3, PT, R29, c[0x0][0x178], !P0 ;  /* 0x00005e001d007a0c */ /* 0x000fc40004761270 */
[----:B------:R-:W-:-:S07]  /*86640*/  ISETP.LT.AND P6, PT, R28, c[0x0][0x178], !P2 ;  /* 0x00005e001c007a0c */ /* 0x000fce00057c1270 */
[----:B--2---:R0:W-:Y:S01]  /*86650*/  @P5 STG.E.U16 [R18.64], R22 ;  /* 0x0000001612005986 */ /* 0x0041e2000c101506 */
[----:B------:R-:W-:Y:S01]  /*86660*/  ISETP.LT.AND P5, PT, R26, c[0x0][0x178], !P2 ;  /* 0x00005e001a007a0c */ /* 0x000fe200057a1270 */
[----:B------:R-:W-:Y:S01]  /*86670*/  IMAD.WIDE R16, R0, 0x2, R4 ;  /* 0x0000000200107825 */ /* 0x000fe200078e0204 */
[----:B------:R-:W-:-:S03]  /*86680*/  PRMT R21, R22, 0x7632, R21 ;  /* 0x0000763216157816 */ /* 0x000fc60000000015 */
[----:B0-----:R-:W-:Y:S01]  /*86690*/  IMAD.WIDE R18, R0, 0x2, R14 ;  /* 0x0000000200127825 */ /* 0x001fe200078e020e */
[----:B------:R-:W-:-:S04]  /*866a0*/  IADD3 R22, R24, 0x87, RZ ;  /* 0x0000008718167810 */ /* 0x000fc80007ffe0ff */
[----:B------:R-:W-:Y:S02]  /*866b0*/  ISETP.GE.AND P0, PT, R22, c[0x0][0x17c], PT ;  /* 0x00005f0016007a0c */ /* 0x000fe40003f06270 */
[----:B------:R-:W-:Y:S01]  /*866c0*/  IADD3 R22, R24, 0x88, RZ ;  /* 0x0000008818167810 */ /* 0x000fe20007ffe0ff */
[----:B-----5:R0:W-:Y:S01]  /*866d0*/  @P4 STG.E.U16 [R8.64], R3 ;  /* 0x0000000308004986 */ /* 0x0201e2000c101506 */
[----:B------:R-:W-:-:S03]  /*866e0*/  ISETP.LT.AND P4, PT, R27, c[0x0][0x178], !P2 ;  /* 0x00005e001b007a0c */ /* 0x000fc60005781270 */
[----:B---3--:R-:W-:Y:S01]  /*866f0*/  @P3 STG.E.U16 [R10.64], R23 ;  /* 0x000000170a003986 */ /* 0x008fe2000c101506 */
[----:B------:R-:W-:-:S03]  /*86700*/  ISETP.LT.AND P3, PT, R29, c[0x0][0x178], !P2 ;  /* 0x00005e001d007a0c */ /* 0x000fc60005761270 */
[----:B------:R1:W-:Y:S01]  /*86710*/  @P6 STG.E.U16 [R16.64], R20 ;  /* 0x0000001410006986 */ /* 0x0003e2000c101506 */
[----:B------:R-:W-:-:S03]  /*86720*/  ISETP.LT.AND P6, PT, R28, c[0x0][0x178], !P1 ;  /* 0x00005e001c007a0c */ /* 0x000fc60004fc1270 */
[----:B------:R2:W-:Y:S01]  /*86730*/  @P5 STG.E.U16 [R18.64], R21 ;  /* 0x0000001512005986 */ /* 0x0005e2000c101506 */
[----:B------:R-:W-:Y:S01]  /*86740*/  ISETP.LT.AND P5, PT, R26, c[0x0][0x178], !P1 ;  /* 0x00005e001a007a0c */ /* 0x000fe20004fa1270 */
[C---:B0-----:R-:W-:Y:S01]  /*86750*/  IMAD.WIDE R8, R0.reuse, 0x2, R12 ;  /* 0x0000000200087825 */ /* 0x041fe200078e020c */
[----:B-1----:R-:W-:Y:S02]  /*86760*/  PRMT R20, R3, 0x7632, R20 ;  /* 0x0000763203147816 */ /* 0x002fe40000000014 */
[C---:B------:R-:W-:Y:S01]  /*86770*/  IADD3 R3, R0.reuse, c[0x0][0x198], RZ ;  /* 0x0000660000037a10 */ /* 0x040fe20007ffe0ff */
[----:B------:R-:W-:Y:S01]  /*86780*/  IMAD.WIDE R10, R0, 0x2, R6 ;  /* 0x00000002000a7825 */ /* 0x000fe200078e0206 */
[----:B--2---:R-:W-:Y:S01]  /*86790*/  PRMT R21, R23, 0x7632, R21 ;  /* 0x0000763217157816 */ /* 0x004fe20000000015 */
[----:B------:R0:W-:Y:S02]  /*867a0*/  @P4 STG.E.U16 [R8.64], R20 ;  /* 0x0000001408004986 */ /* 0x0001e4000c101506 */
[----:B------:R-:W-:Y:S01]  /*867b0*/  IMAD.WIDE R16, R3, 0x2, R4 ;  /* 0x0000000203107825 */ /* 0x000fe200078e0204 */
[----:B------:R-:W-:-:S03]  /*867c0*/  ISETP.GE.AND P2, PT, R22, c[0x0][0x17c], PT ;  /* 0x00005f0016007a0c */ /* 0x000fc60003f46270 */
[----:B------:R-:W-:Y:S01]  /*867d0*/  IMAD.WIDE R18, R3, 0x2, R14 ;  /* 0x0000000203127825 */ /* 0x000fe200078e020e */
[----:B------:R-:W-:Y:S01]  /*867e0*/  IADD3 R22, R24, 0x89, RZ ;  /* 0x0000008918167810 */ /* 0x000fe20007ffe0ff */
[----:B------:R1:W-:Y:S01]  /*867f0*/  @P3 STG.E.U16 [R10.64], R21 ;  /* 0x000000150a003986 */ /* 0x0003e2000c101506 */
[----:B------:R-:W-:-:S03]  /*86800*/  ISETP.LT.AND P4, PT, R27, c[0x0][0x178], !P1 ;  /* 0x00005e001b007a0c */ /* 0x000fc60004f81270 */
[----:B------:R2:W-:Y:S01]  /*86810*/  @P6 STG.E.U16 [R16.64], R25 ;  /* 0x0000001910006986 */ /* 0x0005e2000c101506 */
[----:B0-----:R-:W-:Y:S01]  /*86820*/  PRMT R20, R25, 0x7632, R20 ;  /* 0x0000763219147816 */ /* 0x001fe20000000014 */
[----:B------:R-:W-:Y:S02]  /*86830*/  IMAD.WIDE R8, R3, 0x2, R12 ;  /* 0x0000000203087825 */ /* 0x000fe400078e020c */
[----:B------:R-:W3:Y:S01]  /*86840*/  LDL.LU R23, [R1+0x500] ;  /* 0x0005000001177983 */ /* 0x000ee20000300800 */
[----:B------:R-:W-:Y:S02]  /*86850*/  ISETP.LT.AND P3, PT, R29, c[0x0][0x178], !P1 ;  /* 0x00005e001d007a0c */ /* 0x000fe40004f61270 */
[C---:B------:R-:W-:Y:S01]  /*86860*/  IADD3 R0, R3.reuse, c[0x0][0x198], RZ ;  /* 0x0000660003007a10 */ /* 0x040fe20007ffe0ff */
[----:B----4-:R0:W-:Y:S01]  /*86870*/  @P5 STG.E.U16 [R18.64], R2 ;  /* 0x0000000212005986 */ /* 0x0101e2000c101506 */
[----:B-1----:R-:W-:Y:S01]  /*86880*/  PRMT R21, R2, 0x7632, R21 ;  /* 0x0000763202157816 */ /* 0x002fe20000000015 */
[----:B------:R-:W-:-:S02]  /*86890*/  IMAD.WIDE R10, R3, 0x2, R6 ;  /* 0x00000002030a7825 */ /* 0x000fc400078e0206 */
[----:B--2---:R-:W2:Y:S01]  /*868a0*/  LDL.LU R25, [R1+0x4d0] ;  /* 0x0004d00001197983 */ /* 0x004ea20000300800 */
[----:B------:R-:W-:-:S03]  /*868b0*/  ISETP.GE.AND P1, PT, R22, c[0x0][0x17c], PT ;  /* 0x00005f0016007a0c */ /* 0x000fc60003f26270 */
[----:B0-----:R-:W4:Y:S04]  /*868c0*/  LDL.LU R2, [R1+0x470] ;  /* 0x0004700001027983 */ /* 0x001f280000300800 */
[----:B------:R-:W5:Y:S04]  /*868d0*/  LDL.LU R3, [R1+0x490] ;  /* 0x0004900001037983 */ /* 0x000f680000300800 */
[----:B------:R-:W2:Y:S01]  /*868e0*/  LDL.LU R22, [R1+0x450] ;  /* 0x0004500001167983 */ /* 0x000ea20000300800 */
[----:B------:R-:W-:Y:S01]  /*868f0*/  ISETP.LT.AND P6, PT, R28, c[0x0][0x178], !P0 ;  /* 0x00005e001c007a0c */ /* 0x000fe200047c1270 */
[----:B------:R-:W-:-:S04]  /*86900*/  IMAD.WIDE R16, R0, 0x2, R4 ;  /* 0x0000000200107825 */ /* 0x000fc800078e0204 */
[----:B------:R-:W-:Y:S01]  /*86910*/  IMAD.WIDE R18, R0, 0x2, R14 ;  /* 0x0000000200127825 */ /* 0x000fe200078e020e */
[----:B------:R-:W-:Y:S01]  /*86920*/  ISETP.LT.AND P5, PT, R26, c[0x0][0x178], !P0 ;  /* 0x00005e001a007a0c */ /* 0x000fe200047a1270 */
[----:B-----5:R0:W-:Y:S04]  /*86930*/  @P4 STG.E.U16 [R8.64], R3 ;  /* 0x0000000308004986 */ /* 0x0201e8000c101506 */
[----:B--2---:R1:W-:Y:S04]  /*86940*/  @P3 STG.E.U16 [R10.64], R22 ;  /* 0x000000160a003986 */ /* 0x0043e8000c101506 */
[----:B------:R2:W-:Y:S01]  /*86950*/  @P6 STG.E.U16 [R16.64], R20 ;  /* 0x0000001410006986 */ /* 0x0005e2000c101506 */
[----:B0-----:R-:W-:-:S04]  /*86960*/  IMAD.WIDE R8, R0, 0x2, R12 ;  /* 0x0000000200087825 */ /* 0x001fc800078e020c */
[C---:B-1----:R-:W-:Y:S01]  /*86970*/  IMAD.WIDE R10, R0.reuse, 0x2, R6 ;  /* 0x00000002000a7825 */ /* 0x042fe200078e0206 */
[----:B--2---:R-:W-:Y:S02]  /*86980*/  PRMT R20, R3, 0x7632, R20 ;  /* 0x0000763203147816 */ /* 0x004fe40000000014 */
[----:B------:R-:W-:Y:S02]  /*86990*/  IADD3 R3, R0, c[0x0][0x198], RZ ;  /* 0x0000660000037a10 */ /* 0x000fe40007ffe0ff */
[----:B------:R-:W2:Y:S01]  /*869a0*/  LDL.LU R0, [R1+0x520] ;  /* 0x0005200001007983 */ /* 0x000ea20000300800 */
[----:B------:R-:W-:Y:S02]  /*869b0*/  ISETP.LT.AND P4, PT, R27, c[0x0][0x178], !P0 ;  /* 0x00005e001b007a0c */ /* 0x000fe40004781270 */
[----:B------:R-:W-:Y:S01]  /*869c0*/  ISETP.LT.AND P3, PT, R29, c[0x0][0x178], !P0 ;  /* 0x00005e001d007a0c */ /* 0x000fe20004761270 */
[----:B------:R0:W-:Y:S01]  /*869d0*/  @P5 STG.E.U16 [R18.64], R21 ;  /* 0x0000001512005986 */ /* 0x0001e2000c101506 */
[----:B------:R-:W-:-:S02]  /*869e0*/  ISETP.LT.AND P6, PT, R28, c[0x0][0x178], !P2 ;  /* 0x00005e001c007a0c */ /* 0x000fc400057c1270 */
[----:B------:R-:W-:Y:S01]  /*869f0*/  ISETP.LT.AND P5, PT, R26, c[0x0][0x178], !P2 ;  /* 0x00005e001a007a0c */ /* 0x000fe200057a1270 */
[----:B------:R-:W-:Y:S01]  /*86a00*/  IMAD.WIDE R16, R3, 0x2, R4 ;  /* 0x0000000203107825 */ /* 0x000fe200078e0204 */
[----:B0-----:R-:W-:-:S03]  /*86a10*/  PRMT R21, R22, 0x7632, R21 ;  /* 0x0000763216157816 */ /* 0x001fc60000000015 */
[----:B------:R-:W-:Y:S02]  /*86a20*/  IMAD.WIDE R18, R3, 0x2, R14 ;  /* 0x0000000203127825 */ /* 0x000fe400078e020e */
[----:B------:R0:W-:Y:S01]  /*86a30*/  @P4 STG.E.U16 [R8.64], R20 ;  /* 0x0000001408004986 */ /* 0x0001e2000c101506 */
[----:B------:R-:W-:-:S03]  /*86a40*/  ISETP.LT.AND P4, PT, R27, c[0x0][0x178], !P2 ;  /* 0x00005e001b007a0c */ /* 0x000fc60005781270 */
[----:B------:R1:W-:Y:S01]  /*86a50*/  @P3 STG.E.U16 [R10.64], R21 ;  /* 0x000000150a003986 */ /* 0x0003e2000c101506 */
[----:B------:R-:W-:Y:S01]  /*86a60*/  ISETP.LT.AND P3, PT, R29, c[0x0][0x178], !P2 ;  /* 0x00005e001d007a0c */ /* 0x000fe20005761270 */
[----:B0-----:R-:W-:-:S04]  /*86a70*/  IMAD.WIDE R8, R3, 0x2, R12 ;  /* 0x0000000203087825 */ /* 0x001fc800078e020c */
[----:B-1----:R-:W-:Y:S01]  /*86a80*/  IMAD.WIDE R10, R3, 0x2, R6 ;  /* 0x00000002030a7825 */ /* 0x002fe200078e0206 */
[----:B---3--:R-:W-:Y:S01]  /*86a90*/  PRMT R21, R23, 0x7632, R21 ;  /* 0x0000763217157816 */ /* 0x008fe20000000015 */
[----:B--2---:R0:W-:Y:S01]  /*86aa0*/  @P6 STG.E.U16 [R16.64], R0 ;  /* 0x0000000010006986 */ /* 0x0041e2000c101506 */
[----:B------:R-:W-:-:S03]  /*86ab0*/  ISETP.LT.AND P6, PT, R28, c[0x0][0x178], !P1 ;  /* 0x00005e001c007a0c */ /* 0x000fc60004fc1270 */
[----:B------:R1:W-:Y:S01]  /*86ac0*/  @P5 STG.E.U16 [R18.64], R23 ;  /* 0x0000001712005986 */ /* 0x0003e2000c101506 */
[----:B------:R-:W-:Y:S02]  /*86ad0*/  ISETP.LT.AND P5, PT, R26, c[0x0][0x178], !P1 ;  /* 0x00005e001a007a0c */ /* 0x000fe40004fa1270 */
[----:B------:R-:W-:Y:S02]  /*86ae0*/  PRMT R20, R0, 0x7632, R20 ;  /* 0x0000763200147816 */ /* 0x000fe40000000014 */
[----:B0-----:R-:W-:Y:S01]  /*86af0*/  IADD3 R0, R3, c[0x0][0x198], RZ ;  /* 0x0000660003007a10 */ /* 0x001fe20007ffe0ff */
[----:B------:R0:W-:Y:S04]  /*86b00*/  @P4 STG.E.U16 [R8.64], R25 ;  /* 0x0000001908004986 */ /* 0x0001e8000c101506 */
        /* <DEDUP_REMOVED lines=404> */
[C---:B------:R-:W-:Y:S01]  /*88450*/  IMAD.WIDE R18, R3.reuse, 0x2, R14 ;  /* 0x0000000203127825 */ /* 0x040fe200078e020e */
[----:B------:R-:W-:Y:S01]  /*88460*/  IADD3 R22, R24, 0xff, RZ ;  /* 0x000000ff18167810 */ /* 0x000fe20007ffe0ff */
[----:B------:R1:W-:Y:S01]  /*88470*/  @P0 STG.E.U16 [R10.64], R21 ;  /* 0x000000150a000986 */ /* 0x0003e2000c101506 */
[----:B------:R-:W-:-:S03]  /*88480*/  IADD3 R0, R3, c[0x0][0x198], RZ ;  /* 0x0000660003007a10 */ /* 0x000fc60007ffe0ff */
[----:B------:R2:W-:Y:S01]  /*88490*/  @P5 STG.E.U16 [R16.64], R25 ;  /* 0x0000001910005986 */ /* 0x0005e2000c101506 */
[----:B0-----:R-:W-:Y:S01]  /*884a0*/  PRMT R20, R25, 0x7632, R20 ;  /* 0x0000763219147816 */ /* 0x001fe20000000014 */
[----:B------:R-:W-:Y:S02]  /*884b0*/  IMAD.WIDE R8, R3, 0x2, R12 ;  /* 0x0000000203087825 */ /* 0x000fe400078e020c */
[----:B------:R-:W3:Y:S01]  /*884c0*/  LDL.LU R23, [R1+0x3d8] ;  /* 0x0003d80001177983 */ /* 0x000ee20000300800 */
[----:B------:R-:W-:-:S03]  /*884d0*/  ISETP.GE.AND P0, PT, R22, c[0x0][0x17c], PT ;  /* 0x00005f0016007a0c */ /* 0x000fc60003f06270 */
[----:B----4-:R0:W-:Y:S01]  /*884e0*/  @P6 STG.E.U16 [R18.64], R2 ;  /* 0x0000000212006986 */ /* 0x0101e2000c101506 */
[----:B-1----:R-:W-:Y:S01]  /*884f0*/  PRMT R21, R2, 0x7632, R21 ;  /* 0x0000763202157816 */ /* 0x002fe20000000015 */
[----:B------:R-:W-:Y:S02]  /*88500*/  IMAD.WIDE R10, R3, 0x2, R6 ;  /* 0x00000002030a7825 */ /* 0x000fe400078e0206 */
[----:B--2---:R-:W2:Y:S04]  /*88510*/  LDL.LU R25, [R1+0x3c8] ;  /* 0x0003c80001197983 */ /* 0x004ea80000300800 */
[----:B0-----:R-:W4:Y:S04]  /*88520*/  LDL.LU R2, [R1+0x3a8] ;  /* 0x0003a80001027983 */ /* 0x001f280000300800 */
[----:B------:R-:W5:Y:S04]  /*88530*/  LDL.LU R3, [R1+0x5c4] ;  /* 0x0005c40001037983 */ /* 0x000f680000300800 */
[----:B------:R-:W2:Y:S01]  /*88540*/  LDL.LU R22, [R1+0x5a4] ;  /* 0x0005a40001167983 */ /* 0x000ea20000300800 */
[----:B------:R-:W-:-:S02]  /*88550*/  ISETP.LT.AND P4, PT, R27, c[0x0][0x178], !P1 ;  /* 0x00005e001b007a0c */ /* 0x000fc40004f81270 */
[----:B------:R-:W-:Y:S02]  /*88560*/  ISETP.LT.AND P1, PT, R29, c[0x0][0x178], !P1 ;  /* 0x00005e001d007a0c */ /* 0x000fe40004f21270 */
[----:B------:R-:W-:Y:S01]  /*88570*/  ISETP.LT.AND P5, PT, R28, c[0x0][0x178], !P3 ;  /* 0x00005e001c007a0c */ /* 0x000fe20005fa1270 */
[----:B------:R-:W-:-:S04]  /*88580*/  IMAD.WIDE R16, R0, 0x2, R4 ;  /* 0x0000000200107825 */ /* 0x000fc800078e0204 */
[----:B------:R-:W-:Y:S01]  /*88590*/  IMAD.WIDE R18, R0, 0x2, R14 ;  /* 0x0000000200127825 */ /* 0x000fe200078e020e */
[----:B------:R-:W-:-:S03]  /*885a0*/  ISETP.LT.AND P6, PT, R26, c[0x0][0x178], !P3 ;  /* 0x00005e001a007a0c */ /* 0x000fc60005fc1270 */
        /* <DEDUP_REMOVED lines=13> */
[C---:B------:R-:W-:Y:S01]  /*88680*/  IMAD.WIDE R16, R3.reuse, 0x2, R4 ;  /* 0x0000000203107825 */ /* 0x040fe200078e0204 */
[----:B0-----:R-:W-:Y:S02]  /*88690*/  PRMT R21, R22, 0x7632, R21 ;  /* 0x0000763216157816 */ /* 0x001fe40000000015 */
[----:B------:R-:W-:Y:S01]  /*886a0*/  IADD3 R22, R24, 0xa1, RZ ;  /* 0x000000a118167810 */ /* 0x000fe20007ffe0ff */
[----:B------:R-:W-:Y:S02]  /*886b0*/  IMAD.WIDE R18, R3, 0x2, R14 ;  /* 0x0000000203127825 */ /* 0x000fe400078e020e */
[----:B------:R0:W-:Y:S01]  /*886c0*/  @P4 STG.E.U16 [R8.64], R20 ;  /* 0x0000001408004986 */ /* 0x0001e2000c101506 */
[----:B------:R-:W-:-:S03]  /*886d0*/  ISETP.GE.AND P1, PT, R22, c[0x0][0x17c], PT ;  /* 0x00005f0016007a0c */ /* 0x000fc60003f26270 */
[----:B------:R1:W-:Y:S01]  /*886e0*/  @P3 STG.E.U16 [R10.64], R21 ;  /* 0x000000150a003986 */ /* 0x0003e2000c101506 */
[----:B------:R-:W-:Y:S02]  /*886f0*/  ISETP.LT.AND P4, PT, R27, c[0x0][0x178], !P2 ;  /* 0x00005e001b007a0c */ /* 0x000fe40005781270 */
        /* <DEDUP_REMOVED lines=25> */
[----:B------:R-:W-:Y:S02]  /*88890*/  IADD3 R22, R24, 0xa2, RZ ;  /* 0x000000a218167810 */ /* 0x000fe40007ffe0ff */
[----:B------:R-:W-:Y:S02]  /*888a0*/  ISETP.LT.AND P4, PT, R27, c[0x0][0x178], !P1 ;  /* 0x00005e001b007a0c */ /* 0x000fe40004f81270 */
[----:B------:R-:W-:Y:S02]  /*888b0*/  ISETP.GE.AND P2, PT, R22, c[0x0][0x17c], PT ;  /* 0x00005f0016007a0c */ /* 0x000fe40003f46270 */
[----:B------:R-:W-:-:S02]  /*888c0*/  IADD3 R22, R24, 0xa3, RZ ;  /* 0x000000a318167810 */ /* 0x000fc40007ffe0ff */
[----:B------:R-:W-:Y:S02]  /*888d0*/  ISETP.LT.AND P3, PT, R29, c[0x0][0x178], !P1 ;  /* 0x00005e001d007a0c */ /* 0x000fe40004f61270 */
        /* <DEDUP_REMOVED lines=16> */
[----:B------:R-:W-:Y:S02]  /*889e0*/  ISETP.LT.AND P5, PT, R28, c[0x0][0x178], !P1 ;  /* 0x00005e001c007a0c */ /* 0x000fe40004fa1270 */
[----:B--2---:R-:W-:-:S05]  /*889f0*/  PRMT R21, R22, 0x7632, R21 ;  /* 0x0000763216157816 */ /* 0x004fca0000000015 */
[----:B------:R0:W-:Y:S01]  /*88a00*/  @P6 STG.E.U16 [R18.64], R22 ;  /* 0x0000001612006986 */ /* 0x0001e2000c101506 */
[----:B------:R-:W-:Y:S01]  /*88a10*/  ISETP.LT.AND P6, PT, R26, c[0x0][0x178], !P1 ;  /* 0x00005e001a007a0c */ /* 0x000fe20004fc1270 */
[----:B------:R-:W-:Y:S01]  /*88a20*/  IMAD.WIDE R16, R0, 0x2, R4 ;  /* 0x0000000200107825 */ /* 0x000fe200078e0204 */
[----:B0-----:R-:W-:-:S03]  /*88a30*/  IADD3 R22, R24, 0xa4, RZ ;  /* 0x000000a418167810 */ /* 0x001fc60007ffe0ff */
[----:B------:R-:W-:Y:S01]  /*88a40*/  IMAD.WIDE R18, R0, 0x2, R14 ;  /* 0x0000000200127825 */ /* 0x000fe200078e020e */
        /* <DEDUP_REMOVED lines=89> */
[----:B------:R-:W-:-:S02]  /*88fe0*/  ISETP.LT.AND P3, PT, R29, c[0x0][0x178], !P1 ;  /* 0x00005e001d007a0c */ /* 0x000fc40004f61270 */
[----:B------:R-:W-:Y:S02]  /*88ff0*/  IADD3 R22, R24, 0xa9, RZ ;  /* 0x000000a918167810 */ /* 0x000fe40007ffe0ff */
        /* <DEDUP_REMOVED lines=23> */
[----:B------:R-:W-:Y:S01]  /*89170*/  ISETP.GE.AND P4, PT, R22, c[0x0][0x17c], PT ;  /* 0x00005f0016007a0c */ /* 0x000fe20003f86270 */
[----:B-----5:R0:W-:Y:S01]  /*89180*/  @P3 STG.E.U16 [R8.64], R3 ;  /* 0x0000000308003986 */ /* 0x0201e2000c101506 */
[----:B------:R-:W-:Y:S02]  /*89190*/  ISETP.LT.AND P3, PT, R27, c[0x0][0x178], !P1 ;  /* 0x00005e001b007a0c */ /* 0x000fe40004f61270 */
[----:B------:R-:W-:Y:S01]  /*891a0*/  ISETP.LT.AND P1, PT, R29, c[0x0][0x178], !P1 ;  /* 0x00005e001d007a0c */ /* 0x000fe20004f21270 */
[----:B---3--:R-:W-:Y:S04]  /*891b0*/  @P2 STG.E.U16 [R10.64], R23 ;  /* 0x000000170a002986 */ /* 0x008fe8000c101506 */
        /* <DEDUP_REMOVED lines=8> */
[----:B--2---:R-:W-:-:S03]  /*89240*/  PRMT R21, R23, 0x7632, R21 ;  /* 0x0000763217157816 */ /* 0x004fc60000000015 */
[C---:B------:R-:W-:Y:S01]  /*89250*/  IMAD.WIDE R16, R3.reuse, 0x2, R4 ;  /* 0x0000000203107825 */ /* 0x040fe200078e0204 */
[----:B------:R0:W-:Y:S03]  /*89260*/  @P3 STG.E.U16 [R8.64], R20 ;  /* 0x0000001408003986 */ /* 0x0001e6000c101506 */
[C---:B------:R-:W-:Y:S01]  /*89270*/  IMAD.WIDE R18, R3.reuse, 0x2, R14 ;  /* 0x0000000203127825 */ /* 0x040fe200078e020e */
[----:B------:R1:W-:Y:S01]  /*89280*/  @P1 STG.E.U16 [R10.64], R21 ;  /* 0x000000150a001986 */ /* 0x0003e2000c101506 */
[----:B------:R-:W-:-:S03]  /*89290*/  IADD3 R0, R3, c[0x0][0x198], RZ ;  /* 0x0000660003007a10 */ /* 0x000fc60007ffe0ff */
[----:B------:R2:W-:Y:S01]  /*892a0*/  @P5 STG.E.U16 [R16.64], R25 ;  /* 0x0000001910005986 */ /* 0x0005e2000c101506 */
[----:B0-----:R-:W-:-:S03]  /*892b0*/  PRMT R20, R25, 0x7632, R20 ;  /* 0x0000763219147816 */ /* 0x001fc60000000014 */
[----:B----4-:R0:W-:Y:S01]  /*892c0*/  @P6 STG.E.U16 [R18.64], R2 ;  /* 0x0000000212006986 */ /* 0x0101e2000c101506 */
[----:B------:R-:W-:Y:S01]  /*892d0*/  IMAD.WIDE R8, R3, 0x2, R12 ;  /* 0x0000000203087825 */ /* 0x000fe200078e020c */
[----:B-1----:R-:W-:-:S03]  /*892e0*/  PRMT R21, R2, 0x7632, R21 ;  /* 0x0000763202157816 */ /* 0x002fc60000000015 */
[----:B------:R-:W-:Y:S01]  /*892f0*/  IMAD.WIDE R10, R3, 0x2, R6 ;  /* 0x00000002030a7825 */ /* 0x000fe200078e0206 */
[----:B--2---:R-:W2:Y:S04]  /*89300*/  LDL.LU R25, [R1+0x5b8] ;  /* 0x0005b80001197983 */ /* 0x004ea80000300800 */
[----:B------:R-:W3:Y:S04]  /*89310*/  LDL.LU R23, [R1+0x598] ;  /* 0x0005980001177983 */ /* 0x000ee80000300800 */
[----:B0-----:R-:W4:Y:S04]  /*89320*/  LDL.LU R2, [R1+0x578] ;  /* 0x0005780001027983 */ /* 0x001f280000300800 */
[----:B------:R-:W5:Y:S01]  /*89330*/  LDL.LU R3, [R1+0x4f8] ;  /* 0x0004f80001037983 */ /* 0x000f620000300800 */
[----:B------:R-:W-:-:S02]  /*89340*/  ISETP.LT.AND P1, PT, R27, c[0x0][0x178], !P4 ;  /* 0x00005e001b007a0c */ /* 0x000fc40006721270 */
[----:B------:R-:W-:-:S11]  /*89350*/  ISETP.LT.AND P4, PT, R29, c[0x0][0x178], !P4 ;  /* 0x00005e001d007a0c */ /* 0x000fd60006781270 */
[----:B-----5:R0:W-:Y:S04]  /*89360*/  @P1 STG.E.U16 [R8.64], R3 ;  /* 0x0000000308001986 */ /* 0x0201e8000c101506 */
[----:B0-----:R-:W5:Y:S01]  /*89370*/  LDL R9, [R1+0x468] ;  /* 0x0004680001097983 */ /* 0x001f620000100800 */
[----:B------:R-:W-:-:S04]  /*89380*/  IADD3 R22, R24, 0xab, RZ ;  /* 0x000000ab18167810 */ /* 0x000fc80007ffe0ff */
[----:B------:R-:W-:-:S04]  /*89390*/  ISETP.GE.AND P2, PT, R22, c[0x0][0x17c], PT ;  /* 0x00005f0016007a0c */ /* 0x000fc80003f46270 */
[----:B------:R-:W-:Y:S02]  /*893a0*/  ISETP.LT.AND P5, PT, R28, c[0x0][0x178], !P2 ;  /* 0x00005e001c007a0c */ /* 0x000fe400057a1270 */
[----:B------:R-:W-:Y:S02]  /*893b0*/  ISETP.LT.AND P6, PT, R26, c[0x0][0x178], !P2 ;  /* 0x00005e001a007a0c */ /* 0x000fe400057c1270 */
[----:B------:R-:W-:Y:S01]  /*893c0*/  IADD3 R22, R24, 0xac, RZ ;  /* 0x000000ac18167810 */ /* 0x000fe20007ffe0ff */
[----:B-----5:R0:W-:Y:S04]  /*893d0*/  @P4 STG.E.U16 [R10.64], R9 ;  /* 0x000000090a004986 */ /* 0x0201e8000c101506 */
[----:B0-----:R-:W5:Y:S01]  /*893e0*/  LDL.LU R11, [R1+0x468] ;  /* 0x00046800010b7983 */ /* 0x001f620000300800 */
[----:B------:R-:W-:Y:S01]  /*893f0*/  ISETP.LT.AND P3, PT, R27, c[0x0][0x178], !P2 ;  /* 0x00005e001b007a0c */ /* 0x000fe20005761270 */
[----:B------:R-:W-:Y:S01]  /*89400*/  IMAD.WIDE R16, R0, 0x2, R4 ;  /* 0x0000000200107825 */ /* 0x000fe200078e0204 */
[----:B------:R-:W-:-:S03]  /*89410*/  ISETP.GE.AND P1, PT, R22, c[0x0][0x17c], PT ;  /* 0x00005f0016007a0c */ /* 0x000fc60003f26270 */
[----:B------:R-:W-:Y:S01]  /*89420*/  IMAD.WIDE R18, R0, 0x2, R14 ;  /* 0x0000000200127825 */ /* 0x000fe200078e020e */
[----:B------:R-:W-:Y:S01]  /*89430*/  ISETP.LT.AND P2, PT, R29, c[0x0][0x178], !P2 ;  /* 0x00005e001d007a0c */ /* 0x000fe20005741270 */
[----:B------:R0:W-:Y:S01]  /*89440*/  @P5 STG.E.U16 [R16.64], R20 ;  /* 0x0000001410005986 */ /* 0x0001e2000c101506 */
[----:B------:R-:W-:Y:S01]  /*89450*/  ISETP.LT.AND P4, PT, R28, c[0x0][0x178], !P1 ;  /* 0x00005e001c007a0c */ /* 0x000fe20004f81270 */
[----:B------:R-:W-:Y:S01]  /*89460*/  IMAD.WIDE R8, R0, 0x2, R12 ;  /* 0x0000000200087825 */ /* 0x000fe200078e020c */
[----:B------:R-:W-:Y:S01]  /*89470*/  PRMT R10, R3, 0x7632, R10 ;  /* 0x00007632030a7816 */ /* 0x000fe2000000000a */
[----:B------:R1:W-:Y:S01]  /*89480*/  @P6 STG.E.U16 [R18.64], R21 ;  /* 0x0000001512006986 */ /* 0x0003e2000c101506 */
[----:B------:R-:W-:Y:S02]  /*89490*/  ISETP.LT.AND P5, PT, R26, c[0x0][0x178], !P1 ;  /* 0x00005e001a007a0c */ /* 0x000fe40004fa1270 */
[----:B------:R-:W-:Y:S02]  /*894a0*/  ISETP.LT.AND P6, PT, R27, c[0x0][0x178], !P1 ;  /* 0x00005e001b007a0c */ /* 0x000fe40004fc1270 */
[----:B------:R-:W-:Y:S01]  /*894b0*/  IADD3 R3, R0, c[0x0][0x198], RZ ;  /* 0x0000660000037a10 */ /* 0x000fe20007ffe0ff */
[----:B------:R2:W-:Y:S04]  /*894c0*/  @P3 STG.E.U16 [R8.64], R10 ;  /* 0x0000000a08003986 */ /* 0x0005e8000c101506 */
[----:B0-----:R-:W-:-:S04]  /*894d0*/  IMAD.WIDE R16, R3, 0x2, R14 ;  /* 0x0000000203107825 */ /* 0x001fc800078e020e */
[----:B-1----:R-:W-:-:S04]  /*894e0*/  IMAD.WIDE R18, R3, 0x2, R12 ;  /* 0x0000000203127825 */ /* 0x002fc800078e020c */
[----:B--2---:R-:W-:Y:S01]  /*894f0*/  IMAD.WIDE R8, R0, 0x2, R6 ;  /* 0x0000000200087825 */ /* 0x004fe200078e0206 */
[----:B----4-:R-:W-:Y:S02]  /*89500*/  PRMT R22, R2, 0x7632, R22 ;  /* 0x0000763202167816 */ /* 0x010fe40000000016 */
[----:B------:R-:W-:Y:S02]  /*89510*/  IADD3 R0, R3, c[0x0][0x198], RZ ;  /* 0x0000660003007a10 */ /* 0x000fe40007ffe0ff */
[----:B-----5:R-:W-:Y:S01]  /*89520*/  PRMT R20, R11, 0x7632, R20 ;  /* 0x000076320b147816 */ /* 0x020fe20000000014 */
[----:B------:R-:W-:-:S04]  /*89530*/  IMAD.WIDE R10, R3, 0x2, R4 ;  /* 0x00000002030a7825 */ /* 0x000fc800078e0204 */
[----:B------:R0:W-:Y:S04]  /*89540*/  @P2 STG.E.U16 [R8.64], R20 ;  /* 0x0000001408002986 */ /* 0x0001e8000c101506 */
[----:B------:R1:W-:Y:S04]  /*89550*/  @P4 STG.E.U16 [R10.64], R25 ;  /* 0x000000190a004986 */ /* 0x0003e8000c101506 */
[----:B---3--:R-:W-:Y:S01]  /*89560*/  @P5 STG.E.U16 [R16.64], R23 ;  /* 0x0000001710005986 */ /* 0x008fe2000c101506 */
[----:B0-----:R-:W-:-:S03]  /*89570*/  PRMT R20, R25, 0x7632, R20 ;  /* 0x0000763219147816 */ /* 0x001fc60000000014 */
[----:B------:R0:W-:Y:S01]  /*89580*/  @P6 STG.E.U16 [R18.64], R2 ;  /* 0x0000000212006986 */ /* 0x0001e2000c101506 */
[----:B------:R-:W-:-:S03]  /*89590*/  IMAD.WIDE R8, R3, 0x2, R6 ;  /* 0x0000000203087825 */ /* 0x000fc600078e0206 */
[----:B-1----:R-:W2:Y:S04]  /*895a0*/  LDL.LU R25, [R1+0x5c8] ;  /* 0x0005c80001197983 */ /* 0x002ea80000300800 */
[----:B0-----:R-:W3:Y:S04]  /*895b0*/  LDL.LU R2, [R1+0x5a8] ;  /* 0x0005a80001027983 */ /* 0x001ee80000300800 */
[----:B------:R-:W4:Y:S01]  /*895c0*/  LDL R3, [R1+0x568] ;  /* 0x0005680001037983 */ /* 0x000f220000100800 */
[----:B------:R-:W-:Y:S02]  /*895d0*/  IADD3 R21, R24, 0xad, RZ ;  /* 0x000000ad18157810 */ /* 0x000fe40007ffe0ff */
[----:B------:R-:W-:-:S02]  /*895e0*/  ISETP.LT.AND P2, PT, R29, c[0x0][0x178], !P1 ;  /* 0x00005e001d007a0c */ /* 0x000fc40004f41270 */
[----:B------:R-:W-:Y:S02]  /*895f0*/  ISETP.GE.AND P3, PT, R21, c[0x0][0x17c], PT ;  /* 0x00005f0015007a0c */ /* 0x000fe40003f66270 */
[----:B------:R-:W-:Y:S02]  /*89600*/  PRMT R21, R23, 0x7632, R21 ;  /* 0x0000763217157816 */ /* 0x000fe40000000015 */
[----:B------:R-:W-:Y:S02]  /*89610*/  ISETP.LT.AND P4, PT, R28, c[0x0][0x178], !P3 ;  /* 0x00005e001c007a0c */ /* 0x000fe40005f81270 */
[----:B------:R-:W-:Y:S02]  /*89620*/  ISETP.LT.AND P5, PT, R26, c[0x0][0x178], !P3 ;  /* 0x00005e001a007a0c */ /* 0x000fe40005fa1270 */
[----:B------:R-:W-:Y:S01]  /*89630*/  IADD3 R23, R24, 0xae, RZ ;  /* 0x000000ae18177810 */ /* 0x000fe20007ffe0ff */
[----:B------:R-:W-:-:S03]  /*89640*/  IMAD.WIDE R10, R0, 0x2, R4 ;  /* 0x00000002000a7825 */ /* 0x000fc600078e0204 */
[----:B------:R-:W-:Y:S02]  /*89650*/  ISETP.GE.AND P1, PT, R23, c[0x0][0x17c], PT ;  /* 0x00005f0017007a0c */ /* 0x000fe40003f26270 */
[----:B------:R-:W5:Y:S01]  /*89660*/  LDL.LU R23, [R1+0x5d8] ;  /* 0x0005d80001177983 */ /* 0x000f620000300800 */
[----:B------:R-:W-:-:S03]  /*89670*/  IMAD.WIDE R16, R0, 0x2, R14 ;  /* 0x0000000200107825 */ /* 0x000fc600078e020e */
[----:B----4-:R0:W-:Y:S04]  /*89680*/  @P2 STG.E.U16 [R8.64], R3 ;  /* 0x0000000308002986 */ /* 0x0101e8000c101506 */
[----:B------:R-:W-:Y:S04]  /*89690*/  @P4 STG.E.U16 [R10.64], R20 ;  /* 0x000000140a004986 */ /* 0x000fe8000c101506 */
[----:B0-----:R-:W4:Y:S04]  /*896a0*/  LDL.LU R9, [R1+0x568] ;  /* 0x0005680001097983 */ /* 0x001f280000300800 */
[----:B------:R0:W-:Y:S04]  /*896b0*/  @P5 STG.E.U16 [R16.64], R21 ;  /* 0x0000001510005986 */ /* 0x0001e8000c101506 */
[----:B0-----:R-:W2:Y:S01]  /*896c0*/  LDL.LU R21, [R1+0x5e8] ;  /* 0x0005e80001157983 */ /* 0x001ea20000300800 */
[----:B------:R-:W-:Y:S01]  /*896d0*/  ISETP.LT.AND P6, PT, R27, c[0x0][0x178], !P3 ;  /* 0x00005e001b007a0c */ /* 0x000fe20005fc1270 */
[----:B------:R-:W-:Y:S01]  /*896e0*/  IMAD.WIDE R18, R0, 0x2, R12 ;  /* 0x0000000200127825 */ /* 0x000fe200078e020c */
[----:B------:R-:W-:-:S02]  /*896f0*/  ISETP.LT.AND P2, PT, R29, c[0x0][0x178], !P3 ;  /* 0x00005e001d007a0c */ /* 0x000fc40005f41270 */
[----:B------:R-:W-:Y:S02]  /*89700*/  ISETP.LT.AND P3, PT, R28, c[0x0][0x178], !P1 ;  /* 0x00005e001c007a0c */ /* 0x000fe40004f61270 */
[----:B------:R-:W-:Y:S02]  /*89710*/  ISETP.LT.AND P5, PT, R26, c[0x0][0x178], !P1 ;  /* 0x00005e001a007a0c */ /* 0x000fe40004fa1270 */
[----:B------:R-:W-:Y:S02]  /*89720*/  IADD3 R8, R24, 0xaf, RZ ;  /* 0x000000af18087810 */ /* 0x000fe40007ffe0ff */
[----:B------:R-:W-:-:S03]  /*89730*/  IADD3 R3, R0, c[0x0][0x198], RZ ;  /* 0x0000660000037a10 */ /* 0x000fc60007ffe0ff */
[----:B------:R0:W-:Y:S01]  /*89740*/  @P6 STG.E.U16 [R18.64], R22 ;  /* 0x0000001612006986 */ /* 0x0001e2000c101506 */
[----:B------:R-:W-:Y:S02]  /*89750*/  ISETP.LT.AND P6, PT, R27, c[0x0][0x178], !P1 ;  /* 0x00005e001b007a0c */ /* 0x000fe40004fc1270 */
[----:B------:R-:W-:Y:S01]  /*89760*/  ISETP.GE.AND P4, PT, R8, c[0x0][0x17c], PT ;  /* 0x00005f0008007a0c */ /* 0x000fe20003f86270 */
[----:B------:R-:W-:-:S04]  /*89770*/  IMAD.WIDE R10, R3, 0x2, R4 ;  /* 0x00000002030a7825 */ /* 0x000fc800078e0204 */
[----:B------:R-:W-:-:S04]  /*89780*/  IMAD.WIDE R16, R3, 0x2, R14 ;  /* 0x0000000203107825 */ /* 0x000fc800078e020e */
[----:B0-----:R-:W-:Y:S01]  /*89790*/  IMAD.WIDE R18, R3, 0x2, R12 ;  /* 0x0000000203127825 */ /* 0x001fe200078e020c */
[----:B----4-:R-:W-:-:S03]  /*897a0*/  PRMT R20, R9, 0x7632, R20 ;  /* 0x0000763209147816 */ /* 0x010fc60000000014 */
[----:B------:R-:W-:-:S05]  /*897b0*/  IMAD.WIDE R8, R0, 0x2, R6 ;  /* 0x0000000200087825 */ /* 0x000fca00078e0206 */
[----:B------:R-:W-:Y:S04]  /*897c0*/  @P2 STG.E.U16 [R8.64], R20 ;  /* 0x0000001408002986 */ /* 0x000fe8000c101506 */
[----:B--2---:R0:W-:Y:S01]  /*897d0*/  @P3 STG.E.U16 [R10.64], R21 ;  /* 0x000000150a003986 */ /* 0x0041e2000c101506 */
[----:B------:R-:W-:-:S03]  /*897e0*/  ISETP.LT.AND P3, PT, R29, c[0x0][0x178], !P1 ;  /* 0x00005e001d007a0c */ /* 0x000fc60004f61270 */
[----:B-----5:R-:W-:Y:S01]  /*897f0*/  @P5 STG.E.U16 [R16.64], R23 ;  /* 0x0000001710005986 */ /* 0x020fe2000c101506 */
[----:B------:R-:W-:Y:S02]  /*89800*/  ISETP.LT.AND P1, PT, R28, c[0x0][0x178], !P4 ;  /* 0x00005e001c007a0c */ /* 0x000fe40006721270 */
[----:B------:R-:W-:Y:S01]  /*89810*/  ISETP.LT.AND P5, PT, R26, c[0x0][0x178], !P4 ;  /* 0x00005e001a007a0c */ /* 0x000fe200067a1270 */
[----:B------:R-:W-:Y:S01]  /*89820*/  @P6 STG.E.U16 [R18.64], R25 ;  /* 0x0000001912006986 */ /* 0x000fe2000c101506 */
[----:B------:R-:W-:Y:S02]  /*89830*/  ISETP.LT.AND P6, PT, R27, c[0x0][0x178], !P4 ;  /* 0x00005e001b007a0c */ /* 0x000fe400067c1270 */
[----:B------:R-:W-:Y:S02]  /*89840*/  ISETP.LT.AND P4, PT, R29, c[0x0][0x178], !P4 ;  /* 0x00005e001d007a0c */ /* 0x000fe40006781270 */
[----:B------:R-:W2:Y:S01]  /*89850*/  LDL.LU R29, [R1+0x3dc] ;  /* 0x0003dc00011d7983 */ /* 0x000ea20000300800 */
[----:B------:R-:W-:-:S04]  /*89860*/  IADD3 R0, R24, 0xb0, RZ ;  /* 0x000000b018007810 */ /* 0x000fc80007ffe0ff */
[----:B------:R-:W-:Y:S02]  /*89870*/  ISETP.GE.AND P2, PT, R0, c[0x0][0x17c], PT ;  /* 0x00005f0000007a0c */ /* 0x000fe40003f46270 */
[----:B------:R-:W-:Y:S02]  /*89880*/  PRMT R0, R21, 0x7632, R0 ;  /* 0x0000763215007816 */ /* 0x000fe40000000000 */
[C---:B0-----:R-:W-:Y:S01]  /*89890*/  IADD3 R21, R3.reuse, c[0x0][0x198], RZ ;  /* 0x0000660003157a10 */ /* 0x041fe20007ffe0ff */
[----:B------:R-:W-:-:S04]  /*898a0*/  IMAD.WIDE R8, R3, 0x2, R6 ;  /* 0x0000000203087825 */ /* 0x000fc800078e0206 */
[----:B------:R-:W-:Y:S01]  /*898b0*/  IMAD.WIDE R10, R21, 0x2, R4 ;  /* 0x00000002150a7825 */ /* 0x000fe200078e0204 */
[----:B--2---:R0:W-:Y:S04]  /*898c0*/  STL [R1+0x23d8], R29 ;  /* 0x0023d81d01007387 */ /* 0x0041e80000100800 */
[----:B0-----:R-:W2:Y:S04]  /*898d0*/  LDL R29, [R1+0x3fc] ;  /* 0x0003fc00011d7983 */ /* 0x001ea80000100800 */
[----:B---3--:R-:W-:Y:S01]  /*898e0*/  @P3 STG.E.U16 [R8.64], R2 ;  /* 0x0000000208003986 */ /* 0x008fe2000c101506 */
[----:B------:R-:W-:-:S03]  /*898f0*/  PRMT R20, R23, 0x7632, R20 ;  /* 0x0000763217147816 */ /* 0x000fc60000000014 */
[----:B------:R0:W-:Y:S01]  /*89900*/  @P1 STG.E.U16 [R10.64], R0 ;  /* 0x000000000a001986 */ /* 0x0001e2000c101506 */
[----:B------:R-:W-:Y:S01]  /*89910*/  ISETP.LT.AND P1, PT, R28, c[0x0][0x178], !P2 ;  /* 0x00005e001c007a0c */ /* 0x000fe20005721270 */
[----:B------:R-:W-:Y:S01]  /*89920*/  IMAD.WIDE R16, R21, 0x2, R14 ;  /* 0x0000000215107825 */ /* 0x000fe200078e020e */
[----:B------:R-:W-:Y:S02]  /*89930*/  PRMT R22, R25, 0x7632, R22 ;  /* 0x0000763219167816 */ /* 0x000fe40000000016 */
[----:B------:R-:W-:Y:S01]  /*89940*/  IADD3 R23, R24, 0xb1, RZ ;  /* 0x000000b118177810 */ /* 0x000fe20007ffe0ff */
[C---:B------:R-:W-:Y:S01]  /*89950*/  IMAD.WIDE R18, R21.reuse, 0x2, R12 ;  /* 0x0000000215127825 */ /* 0x040fe200078e020c */
[----:B------:R1:W-:Y:S01]  /*89960*/  @P5 STG.E.U16 [R16.64], R20 ;  /* 0x0000001410005986 */ /* 0x0003e2000c101506 */
[C---:B0-----:R-:W-:Y:S02]  /*89970*/  IADD3 R0, R21.reuse, c[0x0][0x198], RZ ;  /* 0x0000660015007a10 */ /* 0x041fe40007ffe0ff */
[----:B------:R-:W-:Y:S01]  /*89980*/  IMAD.WIDE R8, R21, 0x2, R6 ;  /* 0x0000000215087825 */ /* 0x000fe200078e0206 */
[----:B------:R-:W-:Y:S01]  /*89990*/  PRMT R10, R2, 0x7632, R10 ;  /* 0x00007632020a7816 */ /* 0x000fe2000000000a */
[----:B------:R-:W3:Y:S01]  /*899a0*/  LDL.LU R25, [R1+0x3ac] ;  /* 0x0003ac0001197983 */ /* 0x000ee20000300800 */
[----:B------:R-:W-:Y:S01]  /*899b0*/  ISETP.GE.AND P3, PT, R23, c[0x0][0x17c], PT ;  /* 0x00005f0017007a0c */ /* 0x000fe20003f66270 */
[----:B-1----:R-:W-:-:S02]  /*899c0*/  IMAD.WIDE R16, R0, 0x2, R4 ;  /* 0x0000000200107825 */ /* 0x002fc400078e0204 */
[----:B------:R0:W-:Y:S04]  /*899d0*/  STL [R1+0x239c], R23 ;  /* 0x00239c1701007387 */ /* 0x0001e80000100800 */
[----:B------:R1:W-:Y:S04]  /*899e0*/  @P6 STG.E.U16 [R18.64], R22 ;  /* 0x0000001612006986 */ /* 0x0003e8000c101506 */
[----:B------:R-:W-:Y:S04]  /*899f0*/  @P4 STG.E.U16 [R8.64], R10 ;  /* 0x0000000a08004986 */ /* 0x000fe8000c101506 */
[----:B0-----:R-:W4:Y:S04]  /*89a00*/  LDL R23, [R1+0x1770] ;  /* 0x0017700001177983 */ /* 0x001f280000100800 */
[----:B-1----:R-:W5:Y:S04]  /*89a10*/  LDL R22, [R1+0x1740] ;  /* 0x0017400001167983 */ /* 0x002f680000100800 */
[----:B------:R-:W3:Y:S04]  /*89a20*/  LDL.LU R24, [R1+0x43c] ;  /* 0x00043c0001187983 */ /* 0x000ee80000300800 */
[----:B------:R-:W3:Y:S04]  /*89a30*/  LDL.LU R2, [R1+0x40c] ;  /* 0x00040c0001027983 */ /* 0x000ee80000300800 */
[----:B------:R-:W3:Y:S04]  /*89a40*/  LDL.LU R21, [R1+0x3cc] ;  /* 0x0003cc0001157983 */ /* 0x000ee80000300800 */
[----:B--2---:R0:W-:Y:S04]  /*89a50*/  @P1 STG.E.U16 [R16.64], R29 ;  /* 0x0000001d10001986 */ /* 0x0041e8000c101506 */
[----:B0-----:R-:W2:Y:S01]  /*89a60*/  LDL.LU R29, [R1+0x23d8] ;  /* 0x0023d800011d7983 */ /* 0x001ea20000300800 */
[----:B------:R-:W-:Y:S01]  /*89a70*/  ISETP.LT.AND P5, PT, R26, c[0x0][0x178], !P2 ;  /* 0x00005e001a007a0c */ /* 0x000fe200057a1270 */
[----:B------:R-:W-:Y:S01]  /*89a80*/  IMAD.WIDE R10, R0, 0x2, R14 ;  /* 0x00000002000a7825 */ /* 0x000fe200078e020e */
[----:B------:R-:W-:-:S03]  /*89a90*/  ISETP.LT.AND P6, PT, R27, c[0x0][0x178], !P2 ;  /* 0x00005e001b007a0c */ /* 0x000fc600057c1270 */
[----:B------:R-:W-:-:S08]  /*89aa0*/  IMAD.WIDE R8, R0, 0x2, R12 ;  /* 0x0000000200087825 */ /* 0x000fd000078e020c */
[----:B--2---:R0:W-:Y:S04]  /*89ab0*/  @P5 STG.E.U16 [R10.64], R29 ;  /* 0x0000001d0a005986 */ /* 0x0041e8000c101506 */
[----:B0-----:R-:W2:Y:S01]  /*89ac0*/  LDL.LU R11, [R1+0x3fc] ;  /* 0x0003fc00010b7983 */ /* 0x001ea20000300800 */
[----:B----4-:R-:W-:Y:S01]  /*89ad0*/  ISETP.LT.AND P2, PT, R23, c[0x0][0x178], !P2 ;  /* 0x00005e0017007a0c */ /* 0x010fe20005741270 */
[----:B------:R-:W-:Y:S01]  /*89ae0*/  IMAD.WIDE R16, R0, 0x2, R6 ;  /* 0x0000000200107825 */ /* 0x000fe200078e0206 */
[----:B------:R-:W-:Y:S01]  /*89af0*/  ISETP.LT.AND P5, PT, R28, c[0x0][0x178], !P3 ;  /* 0x00005e001c007a0c */ /* 0x000fe20005fa1270 */
[----:B---3--:R0:W-:Y:S01]  /*89b00*/  @P6 STG.E.U16 [R8.64], R21 ;  /* 0x0000001508006986 */ /* 0x0081e2000c101506 */
[----:B------:R-:W-:Y:S02]  /*89b10*/  ISETP.LT.AND P6, PT, R26, c[0x0][0x178], !P3 ;  /* 0x00005e001a007a0c */ /* 0x000fe40005fc1270 */
[----:B------:R-:W-:-:S02]  /*89b20*/  IADD3 R0, R0, c[0x0][0x198], RZ ;  /* 0x0000660000007a10 */ /* 0x000fc40007ffe0ff */
[----:B------:R-:W-:Y:S02]  /*89b30*/  PRMT R20, R29, 0x7632, R20 ;  /* 0x000076321d147816 */ /* 0x000fe40000000014 */
[----:B-----5:R-:W-:Y:S01]  /*89b40*/  IADD3 R3, R22, 0xb2, RZ ;  /* 0x000000b216037810 */ /* 0x020fe20007ffe0ff */
[----:B------:R-:W3:Y:S04]  /*89b50*/  LDL.LU R29, [R1+0x3ec] ;  /* 0x0003ec00011d7983 */ /* 0x000ee80000300800 */
[----:B------:R1:W-:Y:S01]  /*89b60*/  @P2 STG.E.U16 [R16.64], R25 ;  /* 0x0000001910002986 */ /* 0x0003e2000c101506 */
[----:B------:R-:W-:Y:S02]  /*89b70*/  ISETP.LT.AND P2, PT, R27, c[0x0][0x178], !P3 ;  /* 0x00005e001b007a0c */ /* 0x000fe40005f41270 */
[----:B------:R-:W-:-:S02]  /*89b80*/  PRMT R18, R21, 0x7632, R18 ;  /* 0x0000763215127816 */ /* 0x000fc40000000012 */
[----:B0-----:R-:W4:Y:S01]  /*89b90*/  LDL.LU R21, [R1+0x3bc] ;  /* 0x0003bc0001157983 */ /* 0x001f220000300800 */
[----:B------:R-:W-:Y:S01]  /*89ba0*/  ISETP.LT.AND P3, PT, R23, c[0x0][0x178], !P3 ;  /* 0x00005e0017007a0c */ /* 0x000fe20005f61270 */
[----:B------:R-:W-:Y:S01]  /*89bb0*/  IMAD.WIDE R8, R0, 0x2, R14 ;  /* 0x0000000200087825 */ /* 0x000fe200078e020e */
[----:B------:R-:W-:Y:S02]  /*89bc0*/  ISETP.GE.AND P4, PT, R3, c[0x0][0x17c], PT ;  /* 0x00005f0003007a0c */ /* 0x000fe40003f86270 */
[----:B------:R-:W-:Y:S01]  /*89bd0*/  IADD3 R3, R22, 0xb3, RZ ;  /* 0x000000b316037810 */ /* 0x000fe20007ffe0ff */
[----:B-1----:R-:W-:-:S03]  /*89be0*/  IMAD.WIDE R16, R0, 0x2, R12 ;  /* 0x0000000200107825 */ /* 0x002fc600078e020c */
[----:B------:R-:W-:Y:S02]  /*89bf0*/  ISETP.GE.AND P1, PT, R3, c[0x0][0x17c], PT ;  /* 0x00005f0003007a0c */ /* 0x000fe40003f26270 */
[----:B------:R-:W-:Y:S02]  /*89c00*/  PRMT R3, R25, 0x7632, R3 ;  /* 0x0000763219037816 */ /* 0x000fe40000000003 */
[----:B------:R-:W5:Y:S01]  /*89c10*/  LDL.LU R25, [R1+0x48c] ;  /* 0x00048c0001197983 */ /* 0x000f620000300800 */
[----:B--2---:R-:W-:Y:S01]  /*89c20*/  PRMT R19, R11, 0x7632, R19 ;  /* 0x000076320b137816 */ /* 0x004fe20000000013 */
[----:B------:R-:W-:-:S05]  /*89c30*/  IMAD.WIDE R10, R0, 0x2, R4 ;  /* 0x00000002000a7825 */ /* 0x000fca00078e0204 */
[----:B------:R-:W-:Y:S01]  /*89c40*/  @P5 STG.E.U16 [R10.64], R19 ;  /* 0x000000130a005986 */ /* 0x000fe2000c101506 */
[----:B------:R-:W-:-:S03]  /*89c50*/  ISETP.LT.AND P5, PT, R28, c[0x0][0x178], !P4 ;  /* 0x00005e001c007a0c */ /* 0x000fc600067a1270 */
[----:B------:R0:W-:Y:S04]  /*89c60*/  @P6 STG.E.U16 [R8.64], R20 ;  /* 0x0000001408006986 */ /* 0x0001e8000c101506 */
[----:B------:R1:W-:Y:S01]  /*89c70*/  @P2 STG.E.U16 [R16.64], R18 ;  /* 0x0000001210002986 */ /* 0x0003e2000c101506 */
[C---:B0-----:R-:W-:Y:S01]  /*89c80*/  IMAD.WIDE R8, R0.reuse, 0x2, R6 ;  /* 0x0000000200087825 */ /* 0x041fe200078e0206 */
[----:B-1----:R-:W-:-:S04]  /*89c90*/  IADD3 R16, R0, c[0x0][0x198], RZ ;  /* 0x0000660000107a10 */ /* 0x002fc80007ffe0ff */
[----:B------:R0:W-:Y:S01]  /*89ca0*/  @P3 STG.E.U16 [R8.64], R3 ;  /* 0x0000000308003986 */ /* 0x0001e2000c101506 */
[----:B------:R-:W-:-:S04]  /*89cb0*/  IADD3 R0, R22, 0xb4, RZ ;  /* 0x000000b416007810 */ /* 0x000fc80007ffe0ff */
[----:B------:R-:W-:Y:S02]  /*89cc0*/  ISETP.GE.AND P6, PT, R0, c[0x0][0x17c], PT ;  /* 0x00005f0000007a0c */ /* 0x000fe40003fc6270 */
[----:B------:R-:W-:Y:S01]  /*89cd0*/  PRMT R0, R24, 0x7632, R0 ;  /* 0x0000763218007816 */ /* 0x000fe20000000000 */
[----:B0-----:R-:W-:-:S05]  /*89ce0*/  IMAD.WIDE R8, R16, 0x2, R4 ;  /* 0x0000000210087825 */ /* 0x001fca00078e0204 */
[----:B------:R0:W-:Y:S04]  /*89cf0*/  @P5 STG.E.U16 [R8.64], R24 ;  /* 0x0000001808005986 */ /* 0x0001e8000c101506 */
[----:B0-----:R-:W2:Y:S01]  /*89d00*/  LDL.LU R24, [R1+0x44c] ;  /* 0x00044c0001187983 */ /* 0x001ea20000300800 */
[----:B------:R-:W-:Y:S01]  /*89d10*/  ISETP.LT.AND P2, PT, R26, c[0x0][0x178], !P4 ;  /* 0x00005e001a007a0c */ /* 0x000fe20006741270 */
[----:B------:R-:W-:Y:S01]  /*89d20*/  IMAD.WIDE R10, R16, 0x2, R14 ;  /* 0x00000002100a7825 */ /* 0x000fe200078e020e */
[----:B------:R-:W-:Y:S02]  /*89d30*/  ISETP.LT.AND P3, PT, R27, c[0x0][0x178], !P4 ;  /* 0x00005e001b007a0c */ /* 0x000fe40006761270 */
[----:B------:R-:W-:Y:S02]  /*89d40*/  ISETP.LT.AND P4, PT, R23, c[0x0][0x178], !P4 ;  /* 0x00005e0017007a0c */ /* 0x000fe40006781270 */
[----:B------:R-:W-:Y:S01]  /*89d50*/  ISETP.LT.AND P5, PT, R28, c[0x0][0x178], !P1 ;  /* 0x00005e001c007a0c */ /* 0x000fe20004fa1270 */
[C---:B------:R-:W-:Y:S01]  /*89d60*/  IMAD.WIDE R8, R16.reuse, 0x2, R12 ;  /* 0x0000000210087825 */ /* 0x040fe200078e020c */
[----:B------:R-:W-:-:S05]  /*89d70*/  IADD3 R17, R16, c[0x0][0x198], RZ ;  /* 0x0000660010117a10 */ /* 0x000fca0007ffe0ff */
[----:B------:R0:W-:Y:S01]  /*89d80*/  @P2 STG.E.U16 [R10.64], R2 ;  /* 0x000000020a002986 */ /* 0x0001e2000c101506 */
[----:B------:R-:W-:Y:S02]  /*89d90*/  ISETP.LT.AND P2, PT, R26, c[0x0][0x178], !P1 ;  /* 0x00005e001a007a0c */ /* 0x000fe40004f41270 */
[----:B------:R-:W-:Y:S01]  /*89da0*/  PRMT R3, R2, 0x7632, R3 ;  /* 0x0000763202037816 */ /* 0x000fe20000000003 */
[----:B---3--:R1:W-:Y:S01]  /*89db0*/  @P3 STG.E.U16 [R8.64], R29 ;  /* 0x0000001d08003986 */ /* 0x0083e2000c101506 */
[----:B------:R-:W-:Y:S01]  /*89dc0*/  ISETP.LT.AND P3, PT, R27, c[0x0][0x178], !P1 ;  /* 0x00005e001b007a0c */ /* 0x000fe20004f61270 */
[----:B0-----:R-:W-:Y:S02]  /*89dd0*/  IMAD.WIDE R10, R16, 0x2, R6 ;  /* 0x00000002100a7825 */ /* 0x001fe400078e0206 */
[----:B------:R-:W3:Y:S01]  /*89de0*/  LDL.LU R2, [R1+0x41c] ;  /* 0x00041c0001027983 */ /* 0x000ee20000300800 */
[----:B------:R-:W-:Y:S01]  /*89df0*/  IADD3 R16, R22, 0xb5, RZ ;  /* 0x000000b516107810 */ /* 0x000fe20007ffe0ff */
[----:B-1----:R-:W-:-:S02]  /*89e00*/  IMAD.WIDE R8, R17, 0x2, R4 ;  /* 0x0000000211087825 */ /* 0x002fc400078e0204 */
[----:B----4-:R0:W-:Y:S01]  /*89e10*/  @P4 STG.E.U16 [R10.64], R21 ;  /* 0x000000150a004986 */ /* 0x0101e2000c101506 */
[----:B------:R-:W-:Y:S02]  /*89e20*/  ISETP.GE.AND P4, PT, R16, c[0x0][0x17c], PT ;  /* 0x00005f0010007a0c */ /* 0x000fe40003f86270 */
[----:B------:R-:W-:Y:S01]  /*89e30*/  PRMT R16, R29, 0x7632, R16 ;  /* 0x000076321d107816 */ /* 0x000fe20000000010 */
[----:B------:R1:W-:Y:S01]  /*89e40*/  @P5 STG.E.U16 [R8.64], R0 ;  /* 0x0000000008005986 */ /* 0x0003e2000c101506 */
[----:B------:R-:W-:-:S03]  /*89e50*/  ISETP.LT.AND P1, PT, R23, c[0x0][0x178], !P1 ;  /* 0x00005e0017007a0c */ /* 0x000fc60004f21270 */
[----:B------:R-:W4:Y:S01]  /*89e60*/  LDL.LU R29, [R1+0x39c] ;  /* 0x00039c00011d7983 */ /* 0x000f220000300800 */
[----:B0-----:R-:W-:Y:S01]  /*89e70*/  IMAD.WIDE R10, R17, 0x2, R14 ;  /* 0x00000002110a7825 */ /* 0x001fe200078e020e */
[----:B------:R-:W-:-:S04]  /*89e80*/  ISETP.LT.AND P5, PT, R26, c[0x0][0x178], !P6 ;  /* 0x00005e001a007a0c */ /* 0x000fc800077a1270 */
[----:B------:R0:W-:Y:S01]  /*89e90*/  @P2 STG.E.U16 [R10.64], R3 ;  /* 0x000000030a002986 */ /* 0x0001e2000c101506 */
[----:B------:R-:W-:Y:S01]  /*89ea0*/  ISETP.LT.AND P2, PT, R28, c[0x0][0x178], !P6 ;  /* 0x00005e001c007a0c */ /* 0x000fe20007741270 */
[----:B-1----:R-:W-:Y:S01]  /*89eb0*/  IMAD.WIDE R8, R17, 0x2, R12 ;  /* 0x0000000211087825 */ /* 0x002fe200078e020c */
[----:B------:R-:W-:-:S04]  /*89ec0*/  PRMT R0, R21, 0x7632, R0 ;  /* 0x0000763215007816 */ /* 0x000fc80000000000 */
[----:B------:R1:W-:Y:S01]  /*89ed0*/  @P3 STG.E.U16 [R8.64], R16 ;  /* 0x0000001008003986 */ /* 0x0003e2000c101506 */
[----:B0-----:R-:W-:-:S05]  /*89ee0*/  IADD3 R3, R17, c[0x0][0x198], RZ ;  /* 0x0000660011037a10 */ /* 0x001fca0007ffe0ff */
[----:B------:R-:W-:-:S04]  /*89ef0*/  IMAD.WIDE R10, R3, 0x2, R14 ;  /* 0x00000002030a7825 */ /* 0x000fc800078e020e */
[----:B-1----:R-:W-:-:S04]  /*89f00*/  IMAD.WIDE R16, R17, 0x2, R6 ;  /* 0x0000000211107825 */ /* 0x002fc800078e0206 */
[----:B------:R-:W-:Y:S01]  /*89f10*/  IMAD.WIDE R8, R3, 0x2, R4 ;  /* 0x0000000203087825 */ /* 0x000fe200078e0204 */
[----:B------:R0:W-:Y:S04]  /*89f20*/  @P1 STG.E.U16 [R16.64], R0 ;  /* 0x0000000010001986 */ /* 0x0001e8000c101506 */
[----:B-----5:R1:W-:Y:S01]  /*89f30*/  @P2 STG.E.U16 [R8.64], R25 ;  /* 0x0000001908002986 */ /* 0x0203e2000c101506 */
[----:B0-----:R-:W-:-:S03]  /*89f40*/  PRMT R0, R25, 0x7632, R0 ;  /* 0x0000763219007816 */ /* 0x001fc60000000000 */
[----:B-1----:R-:W5:Y:S04]  /*89f50*/  LDL.LU R25, [R1+0x4ec] ;  /* 0x0004ec0001197983 */ /* 0x002f680000300800 */
[----:B--2---:R0:W-:Y:S01]  /*89f60*/  @P5 STG.E.U16 [R10.64], R24 ;  /* 0x000000180a005986 */ /* 0x0041e2000c101506 */
[----:B------:R-:W-:-:S03]  /*89f70*/  PRMT R20, R24, 0x7632, R20 ;  /* 0x0000763218147816 */ /* 0x000fc60000000014 */
[----:B0-----:R-:W2:Y:S01]  /*89f80*/  LDL.LU R24, [R1+0x4cc] ;  /* 0x0004cc0001187983 */ /* 0x001ea20000300800 */
[----:B------:R-:W-:Y:S01]  /*89f90*/  ISETP.LT.AND P3, PT, R27, c[0x0][0x178], !P6 ;  /* 0x00005e001b007a0c */ /* 0x000fe20007761270 */
[----:B------:R-:W-:Y:S01]  /*89fa0*/  IMAD.WIDE R8, R3, 0x2, R12 ;  /* 0x0000000203087825 */ /* 0x000fe200078e020c */
[----:B------:R-:W-:Y:S02]  /*89fb0*/  ISETP.LT.AND P6, PT, R23, c[0x0][0x178], !P6 ;  /* 0x00005e0017007a0c */ /* 0x000fe400077c1270 */
[----:B------:R-:W-:Y:S02]  /*89fc0*/  ISETP.LT.AND P2, PT, R28, c[0x0][0x178], !P4 ;  /* 0x00005e001c007a0c */ /* 0x000fe40006741270 */
[----:B------:R-:W-:Y:S02]  /*89fd0*/  ISETP.LT.AND P5, PT, R26, c[0x0][0x178], !P4 ;  /* 0x00005e001a007a0c */ /* 0x000fe400067a1270 */
[----:B------:R-:W-:Y:S02]  /*89fe0*/  IADD3 R19, R3, c[0x0][0x198], RZ ;  /* 0x0000660003137a10 */ /* 0x000fe40007ffe0ff */
[----:B------:R-:W-:-:S03]  /*89ff0*/  IADD3 R18, R22, 0xb6, RZ ;  /* 0x000000b616127810 */ /* 0x000fc60007ffe0ff */
[----:B---3--:R0:W-:Y:S01]  /*8a000*/  @P3 STG.E.U16 [R8.64], R2 ;  /* 0x0000000208003986 */ /* 0x0081e2000c101506 */
[----:B------:R-:W-:Y:S01]  /*8a010*/  ISETP.LT.AND P3, PT, R27, c[0x0][0x178], !P4 ;  /* 0x00005e001b007a0c */ /* 0x000fe20006761270 */
[----:B------:R-:W-:Y:S01]  /*8a020*/  IMAD.WIDE R10, R19, 0x2, R4 ;  /* 0x00000002130a7825 */ /* 0x000fe200078e0204 */
[----:B------:R-:W-:Y:S02]  /*8a030*/  ISETP.LT.AND P4, PT, R23, c[0x0][0x178], !P4 ;  /* 0x00005e0017007a0c */ /* 0x000fe40006781270 */
[----:B------:R-:W-:Y:S01]  /*8a040*/  ISETP.GE.AND P1, PT, R18, c[0x0][0x17c], PT ;  /* 0x00005f0012007a0c */ /* 0x000fe20003f26270 */
[----:B------:R-:W-:-:S04]  /*8a050*/  IMAD.WIDE R16, R19, 0x2, R14 ;  /* 0x0000000213107825 */ /* 0x000fc800078e020e */
[----:B0-----:R-:W-:Y:S01]  /*8a060*/  IMAD.WIDE R8, R3, 0x2, R6 ;  /* 0x0000000203087825 */ /* 0x001fe200078e0206 */
[----:B------:R-:W-:Y:S02]  /*8a070*/  PRMT R18, R2, 0x7632, R18 ;  /* 0x0000763202127816 */ /* 0x000fe40000000012 */
[----:B----4-:R-:W-:Y:S01]  /*8a080*/  PRMT R3, R29, 0x7632, R3 ;  /* 0x000076321d037816 */ /* 0x010fe20000000003 */
[----:B------:R-:W3:Y:S04]  /*8a090*/  LDL.LU R2, [R1+0x49c] ;  /* 0x00049c0001027983 */ /* 0x000ee80000300800 */
[----:B------:R0:W-:Y:S04]  /*8a0a0*/  @P6 STG.E.U16 [R8.64], R29 ;  /* 0x0000001d08006986 */ /* 0x0001e8000c101506 */
[----:B------:R1:W-:Y:S01]  /*8a0b0*/  @P2 STG.E.U16 [R10.64], R0 ;  /* 0x000000000a002986 */ /* 0x0003e2000c101506 */
[----:B------:R-:W-:-:S03]  /*8a0c0*/  ISETP.LT.AND P2, PT, R28, c[0x0][0x178], !P1 ;  /* 0x00005e001c007a0c */ /* 0x000fc60004f41270 */
[----:B------:R4:W-:Y:S01]  /*8a0d0*/  @P5 STG.E.U16 [R16.64], R20 ;  /* 0x0000001410005986 */ /* 0x0009e2000c101506 */
[----:B------:R-:W-:Y:S01]  /*8a0e0*/  ISETP.LT.AND P5, PT, R26, c[0x0][0x178], !P1 ;  /* 0x00005e001a007a0c */ /* 0x000fe20004fa1270 */
[C---:B0-----:R-:W-:Y:S02]  /*8a0f0*/  IMAD.WIDE R8, R19.reuse, 0x2, R12 ;  /* 0x0000000213087825 */ /* 0x041fe400078e020c */
[----:B------:R-:W3:Y:S02]  /*8a100*/  LDL.LU R29, [R1+0x45c] ;  /* 0x00045c00011d7983 */ /* 0x000ee40000300800 */
[C---:B-1----:R-:W-:Y:S01]  /*8a110*/  IMAD.WIDE R10, R19.reuse, 0x2, R6 ;  /* 0x00000002130a7825 */ /* 0x042fe200078e0206 */
[----:B------:R-:W-:Y:S01]  /*8a120*/  IADD3 R0, R19, c[0x0][0x198], RZ ;  /* 0x0000660013007a10 */ /* 0x000fe20007ffe0ff */
[----:B------:R0:W-:Y:S01]  /*8a130*/  @P3 STG.E.U16 [R8.64], R18 ;  /* 0x0000001208003986 */ /* 0x0001e2000c101506 */
[C---:B----4-:R-:W-:Y:S02]  /*8a140*/  IADD3 R16, R22.reuse, 0xb7, RZ ;  /* 0x000000b716107810 */ /* 0x050fe40007ffe0ff */
[----:B------:R-:W-:Y:S01]  /*8a150*/  IADD3 R17, R22, 0xb8, RZ ;  /* 0x000000b816117810 */ /* 0x000fe20007ffe0ff */
[----:B------:R-:W-:Y:S01]  /*8a160*/  @P4 STG.E.U16 [R10.64], R3 ;  /* 0x000000030a004986 */ /* 0x000fe2000c101506 */
[----:B------:R-:W-:-:S02]  /*8a170*/  ISETP.GE.AND P3, PT, R16, c[0x0][0x17c], PT ;  /* 0x00005f0010007a0c */ /* 0x000fc40003f66270 */
[----:B------:R-:W-:Y:S01]  /*8a180*/  ISETP.GE.AND P4, PT, R17, c[0x0][0x17c], PT ;  /* 0x00005f0011007a0c */ /* 0x000fe20003f86270 */
[----:B------:R-:W-:-:S04]  /*8a190*/  IMAD.WIDE R16, R0, 0x2, R4 ;  /* 0x0000000200107825 */ /* 0x000fc800078e0204 */
[----:B0-----:R-:W-:Y:S01]  /*8a1a0*/  IMAD.WIDE R8, R0, 0x2, R14 ;  /* 0x0000000200087825 */ /* 0x001fe200078e020e */
[----:B-----5:R-:W-:Y:S01]  /*8a1b0*/  @P2 STG.E.U16 [R16.64], R25 ;  /* 0x0000001910002986 */ /* 0x020fe2000c101506 */
[----:B--2---:R-:W-:-:S03]  /*8a1c0*/  PRMT R18, R24, 0x7632, R18 ;  /* 0x0000763218127816 */ /* 0x004fc60000000012 */
[----:B------:R0:W-:Y:S04]  /*8a1d0*/  @P5 STG.E.U16 [R8.64], R24 ;  /* 0x0000001808005986 */ /* 0x0001e8000c101506 */
[----:B0-----:R-:W2:Y:S01]  /*8a1e0*/  LDL.LU R24, [R1+0x50c] ;  /* 0x00050c0001187983 */ /* 0x001ea20000300800 */
[----:B------:R-:W-:Y:S02]  /*8a1f0*/  ISETP.LT.AND P6, PT, R27, c[0x0][0x178], !P1 ;  /* 0x00005e001b007a0c */ /* 0x000fe40004fc1270 */
[----:B------:R-:W-:Y:S01]  /*8a200*/  ISETP.LT.AND P1, PT, R23, c[0x0][0x178], !P1 ;  /* 0x00005e0017007a0c */ /* 0x000fe20004f21270 */
[----:B------:R-:W-:Y:S01]  /*8a210*/  IMAD.WIDE R10, R0, 0x2, R12 ;  /* 0x00000002000a7825 */ /* 0x000fe200078e020c */
[----:B------:R-:W-:-:S03]  /*8a220*/  ISETP.LT.AND P2, PT, R28, c[0x0][0x178], !P3 ;  /* 0x00005e001c007a0c */ /* 0x000fc60005f41270 */
[C---:B------:R-:W-:Y:S01]  /*8a230*/  IMAD.WIDE R8, R0.reuse, 0x2, R6 ;  /* 0x0000000200087825 */ /* 0x040fe200078e0206 */
[----:B------:R-:W-:Y:S02]  /*8a240*/  IADD3 R0, R0, c[0x0][0x198], RZ ;  /* 0x0000660000007a10 */ /* 0x000fe40007ffe0ff */
[----:B------:R-:W-:Y:S02]  /*8a250*/  ISETP.LT.AND P5, PT, R26, c[0x0][0x178], !P3 ;  /* 0x00005e001a007a0c */ /* 0x000fe40005fa1270 */
[----:B------:R-:W-:Y:S01]  /*8a260*/  PRMT R3, R25, 0x7632, R3 ;  /* 0x0000763219037816 */ /* 0x000fe20000000003 */
[----:B---3--:R-:W-:Y:S04]  /*8a270*/  @P6 STG.E.U16 [R10.64], R2 ;  /* 0x000000020a006986 */ /* 0x008fe8000c101506 */
[----:B--2---:R0:W-:Y:S04]  /*8a280*/  STL [R1+0x23d4], R24 ;  /* 0x0023d41801007387 */ /* 0x0041e80000100800 */
[----:B0-----:R-:W2:Y:S01]  /*8a290*/  LDL R24, [R1+0x52c] ;  /* 0x00052c0001187983 */ /* 0x001ea20000100800 */
[----:B------:R-:W-:-:S03]  /*8a2a0*/  ISETP.LT.AND P6, PT, R27, c[0x0][0x178], !P3 ;  /* 0x00005e001b007a0c */ /* 0x000fc60005fc1270 */
[----:B------:R0:W-:Y:S01]  /*8a2b0*/  @P1 STG.E.U16 [R8.64], R29 ;  /* 0x0000001d08001986 */ /* 0x0001e2000c101506 */
[----:B------:R-:W-:Y:S01]  /*8a2c0*/  ISETP.LT.AND P3, PT, R23, c[0x0][0x178], !P3 ;  /* 0x00005e0017007a0c */ /* 0x000fe20005f61270 */
[----:B------:R-:W-:Y:S01]  /*8a2d0*/  IMAD.WIDE R10, R0, 0x2, R14 ;  /* 0x00000002000a7825 */ /* 0x000fe200078e020e */
[----:B------:R-:W-:Y:S02]  /*8a2e0*/  PRMT R19, R2, 0x7632, R19 ;  /* 0x0000763202137816 */ /* 0x000fe40000000013 */
[----:B------:R-:W-:Y:S01]  /*8a2f0*/  IADD3 R20, R22, 0xb9, RZ ;  /* 0x000000b916147810 */ /* 0x000fe20007ffe0ff */
[C---:B------:R-:W-:Y:S01]  /*8a300*/  IMAD.WIDE R16, R0.reuse, 0x2, R12 ;  /* 0x0000000200107825 */ /* 0x040fe200078e020c */
[----:B------:R-:W3:Y:S03]  /*8a310*/  LDL.LU R2, [R1+0x4dc] ;  /* 0x0004dc0001027983 */ /* 0x000ee60000300800 */
[----:B0-----:R-:W-:Y:S01]  /*8a320*/  IMAD.WIDE R8, R0, 0x2, R4 ;  /* 0x0000000200087825 */ /* 0x001fe200078e0204 */
[----:B------:R-:W-:Y:S01]  /*8a330*/  ISETP.GE.AND P1, PT, R20, c[0x0][0x17c], PT ;  /* 0x00005f0014007a0c */ /* 0x000fe20003f26270 */
[----:B------:R-:W4:Y:S04]  /*8a340*/  LDL.LU R21, [R1+0x47c] ;  /* 0x00047c0001157983 */ /* 0x000f280000300800 */
[----:B------:R0:W-:Y:S01]  /*8a350*/  @P2 STG.E.U16 [R8.64], R3 ;  /* 0x0000000308002986 */ /* 0x0001e2000c101506 */
[----:B------:R-:W-:-:S02]  /*8a360*/  ISETP.LT.AND P2, PT, R28, c[0x0][0x178], !P4 ;  /* 0x00005e001c007a0c */ /* 0x000fc40006741270 */
[----:B------:R-:W-:Y:S01]  /*8a370*/  PRMT R20, R29, 0x7632, R20 ;  /* 0x000076321d147816 */ /* 0x000fe20000000014 */
[----:B------:R-:W-:Y:S04]  /*8a380*/  @P5 STG.E.U16 [R10.64], R18 ;  /* 0x000000120a005986 */ /* 0x000fe8000c101506 */
[----:B------:R-:W5:Y:S01]  /*8a390*/  LDL.LU R25, [R1+0x58c] ;  /* 0x00058c0001197983 */ /* 0x000f620000300800 */
[C---:B0-----:R-:W-:Y:S01]  /*8a3a0*/  IMAD.WIDE R8, R0.reuse, 0x2, R6 ;  /* 0x0000000200087825 */ /* 0x041fe200078e0206 */
[----:B------:R-:W-:Y:S02]  /*8a3b0*/  IADD3 R0, R0, c[0x0][0x198], RZ ;  /* 0x0000660000007a10 */ /* 0x000fe40007ffe0ff */
[----:B------:R0:W-:Y:S04]  /*8a3c0*/  @P6 STG.E.U16 [R16.64], R19 ;  /* 0x0000001310006986 */ /* 0x0001e8000c101506 */
[----:B------:R-:W-:Y:S04]  /*8a3d0*/  @P3 STG.E.U16 [R8.64], R20 ;  /* 0x0000001408003986 */ /* 0x000fe8000c101506 */
[----:B------:R-:W3:Y:S01]  /*8a3e0*/  LDL.LU R29, [R1+0x51c] ;  /* 0x00051c00011d7983 */ /* 0x000ee20000300800 */
[----:B0-----:R-:W-:-:S05]  /*8a3f0*/  IMAD.WIDE R16, R0, 0x2, R4 ;  /* 0x0000000200107825 */ /* 0x001fca00078e0204 */
[----:B--2---:R0:W-:Y:S04]  /*8a400*/  @P2 STG.E.U16 [R16.64], R24 ;  /* 0x0000001810002986 */ /* 0x0041e8000c101506 */
[----:B0-----:R-:W2:Y:S01]  /*8a410*/  LDL.LU R24, [R1+0x23d4] ;  /* 0x0023d40001187983 */ /* 0x001ea20000300800 */
[----:B------:R-:W-:Y:S01]  /*8a420*/  ISETP.LT.AND P5, PT, R26, c[0x0][0x178], !P4 ;  /* 0x00005e001a007a0c */ /* 0x000fe200067a1270 */
[----:B------:R-:W-:Y:S01]  /*8a430*/  IMAD.WIDE R10, R0, 0x2, R14 ;  /* 0x00000002000a7825 */ /* 0x000fe200078e020e */
[----:B------:R-:W-:Y:S02]  /*8a440*/  ISETP.LT.AND P6, PT, R27, c[0x0][0x178], !P4 ;  /* 0x00005e001b007a0c */ /* 0x000fe400067c1270 */
[----:B------:R-:W-:-:S09]  /*8a450*/  ISETP.LT.AND P4, PT, R23, c[0x0][0x178], !P4 ;  /* 0x00005e0017007a0c */ /* 0x000fd20006781270 */
[----:B--2---:R0:W-:Y:S04]  /*8a460*/  @P5 STG.E.U16 [R10.64], R24 ;  /* 0x000000180a005986 */ /* 0x0041e8000c101506 */
[----:B0-----:R-:W2:Y:S01]  /*8a470*/  LDL.LU R11, [R1+0x52c] ;  /* 0x00052c00010b7983 */ /* 0x001ea20000300800 */
[----:B------:R-:W-:Y:S01]  /*8a480*/  ISETP.LT.AND P5, PT, R28, c[0x0][0x178], !P1 ;  /* 0x00005e001c007a0c */ /* 0x000fe20004fa1270 */
[----:B------:R-:W-:-:S04]  /*8a490*/  IMAD.WIDE R8, R0, 0x2, R12 ;  /* 0x0000000200087825 */ /* 0x000fc800078e020c */
[C---:B------:R-:W-:Y:S01]  /*8a4a0*/  IMAD.WIDE R16, R0.reuse, 0x2, R6 ;  /* 0x0000000200107825 */ /* 0x040fe200078e0206 */
[----:B------:R-:W-:Y:S01]  /*8a4b0*/  IADD3 R0, R0, c[0x0][0x198], RZ ;  /* 0x0000660000007a10 */ /* 0x000fe20007ffe0ff */
[----:B---3--:R0:W-:Y:S01]  /*8a4c0*/  @P6 STG.E.U16 [R8.64], R2 ;  /* 0x0000000208006986 */ /* 0x0081e2000c101506 */
[----:B------:R-:W-:Y:S02]  /*8a4d0*/  PRMT R20, R24, 0x7632, R20 ;  /* 0x0000763218147816 */ /* 0x000fe40000000014 */
[----:B------:R-:W-:Y:S01]  /*8a4e0*/  PRMT R18, R2, 0x7632, R18 ;  /* 0x0000763202127816 */ /* 0x000fe20000000012 */
[----:B----4-:R-:W-:Y:S04]  /*8a4f0*/  @P4 STG.E.U16 [R16.64], R21 ;  /* 0x0000001510004986 */ /* 0x010fe8000c101506 */
[----:B------:R-:W3:Y:S01]  /*8a500*/  LDL.LU R24, [R1+0x4fc] ;  /* 0x0004fc0001187983 */ /* 0x000ee20000300800 */
[----:B0-----:R-:W-:-:S03]  /*8a510*/  IMAD.WIDE R8, R0, 0x2, R4 ;  /* 0x0000000200087825 */ /* 0x001fc600078e0204 */
[----:B------:R-:W4:Y:S01]  /*8a520*/  LDL.LU R2, [R1+0x23d0] ;  /* 0x0023d00001027983 */ /* 0x000f220000300800 */
[----:B------:R-:W-:Y:S02]  /*8a530*/  ISETP.LT.AND P6, PT, R26, c[0x0][0x178], !P1 ;  /* 0x00005e001a007a0c */ /* 0x000fe40004fc1270 */
[----:B------:R-:W-:Y:S02]  /*8a540*/  ISETP.LT.AND P4, PT, R27, c[0x0][0x178], !P1 ;  /* 0x00005e001b007a0c */ /* 0x000fe40004f81270 */
[----:B------:R-:W-:Y:S02]  /*8a550*/  IADD3 R3, R22, 0xba, RZ ;  /* 0x000000ba16037810 */ /* 0x000fe40007ffe0ff */
[----:B--2---:R-:W-:-:S05]  /*8a560*/  PRMT R19, R11, 0x7632, R19 ;  /* 0x000076320b137816 */ /* 0x004fca0000000013 */
[----:B------:R0:W-:Y:S04]  /*8a570*/  @P5 STG.E.U16 [R8.64], R19 ;  /* 0x0000001308005986 */ /* 0x0001e8000c101506 */
[----:B0-----:R-:W2:Y:S01]  /*8a580*/  LDL.LU R19, [R1+0x46c] ;  /* 0x00046c0001137983 */ /* 0x001ea20000300800 */
[----:B------:R-:W-:Y:S01]  /*8a590*/  ISETP.LT.AND P1, PT, R23, c[0x0][0x178], !P1 ;  /* 0x00005e0017007a0c */ /* 0x000fe20004f21270 */
[----:B------:R-:W-:Y:S01]  /*8a5a0*/  IMAD.WIDE R10, R0, 0x2, R14 ;  /* 0x00000002000a7825 */ /* 0x000fe200078e020e */
[----:B------:R-:W-:-:S03]  /*8a5b0*/  ISETP.GE.AND P3, PT, R3, c[0x0][0x17c], PT ;  /* 0x00005f0003007a0c */ /* 0x000fc60003f66270 */
[----:B------:R-:W-:Y:S01]  /*8a5c0*/  IMAD.WIDE R16, R0, 0x2, R12 ;  /* 0x0000000200107825 */ /* 0x000fe200078e020c */
[----:B------:R-:W-:Y:S01]  /*8a5d0*/  IADD3 R3, R22, 0xbb, RZ ;  /* 0x000000bb16037810 */ /* 0x000fe20007ffe0ff */
[----:B------:R-:W-:Y:S01]  /*8a5e0*/  @P6 STG.E.U16 [R10.64], R20 ;  /* 0x000000140a006986 */ /* 0x000fe2000c101506 */
[----:B------:R-:W-:Y:S01]  /*8a5f0*/  ISETP.LT.AND P5, PT, R28, c[0x0][0x178], !P3 ;  /* 0x00005e001c007a0c */ /* 0x000fe20005fa1270 */
[----:B------:R-:W-:Y:S01]  /*8a600*/  IMAD.WIDE R8, R0, 0x2, R6 ;  /* 0x0000000200087825 */ /* 0x000fe200078e0206 */
[----:B------:R-:W-:Y:S01]  /*8a610*/  ISETP.GE.AND P2, PT, R3, c[0x0][0x17c], PT ;  /* 0x00005f0003007a0c */ /* 0x000fe20003f46270 */
[----:B------:R0:W-:Y:S01]  /*8a620*/  @P4 STG.E.U16 [R16.64], R18 ;  /* 0x0000001210004986 */ /* 0x0001e2000c101506 */
[----:B------:R-:W-:Y:S02]  /*8a630*/  ISETP.LT.AND P4, PT, R26, c[0x0][0x178], !P3 ;  /* 0x00005e001a007a0c */ /* 0x000fe40005f81270 */
[----:B------:R-:W-:Y:S02]  /*8a640*/  PRMT R3, R21, 0x7632, R3 ;  /* 0x0000763215037816 */ /* 0x000fe40000000003 */
[----:B------:R-:W4:Y:S01]  /*8a650*/  LDL.LU R21, [R1+0x5bc] ;  /* 0x0005bc0001157983 */ /* 0x000f220000300800 */
[----:B0-----:R-:W-:-:S03]  /*8a660*/  IADD3 R16, R0, c[0x0][0x198], RZ ;  /* 0x0000660000107a10 */ /* 0x001fc60007ffe0ff */
[----:B------:R0:W-:Y:S01]  /*8a670*/  @P1 STG.E.U16 [R8.64], R3 ;  /* 0x0000000308001986 */ /* 0x0001e2000c101506 */
[----:B------:R-:W-:Y:S01]  /*8a680*/  ISETP.LT.AND P1, PT, R27, c[0x0][0x178], !P3 ;  /* 0x00005e001b007a0c */ /* 0x000fe20005f21270 */
[----:B------:R-:W-:Y:S01]  /*8a690*/  IMAD.WIDE R10, R16, 0x2, R14 ;  /* 0x00000002100a7825 */ /* 0x000fe200078e020e */
[----:B------:R-:W-:-:S03]  /*8a6a0*/  ISETP.LT.AND P3, PT, R23, c[0x0][0x178], !P3 ;  /* 0x00005e0017007a0c */ /* 0x000fc60005f61270 */
[----:B0-----:R-:W-:Y:S01]  /*8a6b0*/  IMAD.WIDE R8, R16, 0x2, R4 ;  /* 0x0000000210087825 */ /* 0x001fe200078e0204 */
[----:B------:R-:W-:-:S04]  /*8a6c0*/  PRMT R3, R29, 0x7632, R3 ;  /* 0x000076321d037816 */ /* 0x000fc80000000003 */
[----:B-----5:R0:W-:Y:S01]  /*8a6d0*/  @P5 STG.E.U16 [R8.64], R25 ;  /* 0x0000001908005986 */ /* 0x0201e2000c101506 */
[----:B------:R-:W-:-:S03]  /*8a6e0*/  IADD3 R0, R22, 0xbc, RZ ;  /* 0x000000bc16007810 */ /* 0x000fc60007ffe0ff */
[----:B------:R1:W-:Y:S01]  /*8a6f0*/  @P4 STG.E.U16 [R10.64], R29 ;  /* 0x0000001d0a004986 */ /* 0x0003e2000c101506 */
[----:B------:R-:W-:Y:S02]  /*8a700*/  IADD3 R17, R16, c[0x0][0x198], RZ ;  /* 0x0000660010117a10 */ /* 0x000fe40007ffe0ff */
[----:B------:R-:W-:Y:S01]  /*8a710*/  ISETP.GE.AND P6, PT, R0, c[0x0][0x17c], PT ;  /* 0x00005f0000007a0c */ /* 0x000fe20003fc6270 */
[C---:B0-----:R-:W-:Y:S01]  /*8a720*/  IMAD.WIDE R8, R16.reuse, 0x2, R12 ;  /* 0x0000000210087825 */ /* 0x041fe200078e020c */
[----:B-1----:R-:W5:Y:S03]  /*8a730*/  LDL.LU R29, [R1+0x59c] ;  /* 0x00059c00011d7983 */ /* 0x002f660000300800 */
[----:B------:R-:W-:Y:S01]  /*8a740*/  IMAD.WIDE R10, R16, 0x2, R6 ;  /* 0x00000002100a7825 */ /* 0x000fe200078e0206 */
[----:B------:R-:W-:Y:S02]  /*8a750*/  IADD3 R16, R22, 0xbd, RZ ;  /* 0x000000bd16107810 */ /* 0x000fe40007ffe0ff */
[----:B------:R-:W-:Y:S01]  /*8a760*/  PRMT R0, R25, 0x7632, R0 ;  /* 0x0000763219007816 */ /* 0x000fe20000000000 */
[----:B---3--:R0:W-:Y:S04]  /*8a770*/  @P1 STG.E.U16 [R8.64], R24 ;  /* 0x0000001808001986 */ /* 0x0081e8000c101506 */
[----:B------:R-:W3:Y:S04]  /*8a780*/  LDL.LU R25, [R1+0x57c] ;  /* 0x00057c0001197983 */ /* 0x000ee80000300800 */
[----:B--2---:R1:W-:Y:S01]  /*8a790*/  @P3 STG.E.U16 [R10.64], R19 ;  /* 0x000000130a003986 */ /* 0x0043e2000c101506 */
[----:B------:R-:W-:-:S02]  /*8a7a0*/  ISETP.GE.AND P3, PT, R16, c[0x0][0x17c], PT ;  /* 0x00005f0010007a0c */ /* 0x000fc40003f66270 */
[----:B------:R-:W-:Y:S02]  /*8a7b0*/  PRMT R16, R24, 0x7632, R16 ;  /* 0x0000763218107816 */ /* 0x000fe40000000010 */
[----:B0-----:R-:W2:Y:S01]  /*8a7c0*/  LDL.LU R24, [R1+0x56c] ;  /* 0x00056c0001187983 */ /* 0x001ea20000300800 */
[----:B------:R-:W-:Y:S02]  /*8a7d0*/  ISETP.LT.AND P5, PT, R28, c[0x0][0x178], !P2 ;  /* 0x00005e001c007a0c */ /* 0x000fe400057a1270 */
[----:B------:R-:W-:Y:S01]  /*8a7e0*/  ISETP.LT.AND P4, PT, R26, c[0x0][0x178], !P2 ;  /* 0x00005e001a007a0c */ /* 0x000fe20005781270 */
[----:B------:R-:W-:Y:S01]  /*8a7f0*/  IMAD.WIDE R8, R17, 0x2, R4 ;  /* 0x0000000211087825 */ /* 0x000fe200078e0204 */
[----:B------:R-:W-:-:S03]  /*8a800*/  ISETP.LT.AND P1, PT, R27, c[0x0][0x178], !P2 ;  /* 0x00005e001b007a0c */ /* 0x000fc60005721270 */
[----:B-1----:R-:W-:Y:S01]  /*8a810*/  IMAD.WIDE R10, R17, 0x2, R14 ;  /* 0x00000002110a7825 */ /* 0x002fe200078e020e */
[----:B------:R-:W-:-:S05]  /*8a820*/  ISETP.LT.AND P2, PT, R23, c[0x0][0x178], !P2 ;  /* 0x00005e0017007a0c */ /* 0x000fca0005741270 */
[----:B------:R0:W-:Y:S01]  /*8a830*/  @P5 STG.E.U16 [R8.64], R0 ;  /* 0x0000000008005986 */ /* 0x0001e2000c101506 */
[----:B------:R-:W-:-:S03]  /*8a840*/  ISETP.LT.AND P5, PT, R26, c[0x0][0x178], !P6 ;  /* 0x00005e001a007a0c */ /* 0x000fc600077a1270 */
[----:B------:R1:W-:Y:S01]  /*8a850*/  @P4 STG.E.U16 [R10.64], R3 ;  /* 0x000000030a004986 */ /* 0x0003e2000c101506 */
[----:B------:R-:W-:Y:S01]  /*8a860*/  ISETP.LT.AND P4, PT, R28, c[0x0][0x178], !P6 ;  /* 0x00005e001c007a0c */ /* 0x000fe20007781270 */
[C---:B0-----:R-:W-:Y:S01]  /*8a870*/  IMAD.WIDE R8, R17.reuse, 0x2, R12 ;  /* 0x0000000211087825 */ /* 0x041fe200078e020c */
[----:B-1----:R-:W-:-:S04]  /*8a880*/  IADD3 R3, R17, c[0x0][0x198], RZ ;  /* 0x0000660011037a10 */ /* 0x002fc80007ffe0ff */
[----:B------:R0:W-:Y:S01]  /*8a890*/  @P1 STG.E.U16 [R8.64], R16 ;  /* 0x0000001008001986 */ /* 0x0001e2000c101506 */
[----:B------:R-:W-:Y:S02]  /*8a8a0*/  PRMT R0, R19, 0x7632, R0 ;  /* 0x0000763213007816 */ /* 0x000fe40000000000 */
[----:B------:R-:W-:Y:S01]  /*8a8b0*/  ISETP.LT.AND P1, PT, R27, c[0x0][0x178], !P6 ;  /* 0x00005e001b007a0c */ /* 0x000fe20007721270 */
[----:B------:R-:W-:Y:S01]  /*8a8c0*/  IMAD.WIDE R10, R3, 0x2, R14 ;  /* 0x00000002030a7825 */ /* 0x000fe200078e020e */
[----:B------:R-:W-:-:S03]  /*8a8d0*/  ISETP.LT.AND P6, PT, R23, c[0x0][0x178], !P6 ;  /* 0x00005e0017007a0c */ /* 0x000fc600077c1270 */
[----:B0-----:R-:W-:-:S04]  /*8a8e0*/  IMAD.WIDE R16, R17, 0x2, R6 ;  /* 0x0000000211107825 */ /* 0x001fc800078e0206 */
[----:B------:R-:W-:Y:S01]  /*8a8f0*/  IMAD.WIDE R8, R3, 0x2, R4 ;  /* 0x0000000203087825 */ /* 0x000fe200078e0204 */
[----:B------:R-:W-:Y:S04]  /*8a900*/  @P2 STG.E.U16 [R16.64], R0 ;  /* 0x0000000010002986 */ /* 0x000fe8000c101506 */
[----:B----4-:R0:W-:Y:S01]  /*8a910*/  @P4 STG.E.U16 [R8.64], R21 ;  /* 0x0000001508004986 */ /* 0x0101e2000c101506 */
[----:B------:R-:W-:-:S03]  /*8a920*/  ISETP.LT.AND P4, PT, R28, c[0x0][0x178], !P3 ;  /* 0x00005e001c007a0c */ /* 0x000fc60005f81270 */
[----:B-----5:R1:W-:Y:S01]  /*8a930*/  @P5 STG.E.U16 [R10.64], R29 ;  /* 0x0000001d0a005986 */ /* 0x0203e2000c101506 */
[----:B------:R-:W-:Y:S02]  /*8a940*/  ISETP.LT.AND P5, PT, R26, c[0x0][0x178], !P3 ;  /* 0x00005e001a007a0c */ /* 0x000fe40005fa1270 */
[----:B------:R-:W-:Y:S02]  /*8a950*/  IADD3 R18, R22, 0xbe, RZ ;  /* 0x000000be16127810 */ /* 0x000fe40007ffe0ff */
[C---:B------:R-:W-:Y:S01]  /*8a960*/  IADD3 R19, R3.reuse, c[0x0][0x198], RZ ;  /* 0x0000660003137a10 */ /* 0x040fe20007ffe0ff */
[----:B0-----:R-:W-:Y:S01]  /*8a970*/  IMAD.WIDE R8, R3, 0x2, R12 ;  /* 0x0000000203087825 */ /* 0x001fe200078e020c */
[----:B------:R-:W-:Y:S02]  /*8a980*/  ISETP.GE.AND P2, PT, R18, c[0x0][0x17c], PT ;  /* 0x00005f0012007a0c */ /* 0x000fe40003f46270 */
[----:B------:R-:W-:Y:S01]  /*8a990*/  PRMT R18, R21, 0x7632, R18 ;  /* 0x0000763215127816 */ /* 0x000fe20000000012 */
[----:B------:R-:W-:Y:S01]  /*8a9a0*/  IMAD.WIDE R16, R3, 0x2, R6 ;  /* 0x0000000203107825 */ /* 0x000fe200078e0206 */
[----:B---3--:R0:W-:Y:S01]  /*8a9b0*/  @P1 STG.E.U16 [R8.64], R25 ;  /* 0x0000001908001986 */ /* 0x0081e2000c101506 */
[----:B------:R-:W-:-:S02]  /*8a9c0*/  PRMT R20, R29, 0x7632, R20 ;  /* 0x000076321d147816 */ /* 0x000fc40000000014 */
[----:B-1----:R-:W-:Y:S01]  /*8a9d0*/  IMAD.WIDE R10, R19, 0x2, R4 ;  /* 0x00000002130a7825 */ /* 0x002fe200078e0204 */
[----:B------:R-:W3:Y:S01]  /*8a9e0*/  LDL.LU R29, [R1+0x5ec] ;  /* 0x0005ec00011d7983 */ /* 0x000ee20000300800 */
[----:B------:R-:W-:-:S03]  /*8a9f0*/  PRMT R0, R25, 0x7632, R0 ;  /* 0x0000763219007816 */ /* 0x000fc60000000000 */
[----:B------:R-:W4:Y:S01]  /*8aa00*/  LDL.LU R21, [R1+0x5cc] ;  /* 0x0005cc0001157983 */ /* 0x000f220000300800 */
[----:B0-----:R-:W-:-:S03]  /*8aa10*/  IMAD.WIDE R8, R19, 0x2, R14 ;  /* 0x0000000213087825 */ /* 0x001fc600078e020e */
[----:B------:R-:W5:Y:S04]  /*8aa20*/  LDL.LU R25, [R1+0x5ac] ;  /* 0x0005ac0001197983 */ /* 0x000f680000300800 */
[----:B--2---:R-:W-:Y:S04]  /*8aa30*/  @P6 STG.E.U16 [R16.64], R24 ;  /* 0x0000001810006986 */ /* 0x004fe8000c101506 */
[----:B------:R-:W-:Y:S04]  /*8aa40*/  @P4 STG.E.U16 [R10.64], R18 ;  /* 0x000000120a004986 */ /* 0x000fe8000c101506 */
[----:B------:R0:W-:Y:S04]  /*8aa50*/  @P5 STG.E.U16 [R8.64], R20 ;  /* 0x0000001408005986 */ /* 0x0001e8000c101506 */
[----:B0-----:R-:W2:Y:S01]  /*8aa60*/  LDL.LU R20, [R1+0x5dc] ;  /* 0x0005dc0001147983 */ /* 0x001ea20000300800 */
[----:B------:R-:W-:-:S02]  /*8aa70*/  ISETP.LT.AND P1, PT, R27, c[0x0][0x178], !P3 ;  /* 0x00005e001b007a0c */ /* 0x000fc40005f21270 */
[----:B------:R-:W-:Y:S02]  /*8aa80*/  ISETP.LT.AND P3, PT, R23, c[0x0][0x178], !P3 ;  /* 0x00005e0017007a0c */ /* 0x000fe40005f61270 */
[----:B------:R-:W-:Y:S01]  /*8aa90*/  ISETP.LT.AND P5, PT, R28, c[0x0][0x178], !P2 ;  /* 0x00005e001c007a0c */ /* 0x000fe200057a1270 */
[C---:B------:R-:W-:Y:S01]  /*8aaa0*/  IMAD.WIDE R8, R19.reuse, 0x2, R12 ;  /* 0x0000000213087825 */ /* 0x040fe200078e020c */
[----:B------:R-:W-:Y:S02]  /*8aab0*/  ISETP.LT.AND P6, PT, R26, c[0x0][0x178], !P2 ;  /* 0x00005e001a007a0c */ /* 0x000fe400057c1270 */
[----:B------:R-:W-:Y:S01]  /*8aac0*/  PRMT R3, R24, 0x7632, R3 ;  /* 0x0000763218037816 */ /* 0x000fe20000000003 */
[C---:B------:R-:W-:Y:S01]  /*8aad0*/  IMAD.WIDE R10, R19.reuse, 0x2, R6 ;  /* 0x00000002130a7825 */ /* 0x040fe200078e0206 */
[----:B------:R-:W-:-:S03]  /*8aae0*/  IADD3 R19, R19, c[0x0][0x198], RZ ;  /* 0x0000660013137a10 */ /* 0x000fc60007ffe0ff */
[----:B------:R0:W-:Y:S04]  /*8aaf0*/  @P1 STG.E.U16 [R8.64], R0 ;  /* 0x0000000008001986 */ /* 0x0001e8000c101506 */
[----:B------:R1:W-:Y:S01]  /*8ab00*/  @P3 STG.E.U16 [R10.64], R3 ;  /* 0x000000030a003986 */ /* 0x0003e2000c101506 */
[----:B0-----:R-:W-:-:S04]  /*8ab10*/  IMAD.WIDE R8, R19, 0x2, R4 ;  /* 0x0000000213087825 */ /* 0x001fc800078e0204 */
[----:B-1----:R-:W-:Y:S01]  /*8ab20*/  IMAD.WIDE R10, R19, 0x2, R14 ;  /* 0x00000002130a7825 */ /* 0x002fe200078e020e */
[----:B---3--:R-:W-:Y:S04]  /*8ab30*/  @P5 STG.E.U16 [R8.64], R29 ;  /* 0x0000001d08005986 */ /* 0x008fe8000c101506 */
[----:B--2---:R-:W-:Y:S04]  /*8ab40*/  @P6 STG.E.U16 [R10.64], R20 ;  /* 0x000000140a006986 */ /* 0x004fe8000c101506 */
[----:B------:R-:W0:Y:S04]  /*8ab50*/  LDS.128 R8, [R2] ;  /* 0x0000000002087984 */ /* 0x000e280000000c00 */
[----:B0-----:R-:W-:Y:S04]  /*8ab60*/  STL [R1+0x54], R9 ;  /* 0x0000540901007387 */ /* 0x001fe80000100800 */
[----:B------:R-:W-:Y:S04]  /*8ab70*/  STL.64 [R1+0x58], R10 ;  /* 0x0000580a01007387 */ /* 0x000fe80000100a00 */
[----:B------:R-:W2:Y:S01]  /*8ab80*/  LDL R24, [R1+0x610] ;  /* 0x0006100001187983 */ /* 0x000ea20000100800 */
[----:B------:R-:W-:-:S02]  /*8ab90*/  ISETP.LT.AND P4, PT, R27, c[0x0][0x178], !P2 ;  /* 0x00005e001b007a0c */ /* 0x000fc40005781270 */
[----:B------:R-:W-:Y:S02]  /*8aba0*/  IADD3 R16, R22, 0xbf, RZ ;  /* 0x000000bf16107810 */ /* 0x000fe40007ffe0ff */
[----:B------:R-:W-:Y:S02]  /*8abb0*/  ISETP.LT.AND P2, PT, R23, c[0x0][0x178], !P2 ;  /* 0x00005e0017007a0c */ /* 0x000fe40005741270 */
[----:B------:R-:W-:Y:S01]  /*8abc0*/  ISETP.GE.AND P1, PT, R16, c[0x0][0x17c], PT ;  /* 0x00005f0010007a0c */ /* 0x000fe20003f26270 */
[----:B------:R-:W-:Y:S01]  /*8abd0*/  IMAD.WIDE R16, R19, 0x2, R12 ;  /* 0x0000000213107825 */ /* 0x000fe200078e020c */
[----:B------:R-:W-:Y:S02]  /*8abe0*/  IADD3 R0, R22, 0xc0, RZ ;  /* 0x000000c016007810 */ /* 0x000fe40007ffe0ff */
[----:B------:R-:W-:Y:S02]  /*8abf0*/  ISETP.LT.AND P5, PT, R28, c[0x0][0x178], !P1 ;  /* 0x00005e001c007a0c */ /* 0x000fe40004fa1270 */
[----:B------:R-:W-:Y:S01]  /*8ac00*/  ISETP.LT.AND P6, PT, R26, c[0x0][0x178], !P1 ;  /* 0x00005e001a007a0c */ /* 0x000fe20004fc1270 */
[----:B----4-:R0:W-:Y:S01]  /*8ac10*/  @P4 STG.E.U16 [R16.64], R21 ;  /* 0x0000001510004986 */ /* 0x0101e2000c101506 */
[----:B------:R-:W-:-:S02]  /*8ac20*/  ISETP.LT.AND P4, PT, R27, c[0x0][0x178], !P1 ;  /* 0x00005e001b007a0c */ /* 0x000fc40004f81270 */
[----:B------:R-:W-:Y:S02]  /*8ac30*/  IADD3 R3, R19, c[0x0][0x198], RZ ;  /* 0x0000660013037a10 */ /* 0x000fe40007ffe0ff */
[----:B------:R-:W-:Y:S02]  /*8ac40*/  ISETP.GE.AND P3, PT, R0, c[0x0][0x17c], PT ;  /* 0x00005f0000007a0c */ /* 0x000fe40003f66270 */
[----:B------:R-:W-:Y:S01]  /*8ac50*/  PRMT R0, R29, 0x7632, R0 ;  /* 0x000076321d007816 */ /* 0x000fe20000000000 */
[----:B------:R-:W-:Y:S02]  /*8ac60*/  IMAD.MOV.U32 R29, RZ, RZ, R8 ;  /* 0x000000ffff1d7224 */ /* 0x000fe400078e0008 */
[----:B0-----:R-:W-:Y:S01]  /*8ac70*/  IMAD.WIDE R16, R19, 0x2, R6 ;  /* 0x0000000213107825 */ /* 0x001fe200078e0206 */
[----:B------:R-:W-:-:S03]  /*8ac80*/  PRMT R18, R20, 0x7632, R18 ;  /* 0x0000763214127816 */ /* 0x000fc60000000012 */
[----:B------:R-:W-:Y:S01]  /*8ac90*/  IMAD.WIDE R10, R3, 0x2, R4 ;  /* 0x00000002030a7825 */ /* 0x000fe200078e0204 */
[----:B-----5:R0:W-:Y:S01]  /*8aca0*/  @P2 STG.E.U16 [R16.64], R25 ;  /* 0x0000001910002986 */ /* 0x0201e2000c101506 */
[----:B------:R-:W-:Y:S02]  /*8acb0*/  PRMT R19, R21, 0x7632, R19 ;  /* 0x0000763215137816 */ /* 0x000fe40000000013 */
[----:B------:R-:W-:Y:S01]  /*8acc0*/  IMAD.WIDE R8, R3, 0x2, R14 ;  /* 0x0000000203087825 */ /* 0x000fe200078e020e */
[----:B------:R1:W-:Y:S01]  /*8acd0*/  @P5 STG.E.U16 [R10.64], R0 ;  /* 0x000000000a005986 */ /* 0x0003e2000c101506 */
[----:B------:R-:W-:-:S03]  /*8ace0*/  ISETP.LT.AND P1, PT, R23, c[0x0][0x178], !P1 ;  /* 0x00005e0017007a0c */ /* 0x000fc60004f21270 */
[----:B------:R3:W-:Y:S01]  /*8acf0*/  @P6 STG.E.U16 [R8.64], R18 ;  /* 0x0000001208006986 */ /* 0x0007e2000c101506 */
[----:B0-----:R-:W-:Y:S01]  /*8ad00*/  IMAD.WIDE R16, R3, 0x2, R12 ;  /* 0x0000000203107825 */ /* 0x001fe200078e020c */
[----:B------:R-:W-:-:S04]  /*8ad10*/  IADD3 R20, R22, 0xc1, RZ ;  /* 0x000000c116147810 */ /* 0x000fc80007ffe0ff */
[----:B------:R-:W-:Y:S01]  /*8ad20*/  @P4 STG.E.U16 [R16.64], R19 ;  /* 0x0000001310004986 */ /* 0x000fe2000c101506 */
[----:B------:R-:W-:Y:S02]  /*8ad30*/  ISETP.LT.AND P4, PT, R28, c[0x0][0x178], !P3 ;  /* 0x00005e001c007a0c */ /* 0x000fe40005f81270 */
[C---:B-1----:R-:W-:Y:S01]  /*8ad40*/  IADD3 R0, R3.reuse, c[0x0][0x198], RZ ;  /* 0x0000660003007a10 */ /* 0x042fe20007ffe0ff */
[----:B---3--:R-:W-:Y:S01]  /*8ad50*/  IMAD.WIDE R8, R3, 0x2, R6 ;  /* 0x0000000203087825 */ /* 0x008fe200078e0206 */
[----:B------:R-:W-:Y:S02]  /*8ad60*/  ISETP.GE.AND P2, PT, R20, c[0x0][0x17c], PT ;  /* 0x00005f0014007a0c */ /* 0x000fe40003f46270 */
[----:B------:R-:W-:Y:S01]  /*8ad70*/  PRMT R20, R25, 0x7632, R20 ;  /* 0x0000763219147816 */ /* 0x000fe20000000014 */
[----:B------:R-:W-:Y:S01]  /*8ad80*/  IMAD.WIDE R10, R0, 0x2, R4 ;  /* 0x00000002000a7825 */ /* 0x000fe200078e0204 */
[----:B------:R0:W-:Y:S04]  /*8ad90*/  STL [R1+0x23b4], R2 ;  /* 0x0023b40201007387 */ /* 0x0001e80000100800 */
[----:B------:R-:W-:Y:S04]  /*8ada0*/  @P1 STG.E.U16 [R8.64], R20 ;  /* 0x0000001408001986 */ /* 0x000fe8000c101506 */
[----:B0-----:R-:W3:Y:S04]  /*8adb0*/  LDL.LU R2, [R1+0x5f0] ;  /* 0x0005f00001027983 */ /* 0x001ee80000300800 */
[----:B------:R-:W4:Y:S04]  /*8adc0*/  LDL.LU R28, [R1+0x23cc] ;  /* 0x0023cc00011c7983 */ /* 0x000f280000300800 */
[----:B--2---:R0:W-:Y:S04]  /*8add0*/  @P4 STG.E.U16 [R10.64], R24 ;  /* 0x000000180a004986 */ /* 0x0041e8000c101506 */
[----:B0-----:R-:W2:Y:S04]  /*8ade0*/  LDL.LU R10, [R1+0x610] ;  /* 0x00061000010a7983 */ /* 0x001ea80000300800 */
[----:B------:R-:W5:Y:S01]  /*8adf0*/  LDL.LU R11, [R1+0x600] ;  /* 0x00060000010b7983 */ /* 0x000f620000300800 */
[----:B------:R-:W-:-:S02]  /*8ae00*/  ISETP.LT.AND P5, PT, R26, c[0x0][0x178], !P3 ;  /* 0x00005e001a007a0c */ /* 0x000fc40005fa1270 */
[----:B------:R-:W-:Y:S01]  /*8ae10*/  ISETP.LT.AND P6, PT, R27, c[0x0][0x178], !P3 ;  /* 0x00005e001b007a0c */ /* 0x000fe20005fc1270 */
[----:B------:R-:W-:-:S04]  /*8ae20*/  IMAD.WIDE R16, R0, 0x2, R14 ;  /* 0x0000000200107825 */ /* 0x000fc800078e020e */
[----:B------:R-:W-:-:S06]  /*8ae30*/  IMAD.WIDE R18, R0, 0x2, R12 ;  /* 0x0000000200127825 */ /* 0x000fcc00078e020c */
[----:B-----5:R-:W-:Y:S04]  /*8ae40*/  @P5 STG.E.U16 [R16.64], R11 ;  /* 0x0000000b10005986 */ /* 0x020fe8000c101506 */
[----:B---3--:R-:W-:Y:S04]  /*8ae50*/  @P6 STG.E.U16 [R18.64], R2 ;  /* 0x0000000212006986 */ /* 0x008fe8000c101506 */
[----:B----4-:R-:W0:Y:S04]  /*8ae60*/  LDS.128 R16, [R28] ;  /* 0x000000001c107984 */ /* 0x010e280000000c00 */
[----:B0-----:R-:W-:Y:S04]  /*8ae70*/  STL [R1+0x4], R17 ;  /* 0x0000041101007387 */ /* 0x001fe80000100800 */
[----:B------:R-:W-:Y:S04]  /*8ae80*/  STL.64 [R1+0x8], R18 ;  /* 0x0000081201007387 */ /* 0x000fe80000100a00 */
[----:B------:R-:W3:Y:S04]  /*8ae90*/  LDL R25, [R1+0x650] ;  /* 0x0006500001197983 */ /* 0x000ee80000100800 */
[----:B------:R-:W4:Y:S04]  /*8aea0*/  LDL.LU R24, [R1+0x620] ;  /* 0x0006200001187983 */ /* 0x000f280000300800 */
[----:B------:R0:W-:Y:S04]  /*8aeb0*/  STL [R1+0x23a8], R28 ;  /* 0x0023a81c01007387 */ /* 0x0001e80000100800 */
[----:B0-----:R-:W5:Y:S01]  /*8aec0*/  LDL R28, [R1+0x1760] ;  /* 0x00176000011c7983 */ /* 0x001f620000100800 */
[----:B------:R-:W-:Y:S01]  /*8aed0*/  ISETP.LT.AND P3, PT, R23, c[0x0][0x178], !P3 ;  /* 0x00005e0017007a0c */ /* 0x000fe20005f61270 */
[----:B------:R-:W-:Y:S01]  /*8aee0*/  IMAD.WIDE R8, R0, 0x2, R6 ;  /* 0x0000000200087825 */ /* 0x000fe200078e0206 */
[----:B------:R-:W-:-:S02]  /*8aef0*/  ISETP.LT.AND P6, PT, R26, c[0x0][0x178], !P2 ;  /* 0x00005e001a007a0c */ /* 0x000fc400057c1270 */
[----:B------:R-:W-:Y:S02]  /*8af00*/  IADD3 R18, R0, c[0x0][0x198], RZ ;  /* 0x0000660000127a10 */ /* 0x000fe40007ffe0ff */
[----:B--2---:R-:W-:Y:S02]  /*8af10*/  PRMT R0, R10, 0x7632, R0 ;  /* 0x000076320a007816 */ /* 0x004fe40000000000 */
[----:B------:R-:W-:Y:S01]  /*8af20*/  PRMT R3, R11, 0x7632, R3 ;  /* 0x000076320b037816 */ /* 0x000fe20000000003 */
[----:B------:R-:W-:-:S04]  /*8af30*/  IMAD.WIDE R10, R18, 0x2, R14 ;  /* 0x00000002120a7825 */ /* 0x000fc800078e020e */
[----:B------:R0:W-:Y:S02]  /*8af40*/  @P3 STG.E.U16 [R8.64], R29 ;  /* 0x0000001d08003986 */ /* 0x0001e4000c101506 */
[----:B0-----:R-:W-:Y:S01]  /*8af50*/  IMAD.WIDE R8, R18, 0x2, R4 ;  /* 0x0000000212087825 */ /* 0x001fe200078e0204 */
[----:B-----5:R-:W-:-:S13]  /*8af60*/  ISETP.LT.AND P5, PT, R28, c[0x0][0x178], !P2 ;  /* 0x00005e001c007a0c */ /* 0x020fda00057a1270 */
[----:B------:R-:W-:Y:S04]  /*8af70*/  @P5 STG.E.U16 [R8.64], R0 ;  /* 0x0000000008005986 */ /* 0x000fe8000c101506 */
[----:B------:R0:W-:Y:S02]  /*8af80*/  @P6 STG.E.U16 [R10.64], R3 ;  /* 0x000000030a006986 */ /* 0x0001e4000c101506 */
[----:B0-----:R-:W-:Y:S02]  /*8af90*/  PRMT R3, R29, 0x7632, R3 ;  /* 0x000076321d037816 */ /* 0x001fe40000000003 */
[----:B------:R-:W2:Y:S01]  /*8afa0*/  LDL.LU R29, [R1+0x23c8] ;  /* 0x0023c800011d7983 */ /* 0x000ea20000300800 */
[C---:B------:R-:W-:Y:S01]  /*8afb0*/  IADD3 R0, R18.reuse, c[0x0][0x198], RZ ;  /* 0x0000660012007a10 */ /* 0x040fe20007ffe0ff */
[----:B------:R-:W-:-:S02]  /*8afc0*/  IMAD.WIDE R8, R18, 0x2, R6 ;  /* 0x0000000212087825 */ /* 0x000fc400078e0206 */
[----:B------:R-:W-:Y:S01]  /*8afd0*/  STL.64 [R1+0x23c0], R6 ;  /* 0x0023c00601007387 */ /* 0x000fe20000100a00 */
[----:B------:R-:W-:Y:S01]  /*8afe0*/  ISETP.LT.AND P4, PT, R27, c[0x0][0x178], !P2 ;  /* 0x00005e001b007a0c */ /* 0x000fe20005781270 */
[----:B------:R-:W-:Y:S02]  /*8aff0*/  IMAD.WIDE R10, R0, 0x2, R4 ;  /* 0x00000002000a7825 */ /* 0x000fe400078e0204 */
[----:B------:R-:W-:Y:S01]  /*8b000*/  STL.64 [R1+0x23b8], R4 ;  /* 0x0023b80401007387 */ /* 0x000fe20000100a00 */
[----:B------:R-:W-:Y:S02]  /*8b010*/  IADD3 R21, R22, 0xc2, RZ ;  /* 0x000000c216157810 */ /* 0x000fe40007ffe0ff */
[----:B------:R-:W-:Y:S02]  /*8b020*/  PRMT R20, R2, 0x7632, R20 ;  /* 0x0000763202147816 */ /* 0x000fe40000000014 */
[----:B------:R-:W-:Y:S01]  /*8b030*/  ISETP.GE.AND P1, PT, R21, c[0x0][0x17c], PT ;  /* 0x00005f0015007a0c */ /* 0x000fe20003f26270 */
[----:B------:R-:W-:-:S02]  /*8b040*/  IMAD.MOV.U32 R21, RZ, RZ, R16 ;  /* 0x000000ffff157224 */ /* 0x000fc400078e0010 */
[----:B------:R-:W-:Y:S01]  /*8b050*/  IMAD.WIDE R16, R18, 0x2, R12 ;  /* 0x0000000212107825 */ /* 0x000fe200078e020c */
[----:B------:R-:W-:-:S04]  /*8b060*/  ISETP.LT.AND P2, PT, R23, c[0x0][0x178], !P2 ;  /* 0x00005e0017007a0c */ /* 0x000fc80005741270 */
[----:B------:R-:W-:Y:S01]  /*8b070*/  @P4 STG.E.U16 [R16.64], R20 ;  /* 0x0000001410004986 */ /* 0x000fe2000c101506 */
[----:B------:R-:W-:-:S08]  /*8b080*/  ISETP.LT.AND P4, PT, R28, c[0x0][0x178], !P1 ;  /* 0x00005e001c007a0c */ /* 0x000fd00004f81270 */
[----:B------:R-:W-:Y:S05]  /*8b090*/  @P2 STG.E.U16 [R8.64], R3 ;  /* 0x0000000308002986 */ /* 0x000fea000c101506 */
[----:B---3--:R0:W-:Y:S04]  /*8b0a0*/  @P4 STG.E.U16 [R10.64], R25 ;  /* 0x000000190a004986 */ /* 0x0081e8000c101506 */
[----:B0-----:R-:W3:Y:S04]  /*8b0b0*/  LDL.LU R10, [R1+0x650] ;  /* 0x00065000010a7983 */ /* 0x001ee80000300800 */
[----:B------:R-:W5:Y:S04]  /*8b0c0*/  LDL.LU R11, [R1+0x630] ;  /* 0x00063000010b7983 */ /* 0x000f680000300800 */
[----:B--2---:R-:W0:Y:S04]  /*8b0d0*/  LDS.128 R4, [R29] ;  /* 0x000000001d047984 */ /* 0x004e280000000c00 */
[----:B0-----:R-:W-:Y:S04]  /*8b0e0*/  STL [R1+0x44], R5 ;  /* 0x0000440501007387 */ /* 0x001fe80000100800 */
[----:B------:R0:W-:Y:S01]  /*8b0f0*/  STL.64 [R1+0x48], R6 ;  /* 0x0000480601007387 */ /* 0x0001e20000100a00 */
[----:B------:R-:W-:-:S03]  /*8b100*/  IMAD.MOV.U32 R25, RZ, RZ, R4 ;  /* 0x000000ffff197224 */ /* 0x000fc600078e0004 */
[----:B0-----:R-:W2:Y:S04]  /*8b110*/  LDL.LU.64 R6, [R1+0x23c0] ;  /* 0x0023c00001067983 */ /* 0x001ea80000300a00 */
[----:B------:R-:W2:Y:S04]  /*8b120*/  LDL.LU.64 R4, [R1+0x23b8] ;  /* 0x0023b80001047983 */ /* 0x000ea80000300a00 */
[----:B------:R-:W2:Y:S01]  /*8b130*/  LDL.LU R2, [R1+0x680] ;  /* 0x0006800001027983 */ /* 0x000ea20000300800 */
[----:B------:R-:W-:Y:S02]  /*8b140*/  ISETP.LT.AND P5, PT, R26, c[0x0][0x178], !P1 ;  /* 0x00005e001a007a0c */ /* 0x000fe40004fa1270 */
[----:B------:R-:W-:-:S02]  /*8b150*/  ISETP.LT.AND P6, PT, R27, c[0x0][0x178], !P1 ;  /* 0x00005e001b007a0c */ /* 0x000fc40004fc1270 */
[----:B------:R-:W-:Y:S01]  /*8b160*/  IADD3 R19, R22, 0xc3, RZ ;  /* 0x000000c316137810 */ /* 0x000fe20007ffe0ff */
[----:B------:R-:W-:Y:S01]  /*8b170*/  IMAD.WIDE R16, R0, 0x2, R14 ;  /* 0x0000000200107825 */ /* 0x000fe200078e020e */
[----:B------:R-:W-:Y:S02]  /*8b180*/  IADD3 R20, R22, 0xc4, RZ ;  /* 0x000000c416147810 */ /* 0x000fe40007ffe0ff */
[----:B------:R-:W-:Y:S01]  /*8b190*/  ISETP.GE.AND P3, PT, R19, c[0x0][0x17c], PT ;  /* 0x00005f0013007a0c */ /* 0x000fe20003f66270 */
[----:B------:R-:W-:Y:S01]  /*8b1a0*/  IMAD.WIDE R18, R0, 0x2, R12 ;  /* 0x0000000200127825 */ /* 0x000fe200078e020c */
[----:B------:R-:W-:Y:S02]  /*8b1b0*/  ISETP.GE.AND P2, PT, R20, c[0x0][0x17c], PT ;  /* 0x00005f0014007a0c */ /* 0x000fe40003f46270 */
[----:B----4-:R-:W-:Y:S01]  /*8b1c0*/  PRMT R20, R24, 0x7632, R20 ;  /* 0x0000763218147816 */ /* 0x010fe20000000014 */
[----:B-----5:R-:W-:Y:S04]  /*8b1d0*/  @P5 STG.E.U16 [R16.64], R11 ;  /* 0x0000000b10005986 */ /* 0x020fe8000c101506 */
[----:B------:R0:W-:Y:S01]  /*8b1e0*/  @P6 STG.E.U16 [R18.64], R24 ;  /* 0x0000001812006986 */ /* 0x0001e2000c101506 */
[----:B------:R-:W-:-:S02]  /*8b1f0*/  ISETP.LT.AND P1, PT, R23, c[0x0][0x178], !P1 ;  /* 0x00005e0017007a0c */ /* 0x000fc40004f21270 */
[----:B------:R-:W-:Y:S01]  /*8b200*/  ISETP.LT.AND P5, PT, R28, c[0x0][0x178], !P3 ;  /* 0x00005e001c007a0c */ /* 0x000fe20005fa1270 */
[----:B0-----:R-:W0:Y:S01]  /*8b210*/  S2R R24, SR_TID.X ;  /* 0x0000000000187919 */ /* 0x001e220000002100 */
[----:B------:R-:W-:Y:S02]  /*8b220*/  IADD3 R3, R0, c[0x0][0x198], RZ ;  /* 0x0000660000037a10 */ /* 0x000fe40007ffe0ff */
[----:B------:R-:W-:Y:S02]  /*8b230*/  ISETP.LT.AND P6, PT, R26, c[0x0][0x178], !P3 ;  /* 0x00005e001a007a0c */ /* 0x000fe40005fc1270 */
[----:B------:R-:W-:Y:S02]  /*8b240*/  ISETP.LT.AND P4, PT, R27, c[0x0][0x178], !P3 ;  /* 0x00005e001b007a0c */ /* 0x000fe40005f81270 */
[----:B---3--:R-:W-:Y:S01]  /*8b250*/  PRMT R18, R10, 0x7632, R18 ;  /* 0x000076320a127816 */ /* 0x008fe20000000012 */
[----:B------:R-:W-:Y:S01]  /*8b260*/  IMAD.WIDE R16, R3, 0x2, R12 ;  /* 0x0000000203107825 */ /* 0x000fe200078e020c */
[----:B------:R-:W-:-:S03]  /*8b270*/  PRMT R19, R11, 0x7632, R19 ;  /* 0x000076320b137816 */ /* 0x000fc60000000013 */
[----:B------:R-:W-:Y:S01]  /*8b280*/  IMAD.WIDE R10, R3, 0x2, R14 ;  /* 0x00000002030a7825 */ /* 0x000fe200078e020e */
[----:B------:R-:W-:Y:S01]  /*8b290*/  ISETP.LT.AND P3, PT, R23, c[0x0][0x178], !P3 ;  /* 0x00005e0017007a0c */ /* 0x000fe20005f61270 */
[----:B------:R1:W-:Y:S04]  /*8b2a0*/  STL [R1+0x23a4], R29 ;  /* 0x0023a41d01007387 */ /* 0x0003e80000100800 */
[----:B-1----:R-:W3:Y:S01]  /*8b2b0*/  LDL.LU R29, [R1+0x640] ;  /* 0x00064000011d7983 */ /* 0x002ee20000300800 */
[----:B--2---:R-:W-:Y:S01]  /*8b2c0*/  IMAD.WIDE R8, R0, 0x2, R6 ;  /* 0x0000000200087825 */ /* 0x004fe200078e0206 */
[----:B------:R-:W-:-:S04]  /*8b2d0*/  IADD3 R0, R22, 0xc5, RZ ;  /* 0x000000c516007810 */ /* 0x000fc80007ffe0ff */
[----:B------:R1:W-:Y:S01]  /*8b2e0*/  @P1 STG.E.U16 [R8.64], R21 ;  /* 0x0000001508001986 */ /* 0x0003e2000c101506 */
[----:B------:R-:W-:Y:S02]  /*8b2f0*/  ISETP.GE.AND P1, PT, R0, c[0x0][0x17c], PT ;  /* 0x00005f0000007a0c */ /* 0x000fe40003f26270 */
[C---:B------:R-:W-:Y:S01]  /*8b300*/  IADD3 R0, R3.reuse, c[0x0][0x198], RZ ;  /* 0x0000660003007a10 */ /* 0x040fe20007ffe0ff */
[----:B-1----:R-:W-:-:S05]  /*8b310*/  IMAD.WIDE R8, R3, 0x2, R4 ;  /* 0x0000000203087825 */ /* 0x002fca00078e0204 */
[----:B------:R1:W-:Y:S04]  /*8b320*/  @P5 STG.E.U16 [R8.64], R18 ;  /* 0x0000001208005986 */ /* 0x0003e8000c101506 */
[----:B------:R2:W-:Y:S01]  /*8b330*/  @P6 STG.E.U16 [R10.64], R19 ;  /* 0x000000130a006986 */ /* 0x0005e2000c101506 */
[----:B-1----:R-:W-:Y:S01]  /*8b340*/  IMAD.WIDE R8, R3, 0x2, R6 ;  /* 0x0000000203087825 */ /* 0x002fe200078e0206 */
[----:B0-----:R-:W-:-:S03]  /*8b350*/  LOP3.LUT R3, R24, 0x7f, RZ, 0xc0, !PT ;  /* 0x0000007f18037812 */ /* 0x001fc600078ec0ff */
[----:B------:R-:W-:Y:S01]  /*8b360*/  IMAD.SHL.U32 R24, R24, 0x800, RZ ;  /* 0x0000080018187824 */ /* 0x000fe200078e00ff */
[----:B------:R0:W-:Y:S01]  /*8b370*/  @P4 STG.E.U16 [R16.64], R20 ;  /* 0x0000001410004986 */ /* 0x0001e2000c101506 */
[----:B------:R-:W-:-:S03]  /*8b380*/  ISETP.LT.AND P4, PT, R28, c[0x0][0x178], !P2 ;  /* 0x00005e001c007a0c */ /* 0x000fc60005781270 */
[----:B------:R-:W-:Y:S01]  /*8b390*/  LOP3.LUT R24, R24, 0x3000, RZ, 0xc0, !PT ;  /* 0x0000300018187812 */ /* 0x000fe200078ec0ff */
[----:B--2---:R-:W-:-:S04]  /*8b3a0*/  IMAD.WIDE R10, R0, 0x2, R4 ;  /* 0x00000002000a7825 */ /* 0x004fc800078e0204 */
[----:B------:R-:W-:Y:S01]  /*8b3b0*/  IMAD R24, R3, 0x10, R24 ;  /* 0x0000001003187824 */ /* 0x000fe200078e0218 */
[----:B0-----:R-:W-:-:S04]  /*8b3c0*/  PRMT R20, R21, 0x7632, R20 ;  /* 0x0000763215147816 */ /* 0x001fc80000000014 */
[----:B------:R-:W-:Y:S01]  /*8b3d0*/  LOP3.LUT R24, R24, 0x60, RZ, 0x3c, !PT ;  /* 0x0000006018187812 */ /* 0x000fe200078e3cff */
[----:B------:R-:W-:Y:S04]  /*8b3e0*/  @P3 STG.E.U16 [R8.64], R20 ;  /* 0x0000001408003986 */ /* 0x000fe8000c101506 */
[----:B------:R-:W-:Y:S04]  /*8b3f0*/  @P4 STG.E.U16 [R10.64], R2 ;  /* 0x000000020a004986 */ /* 0x000fe8000c101506 */
[----:B------:R-:W0:Y:S01]  /*8b400*/  LDS.128 R8, [R24] ;  /* 0x0000000018087984 */ /* 0x000e220000000c00 */
[----:B------:R-:W-:-:S04]  /*8b410*/  IADD3 R21, R22, 0xc6, RZ ;  /* 0x000000c616157810 */ /* 0x000fc80007ffe0ff */
[----:B------:R-:W-:Y:S02]  /*8b420*/  ISETP.GE.AND P3, PT, R21, c[0x0][0x17c], PT ;  /* 0x00005f0015007a0c */ /* 0x000fe40003f66270 */
[----:B------:R-:W2:Y:S01]  /*8b430*/  LDL.LU R21, [R1+0x660] ;  /* 0x0006600001157983 */ /* 0x000ea20000300800 */
[C---:B------:R-:W-:Y:S01]  /*8b440*/  IMAD.WIDE R16, R0.reuse, 0x2, R14 ;  /* 0x0000000200107825 */ /* 0x040fe200078e020e */
[----:B------:R-:W-:-:S03]  /*8b450*/  IADD3 R3, R0, c[0x0][0x198], RZ ;  /* 0x0000660000037a10 */ /* 0x000fc60007ffe0ff */
[C---:B------:R-:W-:Y:S01]  /*8b460*/  IMAD.WIDE R18, R0.reuse, 0x2, R12 ;  /* 0x0000000200127825 */ /* 0x040fe200078e020c */
[----:B0-----:R0:W-:Y:S03]  /*8b470*/  STL [R1+0x34], R9 ;  /* 0x0000340901007387 */ /* 0x0011e60000100800 */
[----:B------:R-:W-:Y:S01]  /*8b480*/  IMAD.MOV.U32 R24, RZ, RZ, R8 ;  /* 0x000000ffff187224 */ /* 0x000fe200078e0008 */
[----:B------:R1:W-:Y:S01]  /*8b490*/  STL.64 [R1+0x38], R10 ;  /* 0x0000380a01007387 */ /* 0x0003e20000100a00 */
[----:B0-----:R-:W-:Y:S01]  /*8b4a0*/  IMAD.WIDE R8, R0, 0x2, R6 ;  /* 0x0000000200087825 */ /* 0x001fe200078e0206 */
[----:B------:R-:W-:Y:S02]  /*8b4b0*/  PRMT R0, R2, 0x7632, R0 ;  /* 0x0000763202007816 */ /* 0x000fe40000000000 */
[----:B------:R-:W4:Y:S01]  /*8b4c0*/  LDL.LU R2, [R1+0x23b4] ;  /* 0x0023b40001027983 */ /* 0x000f220000300800 */
[----:B------:R-:W-:-:S02]  /*8b4d0*/  ISETP.LT.AND P5, PT, R26, c[0x0][0x178], !P2 ;  /* 0x00005e001a007a0c */ /* 0x000fc400057a1270 */
[----:B------:R-:W-:Y:S02]  /*8b4e0*/  ISETP.LT.AND P6, PT, R27, c[0x0][0x178], !P2 ;  /* 0x00005e001b007a0c */ /* 0x000fe400057c1270 */
[----:B------:R-:W-:Y:S02]  /*8b4f0*/  ISETP.LT.AND P2, PT, R23, c[0x0][0x178], !P2 ;  /* 0x00005e0017007a0c */ /* 0x000fe40005741270 */
[----:B------:R-:W-:Y:S01]  /*8b500*/  ISETP.LT.AND P4, PT, R27, c[0x0][0x178], !P1 ;  /* 0x00005e001b007a0c */ /* 0x000fe20004f81270 */
[----:B-1----:R-:W-:Y:S01]  /*8b510*/  IMAD.WIDE R10, R3, 0x2, R14 ;  /* 0x00000002030a7825 */ /* 0x002fe200078e020e */
[----:B---3--:R-:W-:Y:S01]  /*8b520*/  PRMT R20, R29, 0x7632, R20 ;  /* 0x000076321d147816 */ /* 0x008fe20000000014 */
[----:B------:R-:W-:Y:S04]  /*8b530*/  STL [R1+0x23b0], R26 ;  /* 0x0023b01a01007387 */ /* 0x000fe80000100800 */
[----:B------:R-:W-:Y:S04]  /*8b540*/  STL [R1+0x23ac], R24 ;  /* 0x0023ac1801007387 */ /* 0x000fe80000100800 */
[----:B--2---:R0:W-:Y:S01]  /*8b550*/  @P5 STG.E.U16 [R16.64], R21 ;  /* 0x0000001510005986 */ /* 0x0041e2000c101506 */
[----:B------:R-:W-:-:S03]  /*8b560*/  ISETP.LT.AND P5, PT, R28, c[0x0][0x178], !P1 ;  /* 0x00005e001c007a0c */ /* 0x000fc60004fa1270 */
[----:B------:R1:W-:Y:S01]  /*8b570*/  @P6 STG.E.U16 [R18.64], R29 ;  /* 0x0000001d12006986 */ /* 0x0003e2000c101506 */
[----:B------:R-:W-:-:S03]  /*8b580*/  ISETP.LT.AND P6, PT, R26, c[0x0][0x178], !P1 ;  /* 0x00005e001a007a0c */ /* 0x000fc60004fc1270 */
[----:B------:R2:W-:Y:S01]  /*8b590*/  @P2 STG.E.U16 [R8.64], R25 ;  /* 0x0000001908002986 */ /* 0x0005e2000c101506 */
[----:B0-----:R-:W-:Y:S01]  /*8b5a0*/  IMAD.WIDE R16, R3, 0x2, R12 ;  /* 0x0000000203107825 */ /* 0x001fe200078e020c */
[----:B-1----:R-:W-:-:S03]  /*8b5b0*/  PRMT R18, R21, 0x7632, R18 ;  /* 0x0000763215127816 */ /* 0x002fc60000000012 */
[----:B--2---:R-:W-:-:S05]  /*8b5c0*/  IMAD.WIDE R8, R3, 0x2, R4 ;  /* 0x0000000203087825 */ /* 0x004fca00078e0204 */
[----:B------:R-:W-:Y:S01]  /*8b5d0*/  @P5 STG.E.U16 [R8.64], R0 ;  /* 0x0000000008005986 */ /* 0x000fe2000c101506 */
[----:B------:R-:W-:-:S03]  /*8b5e0*/  ISETP.LT.AND P5, PT, R26, c[0x0][0x178], !P3 ;  /* 0x00005e001a007a0c */ /* 0x000fc60005fa1270 */
[----:B------:R-:W-:Y:S01]  /*8b5f0*/  @P6 STG.E.U16 [R10.64], R18 ;  /* 0x000000120a006986 */ /* 0x000fe2000c101506 */
[----:B------:R-:W-:-:S03]  /*8b600*/  ISETP.LT.AND P6, PT, R27, c[0x0][0x178], !P3 ;  /* 0x00005e001b007a0c */ /* 0x000fc60005fc1270 */
[----:B------:R0:W-:Y:S02]  /*8b610*/  @P4 STG.E.U16 [R16.64], R20 ;  /* 0x0000001410004986 */ /* 0x0001e4000c101506 */
[----:B0-----:R-:W-:Y:S02]  /*8b620*/  PRMT R20, R25, 0x7632, R20 ;  /* 0x0000763219147816 */ /* 0x001fe40000000014 */
[----:B----4-:R-:W0:Y:S01]  /*8b630*/  LDS.128 R24, [R2+0x800] ;  /* 0x0008000002187984 */ /* 0x010e220000000c00 */
[----:B------:R-:W-:Y:S01]  /*8b640*/  ISETP.LT.AND P1, PT, R23, c[0x0][0x178], !P1 ;  /* 0x00005e0017007a0c */ /* 0x000fe20004f21270 */
[----:B------:R-:W-:Y:S01]  /*8b650*/  IMAD.WIDE R8, R3, 0x2, R6 ;  /* 0x0000000203087825 */ /* 0x000fe200078e0206 */
[----:B------:R-:W-:-:S11]  /*8b660*/  IADD3 R21, R22, 0xc8, RZ ;  /* 0x000000c816157810 */ /* 0x000fd60007ffe0ff */
[----:B------:R1:W-:Y:S01]  /*8b670*/  @P1 STG.E.U16 [R8.64], R20 ;  /* 0x0000001408001986 */ /* 0x0003e2000c101506 */
[----:B------:R-:W-:-:S03]  /*8b680*/  ISETP.GE.AND P1, PT, R21, c[0x0][0x17c], PT ;  /* 0x00005f0015007a0c */ /* 0x000fc60003f26270 */
[----:B-1----:R-:W2:Y:S04]  /*8b690*/  LDL.LU R8, [R1+0x6b0] ;  /* 0x0006b00001087983 */ /* 0x002ea80000300800 */
[----:B------:R-:W3:Y:S04]  /*8b6a0*/  LDL.LU R9, [R1+0x690] ;  /* 0x0006900001097983 */ /* 0x000ee80000300800 */
[----:B------:R-:W4:Y:S04]  /*8b6b0*/  LDL R20, [R1+0x176c] ;  /* 0x00176c0001147983 */ /* 0x000f280000100800 */
[----:B------:R1:W-:Y:S04]  /*8b6c0*/  STL [R1+0x23a0], R21 ;  /* 0x0023a01501007387 */ /* 0x0003e80000100800 */
[----:B-1----:R-:W5:Y:S04]  /*8b6d0*/  LDL.LU R21, [R1+0x670] ;  /* 0x0006700001157983 */ /* 0x002f680000300800 */
[----:B0-----:R0:W-:Y:S04]  /*8b6e0*/  STL [R1+0x24], R25 ;  /* 0x0000241901007387 */ /* 0x0011e80000100800 */
[----:B------:R1:W-:Y:S01]  /*8b6f0*/  STL.64 [R1+0x28], R26 ;  /* 0x0000281a01007387 */ /* 0x0003e20000100a00 */
[----:B0-----:R-:W-:-:S03]  /*8b700*/  IMAD.MOV.U32 R25, RZ, RZ, R24 ;  /* 0x000000ffff197224 */ /* 0x001fc600078e0018 */
[----:B-1----:R-:W5:Y:S04]  /*8b710*/  LDL.LU R26, [R1+0x23b0] ;  /* 0x0023b000011a7983 */ /* 0x002f680000300800 */
[----:B------:R-:W5:Y:S01]  /*8b720*/  LDL.LU R24, [R1+0x23ac] ;  /* 0x0023ac0001187983 */ /* 0x000f620000300800 */
[----:B------:R-:W-:Y:S02]  /*8b730*/  ISETP.LT.AND P4, PT, R28, c[0x0][0x178], !P3 ;  /* 0x00005e001c007a0c */ /* 0x000fe40005f81270 */
[----:B------:R-:W-:Y:S01]  /*8b740*/  IADD3 R0, R3, c[0x0][0x198], RZ ;  /* 0x0000660003007a10 */ /* 0x000fe20007ffe0ff */
[----:B------:R-:W5:Y:S01]  /*8b750*/  LDL.LU R29, [R1+0x6e0] ;  /* 0x0006e000011d7983 */ /* 0x000f620000300800 */
[----:B------:R-:W-:Y:S02]  /*8b760*/  IADD3 R19, R22, 0xc7, RZ ;  /* 0x000000c716137810 */ /* 0x000fe40007ffe0ff */
[----:B------:R-:W-:Y:S01]  /*8b770*/  ISETP.LT.AND P3, PT, R23, c[0x0][0x178], !P3 ;  /* 0x00005e0017007a0c */ /* 0x000fe20005f61270 */
[C---:B------:R-:W-:Y:S01]  /*8b780*/  IMAD.WIDE R10, R0.reuse, 0x2, R4 ;  /* 0x00000002000a7825 */ /* 0x040fe200078e0204 */
[----:B------:R-:W-:Y:S01]  /*8b790*/  ISETP.GE.AND P2, PT, R19, c[0x0][0x17c], PT ;  /* 0x00005f0013007a0c */ /* 0x000fe20003f46270 */
[----:B------:R-:W5:Y:S02]  /*8b7a0*/  LDL.LU R27, [R1+0x6a0] ;  /* 0x0006a000011b7983 */ /* 0x000f640000300800 */
[----:B------:R-:W-:-:S04]  /*8b7b0*/  IMAD.WIDE R16, R0, 0x2, R14 ;  /* 0x0000000200107825 */ /* 0x000fc800078e020e */
[----:B------:R-:W-:-:S04]  /*8b7c0*/  IMAD.WIDE R18, R0, 0x2, R12 ;  /* 0x0000000200127825 */ /* 0x000fc800078e020c */
[----:B------:R-:W-:Y:S01]  /*8b7d0*/  IMAD.WIDE R2, R0, 0x2, R6 ;  /* 0x0000000200027825 */ /* 0x000fe200078e0206 */
[----:B--2---:R-:W-:Y:S04]  /*8b7e0*/  @P4 STG.E.U16 [R10.64], R8 ;  /* 0x000000080a004986 */ /* 0x004fe8000c101506 */
[----:B---3--:R0:W-:Y:S01]  /*8b7f0*/  @P5 STG.E.U16 [R16.64], R9 ;  /* 0x0000000910005986 */ /* 0x0081e2000c101506 */
[----:B------:R-:W-:Y:S02]  /*8b800*/  ISETP.LT.AND P5, PT, R28, c[0x0][0x178], !P2 ;  /* 0x00005e001c007a0c */ /* 0x000fe400057a1270 */
[----:B----4-:R-:W-:Y:S02]  /*8b810*/  ISETP.LT.AND P4, PT, R20, c[0x0][0x178], !P2 ;  /* 0x00005e0014007a0c */ /* 0x010fe40005781270 */
[----:B0-----:R-:W-:Y:S01]  /*8b820*/  IADD3 R16, R0, c[0x0][0x198], RZ ;  /* 0x0000660000107a10 */ /* 0x001fe20007ffe0ff */
[----:B-----5:R0:W-:Y:S01]  /*8b830*/  @P6 STG.E.U16 [R18.64], R21 ;  /* 0x0000001512006986 */ /* 0x0201e2000c101506 */
[----:B------:R-:W-:-:S02]  /*8b840*/  PRMT R0, R8, 0x7632, R0 ;  /* 0x0000763208007816 */ /* 0x000fc40000000000 */
[----:B------:R-:W-:Y:S01]  /*8b850*/  PRMT R17, R9, 0x7632, R17 ;  /* 0x0000763209117816 */ /* 0x000fe20000000011 */
[----:B------:R-:W-:-:S04]  /*8b860*/  IMAD.WIDE R8, R16, 0x2, R14 ;  /* 0x0000000210087825 */ /* 0x000fc800078e020e */
[----:B------:R-:W-:Y:S01]  /*8b870*/  IMAD.WIDE R10, R16, 0x2, R12 ;  /* 0x00000002100a7825 */ /* 0x000fe200078e020c */
[----:B0-----:R-:W-:Y:S02]  /*8b880*/  IADD3 R18, R22, 0xc9, RZ ;  /* 0x000000c916127810 */ /* 0x001fe40007ffe0ff */
[----:B------:R-:W-:Y:S02]  /*8b890*/  ISETP.LT.AND P6, PT, R26, c[0x0][0x178], !P2 ;  /* 0x00005e001a007a0c */ /* 0x000fe400057c1270 */
[----:B------:R-:W-:Y:S01]  /*8b8a0*/  ISETP.LT.AND P2, PT, R23, c[0x0][0x178], !P2 ;  /* 0x00005e0017007a0c */ /* 0x000fe20005741270 */
[----:B------:R0:W-:Y:S01]  /*8b8b0*/  @P3 STG.E.U16 [R2.64], R24 ;  /* 0x0000001802003986 */ /* 0x0001e2000c101506 */
[----:B------:R-:W-:Y:S02]  /*8b8c0*/  PRMT R19, R21, 0x7632, R19 ;  /* 0x0000763215137816 */ /* 0x000fe40000000013 */
[----:B------:R-:W-:Y:S02]  /*8b8d0*/  ISETP.GE.AND P3, PT, R18, c[0x0][0x17c], PT ;  /* 0x00005f0012007a0c */ /* 0x000fe40003f66270 */
[----:B------:R-:W-:Y:S01]  /*8b8e0*/  PRMT R18, R24, 0x7632, R18 ;  /* 0x0000763218127816 */ /* 0x000fe20000000012 */
[----:B0-----:R-:W-:-:S05]  /*8b8f0*/  IMAD.WIDE R2, R16, 0x2, R4 ;  /* 0x0000000210027825 */ /* 0x001fca00078e0204 */
[----:B------:R0:W-:Y:S04]  /*8b900*/  @P5 STG.E.U16 [R2.64], R0 ;  /* 0x0000000002005986 */ /* 0x0001e8000c101506 */
[----:B------:R-:W-:Y:S04]  /*8b910*/  @P6 STG.E.U16 [R8.64], R17 ;  /* 0x0000001108006986 */ /* 0x000fe8000c101506 */
[----:B------:R-:W-:Y:S01]  /*8b920*/  @P4 STG.E.U16 [R10.64], R19 ;  /* 0x000000130a004986 */ /* 0x000fe2000c101506 */
[----:B0-----:R-:W-:Y:S01]  /*8b930*/  IMAD.WIDE R2, R16, 0x2, R6 ;  /* 0x0000000210027825 */ /* 0x001fe200078e0206 */
[----:B------:R-:W-:-:S02]  /*8b940*/  ISETP.LT.AND P4, PT, R28, c[0x0][0x178], !P1 ;  /* 0x00005e001c007a0c */ /* 0x000fc40004f81270 */
[----:B------:R-:W2:Y:S04]  /*8b950*/  LDL.LU R28, [R1+0x23a8] ;  /* 0x0023a800011c7983 */ /* 0x000ea80000300800 */
[----:B------:R0:W-:Y:S04]  /*8b960*/  @P2 STG.E.U16 [R2.64], R18 ;  /* 0x0000001202002986 */ /* 0x0001e8000c101506 */
[----:B0-----:R-:W3:Y:S01]  /*8b970*/  LDL.LU R18, [R1+0x6c0] ;  /* 0x0006c00001127983 */ /* 0x001ee20000300800 */
[----:B------:R-:W-:Y:S02]  /*8b980*/  ISETP.LT.AND P5, PT, R26, c[0x0][0x178], !P1 ;  /* 0x00005e001a007a0c */ /* 0x000fe40004fa1270 */
[----:B------:R-:W-:-:S05]  /*8b990*/  IADD3 R0, R16, c[0x0][0x198], RZ ;  /* 0x0000660010007a10 */ /* 0x000fca0007ffe0ff */
[----:B------:R-:W-:-:S04]  /*8b9a0*/  IMAD.WIDE R8, R0, 0x2, R4 ;  /* 0x0000000200087825 */ /* 0x000fc800078e0204 */
[----:B------:R-:W-:Y:S01]  /*8b9b0*/  IMAD.WIDE R10, R0, 0x2, R14 ;  /* 0x00000002000a7825 */ /* 0x000fe200078e020e */
[----:B------:R-:W-:Y:S04]  /*8b9c0*/  @P4 STG.E.U16 [R8.64], R29 ;  /* 0x0000001d08004986 */ /* 0x000fe8000c101506 */
[----:B---3--:R-:W-:Y:S04]  /*8b9d0*/  @P5 STG.E.U16 [R10.64], R18 ;  /* 0x000000120a005986 */ /* 0x008fe8000c101506 */
[----:B--2---:R-:W0:Y:S04]  /*8b9e0*/  LDS.128 R8, [R28+0x800] ;  /* 0x000800001c087984 */ /* 0x004e280000000c00 */
[----:B0-----:R-:W-:Y:S04]  /*8b9f0*/  STL [R1+0x14], R9 ;  /* 0x0000140901007387 */ /* 0x001fe80000100800 */
[----:B------:R-:W-:Y:S04]  /*8ba00*/  STL.64 [R1+0x18], R10 ;  /* 0x0000180a01007387 */ /* 0x000fe80000100a00 */
[----:B------:R-:W2:Y:S04]  /*8ba10*/  LDL R24, [R1+0x710] ;  /* 0x0007100001187983 */ /* 0x000ea80000100800 */
[----:B------:R-:W3:Y:S01]  /*8ba20*/  LDL.LU R28, [R1+0x1760] ;  /* 0x00176000011c7983 */ /* 0x000ee20000300800 */
[----:B------:R-:W-:Y:S01]  /*8ba30*/  ISETP.LT.AND P6, PT, R20, c[0x0][0x178], !P1 ;  /* 0x00005e0014007a0c */ /* 0x000fe20004fc1270 */
[----:B------:R-:W-:-:S04]  /*8ba40*/  IMAD.WIDE R16, R0, 0x2, R12 ;  /* 0x0000000200107825 */ /* 0x000fc800078e020c */
[----:B------:R-:W-:-:S08]  /*8ba50*/  IMAD.WIDE R2, R0, 0x2, R6 ;  /* 0x0000000200027825 */ /* 0x000fd000078e0206 */
[----:B------:R0:W-:Y:S02]  /*8ba60*/  @P6 STG.E.U16 [R16.64], R27 ;  /* 0x0000001b10006986 */ /* 0x0001e4000c101506 */
[----:B0-----:R-:W-:Y:S02]  /*8ba70*/  IADD3 R16, R0, c[0x0][0x198], RZ ;  /* 0x0000660000107a10 */ /* 0x001fe40007ffe0ff */
[----:B------:R-:W-:Y:S02]  /*8ba80*/  PRMT R0, R29, 0x7632, R0 ;  /* 0x000076321d007816 */ /* 0x000fe40000000000 */
[----:B------:R-:W4:Y:S01]  /*8ba90*/  LDL.LU R29, [R1+0x23a4] ;  /* 0x0023a400011d7983 */ /* 0x000f220000300800 */
[----:B------:R-:W-:Y:S02]  /*8baa0*/  ISETP.LT.AND P1, PT, R23, c[0x0][0x178], !P1 ;  /* 0x00005e0017007a0c */ /* 0x000fe40004f21270 */
[----:B------:R-:W-:Y:S02]  /*8bab0*/  ISETP.LT.AND P6, PT, R26, c[0x0][0x178], !P3 ;  /* 0x00005e001a007a0c */ /* 0x000fe40005fc1270 */
[----:B------:R-:W-:-:S02]  /*8bac0*/  ISETP.LT.AND P4, PT, R20, c[0x0][0x178], !P3 ;  /* 0x00005e0014007a0c */ /* 0x000fc40005f81270 */
[----:B------:R-:W-:Y:S02]  /*8bad0*/  IADD3 R19, R22, 0xca, RZ ;  /* 0x000000ca16137810 */ /* 0x000fe40007ffe0ff */
[----:B------:R-:W-:Y:S02]  /*8bae0*/  PRMT R17, R18, 0x7632, R17 ;  /* 0x0000763212117816 */ /* 0x000fe40000000011 */
[----:B------:R-:W-:-:S03]  /*8baf0*/  IADD3 R18, R22, 0xcb, RZ ;  /* 0x000000cb16127810 */ /* 0x000fc60007ffe0ff */
[----:B------:R0:W-:Y:S01]  /*8bb00*/  @P1 STG.E.U16 [R2.64], R25 ;  /* 0x0000001902001986 */ /* 0x0001e2000c101506 */
[----:B------:R-:W-:Y:S01]  /*8bb10*/  IMAD.MOV.U32 R21, RZ, RZ, R8 ;  /* 0x000000ffff157224 */ /* 0x000fe200078e0008 */
[----:B------:R-:W-:Y:S01]  /*8bb20*/  ISETP.GE.AND P2, PT, R19, c[0x0][0x17c], PT ;  /* 0x00005f0013007a0c */ /* 0x000fe20003f46270 */
[----:B------:R-:W-:Y:S01]  /*8bb30*/  IMAD.WIDE R8, R16, 0x2, R14 ;  /* 0x0000000210087825 */ /* 0x000fe200078e020e */
[----:B------:R-:W-:Y:S02]  /*8bb40*/  PRMT R19, R27, 0x7632, R19 ;  /* 0x000076321b137816 */ /* 0x000fe40000000013 */
[----:B------:R-:W-:Y:S01]  /*8bb50*/  ISETP.GE.AND P1, PT, R18, c[0x0][0x17c], PT ;  /* 0x00005f0012007a0c */ /* 0x000fe20003f26270 */
[----:B------:R-:W-:-:S04]  /*8bb60*/  IMAD.WIDE R10, R16, 0x2, R12 ;  /* 0x00000002100a7825 */ /* 0x000fc800078e020c */
[----:B0-----:R-:W-:Y:S01]  /*8bb70*/  IMAD.WIDE R2, R16, 0x2, R4 ;  /* 0x0000000210027825 */ /* 0x001fe200078e0204 */
[----:B------:R-:W-:Y:S02]  /*8bb80*/  PRMT R18, R25, 0x7632, R18 ;  /* 0x0000763219127816 */ /* 0x000fe40000000012 */
[----:B---3--:R-:W-:Y:S02]  /*8bb90*/  ISETP.LT.AND P5, PT, R28, c[0x0][0x178], !P3 ;  /* 0x00005e001c007a0c */ /* 0x008fe40005fa1270 */
[----:B------:R-:W-:-:S11]  /*8bba0*/  ISETP.LT.AND P3, PT, R23, c[0x0][0x178], !P3 ;  /* 0x00005e0017007a0c */ /* 0x000fd60005f61270 */
[----:B------:R0:W-:Y:S04]  /*8bbb0*/  @P5 STG.E.U16 [R2.64], R0 ;  /* 0x0000000002005986 */ /* 0x0001e8000c101506 */
[----:B------:R-:W-:Y:S04]  /*8bbc0*/  @P6 STG.E.U16 [R8.64], R17 ;  /* 0x0000001108006986 */ /* 0x000fe8000c101506 */
[----:B------:R-:W-:Y:S01]  /*8bbd0*/  @P4 STG.E.U16 [R10.64], R19 ;  /* 0x000000130a004986 */ /* 0x000fe2000c101506 */
[----:B0-----:R-:W-:-:S05]  /*8bbe0*/  IMAD.WIDE R2, R16, 0x2, R6 ;  /* 0x0000000210027825 */ /* 0x001fca00078e0206 */
[----:B------:R0:W-:Y:S04]  /*8bbf0*/  @P3 STG.E.U16 [R2.64], R18 ;  /* 0x0000001202003986 */ /* 0x0001e8000c101506 */
[----:B0-----:R-:W3:Y:S01]  /*8bc00*/  LDL.LU R18, [R1+0x6f0] ;  /* 0x0006f00001127983 */ /* 0x001ee20000300800 */
[----:B------:R-:W-:Y:S02]  /*8bc10*/  ISETP.LT.AND P4, PT, R28, c[0x0][0x178], !P2 ;  /* 0x00005e001c007a0c */ /* 0x000fe40005781270 */
[----:B------:R-:W-:-:S05]  /*8bc20*/  IADD3 R0, R16, c[0x0][0x198], RZ ;  /* 0x0000660010007a10 */ /* 0x000fca0007ffe0ff */
[----:B------:R-:W-:Y:S01]  /*8bc30*/  IMAD.WIDE R8, R0, 0x2, R4 ;  /* 0x0000000200087825 */ /* 0x000fe200078e0204 */
[----:B------:R-:W-:-:S05]  /*8bc40*/  ISETP.LT.AND P5, PT, R26, c[0x0][0x178], !P2 ;  /* 0x00005e001a007a0c */ /* 0x000fca00057a1270 */
[----:B--2---:R0:W-:Y:S04]  /*8bc50*/  @P4 STG.E.U16 [R8.64], R24 ;  /* 0x0000001808004986 */ /* 0x0041e8000c101506 */
[----:B----4-:R-:W1:Y:S01]  /*8bc60*/  LDS.128 R24, [R29+0x800] ;  /* 0x000800001d187984 */ /* 0x010e620000000c00 */
[----:B------:R-:W-:-:S03]  /*8bc70*/  IMAD.WIDE R10, R0, 0x2, R14 ;  /* 0x00000002000a7825 */ /* 0x000fc600078e020e */
[----:B0-----:R-:W2:Y:S04]  /*8bc80*/  LDL.LU R9, [R1+0x710] ;  /* 0x0007100001097983 */ /* 0x001ea80000300800 */
[----:B---3--:R0:W-:Y:S04]  /*8bc90*/  @P5 STG.E.U16 [R10.64], R18 ;  /* 0x000000120a005986 */ /* 0x0081e8000c101506 */
[----:B0-----:R-:W3:Y:S04]  /*8bca0*/  LDL.LU R11, [R1+0x6d0] ;  /* 0x0006d000010b7983 */ /* 0x001ee80000300800 */
[----:B-1----:R0:W-:Y:S04]  /*8bcb0*/  STL [R1+0x238c], R27 ;  /* 0x00238c1b01007387 */ /* 0x0021e80000100800 */
[----:B0-----:R-:W4:Y:S01]  /*8bcc0*/  LDL R27, [R1+0x1768] ;  /* 0x00176800011b7983 */ /* 0x001f220000100800 */
[----:B------:R-:W-:Y:S01]  /*8bcd0*/  ISETP.LT.AND P6, PT, R20, c[0x0][0x178], !P2 ;  /* 0x00005e0014007a0c */ /* 0x000fe200057c1270 */
[----:B------:R-:W-:Y:S01]  /*8bce0*/  IMAD.WIDE R16, R0, 0x2, R12 ;  /* 0x0000000200107825 */ /* 0x000fe200078e020c */
[----:B------:R-:W-:-:S02]  /*8bcf0*/  ISETP.LT.AND P2, PT, R23, c[0x0][0x178], !P2 ;  /* 0x00005e0017007a0c */ /* 0x000fc40005741270 */
[----:B------:R-:W-:Y:S01]  /*8bd00*/  ISETP.LT.AND P5, PT, R28, c[0x0][0x178], !P1 ;  /* 0x00005e001c007a0c */ /* 0x000fe20004fa1270 */
[----:B------:R-:W-:Y:S01]  /*8bd10*/  IMAD.WIDE R2, R0, 0x2, R6 ;  /* 0x0000000200027825 */ /* 0x000fe200078e0206 */
[----:B------:R-:W-:Y:S02]  /*8bd20*/  ISETP.LT.AND P4, PT, R20, c[0x0][0x178], !P1 ;  /* 0x00005e0014007a0c */ /* 0x000fe40004f81270 */
[----:B------:R-:W-:-:S04]  /*8bd30*/  IADD3 R19, R22, 0xcc, RZ ;  /* 0x000000cc16137810 */ /* 0x000fc80007ffe0ff */
[----:B------:R-:W-:Y:S01]  /*8bd40*/  ISETP.GE.AND P3, PT, R19, c[0x0][0x17c], PT ;  /* 0x00005f0013007a0c */ /* 0x000fe20003f66270 */
[----:B---3--:R0:W-:Y:S01]  /*8bd50*/  @P6 STG.E.U16 [R16.64], R11 ;  /* 0x0000000b10006986 */ /* 0x0081e2000c101506 */
[----:B------:R-:W-:-:S03]  /*8bd60*/  PRMT R19, R11, 0x7632, R19 ;  /* 0x000076320b137816 */ /* 0x000fc60000000013 */
[----:B------:R1:W-:Y:S01]  /*8bd70*/  @P2 STG.E.U16 [R2.64], R21 ;  /* 0x0000001502002986 */ /* 0x0003e2000c101506 */
[----:B0-----:R-:W-:Y:S02]  /*8bd80*/  IADD3 R16, R0, c[0x0][0x198], RZ ;  /* 0x0000660000107a10 */ /* 0x001fe40007ffe0ff */
[----:B----4-:R-:W-:Y:S02]  /*8bd90*/  ISETP.LT.AND P6, PT, R27, c[0x0][0x178], !P1 ;  /* 0x00005e001b007a0c */ /* 0x010fe40004fc1270 */
[----:B------:R-:W-:Y:S01]  /*8bda0*/  ISETP.LT.AND P1, PT, R23, c[0x0][0x178], !P1 ;  /* 0x00005e0017007a0c */ /* 0x000fe20004f21270 */
[----:B-1----:R-:W-:Y:S01]  /*8bdb0*/  IMAD.WIDE R2, R16, 0x2, R4 ;  /* 0x0000000210027825 */ /* 0x002fe200078e0204 */
[----:B--2---:R-:W-:Y:S02]  /*8bdc0*/  PRMT R0, R9, 0x7632, R0 ;  /* 0x0000763209007816 */ /* 0x004fe40000000000 */
[----:B------:R-:W-:Y:S01]  /*8bdd0*/  PRMT R17, R18, 0x7632, R17 ;  /* 0x0000763212117816 */ /* 0x000fe20000000011 */
[----:B------:R-:W-:Y:S01]  /*8bde0*/  IMAD.WIDE R8, R16, 0x2, R14 ;  /* 0x0000000210087825 */ /* 0x000fe200078e020e */
[----:B------:R-:W-:-:S03]  /*8bdf0*/  IADD3 R18, R22, 0xcd, RZ ;  /* 0x000000cd16127810 */ /* 0x000fc60007ffe0ff */
[----:B------:R-:W-:Y:S01]  /*8be00*/  IMAD.WIDE R10, R16, 0x2, R12 ;  /* 0x00000002100a7825 */ /* 0x000fe200078e020c */
[----:B------:R-:W-:Y:S01]  /*8be10*/  ISETP.GE.AND P2, PT, R18, c[0x0][0x17c], PT ;  /* 0x00005f0012007a0c */ /* 0x000fe20003f46270 */
[----:B------:R0:W-:Y:S01]  /*8be20*/  @P5 STG.E.U16 [R2.64], R0 ;  /* 0x0000000002005986 */ /* 0x0001e2000c101506 */
[----:B------:R-:W-:-:S03]  /*8be30*/  PRMT R18, R21, 0x7632, R18 ;  /* 0x0000763215127816 */ /* 0x000fc60000000012 */
[----:B------:R-:W-:Y:S01]  /*8be40*/  @P6 STG.E.U16 [R8.64], R17 ;  /* 0x0000001108006986 */ /* 0x000fe2000c101506 */
[----:B------:R-:W-:-:S03]  /*8be50*/  ISETP.LT.AND P5, PT, R27, c[0x0][0x178], !P3 ;  /* 0x00005e001b007a0c */ /* 0x000fc60005fa1270 */
[----:B------:R1:W-:Y:S01]  /*8be60*/  @P4 STG.E.U16 [R10.64], R19 ;  /* 0x000000130a004986 */ /* 0x0003e2000c101506 */
[----:B------:R-:W-:Y:S01]  /*8be70*/  ISETP.LT.AND P4, PT, R28, c[0x0][0x178], !P3 ;  /* 0x00005e001c007a0c */ /* 0x000fe20005f81270 */
[----:B0-----:R-:W-:Y:S01]  /*8be80*/  IMAD.WIDE R2, R16, 0x2, R6 ;  /* 0x0000000210027825 */ /* 0x001fe200078e0206 */
[----:B------:R-:W-:Y:S01]  /*8be90*/  ISETP.LT.AND P6, PT, R20, c[0x0][0x178], !P3 ;  /* 0x00005e0014007a0c */ /* 0x000fe20005fc1270 */
[----:B------:R-:W2:Y:S01]  /*8bea0*/  LDL.LU R21, [R1+0x23a0] ;  /* 0x0023a00001157983 */ /* 0x000ea20000300800 */
[----:B------:R-:W-:-:S03]  /*8beb0*/  ISETP.LT.AND P3, PT, R23, c[0x0][0x178], !P3 ;  /* 0x00005e0017007a0c */ /* 0x000fc60005f61270 */
[----:B------:R-:W3:Y:S01]  /*8bec0*/  LDL.LU R23, [R1+0x239c] ;  /* 0x00239c0001177983 */ /* 0x000ee20000300800 */
[----:B-1----:R-:W-:-:S03]  /*8bed0*/  IADD3 R19, R22, 0xce, RZ ;  /* 0x000000ce16137810 */ /* 0x002fc60007ffe0ff */
[----:B------:R0:W-:Y:S01]  /*8bee0*/  @P1 STG.E.U16 [R2.64], R18 ;  /* 0x0000001202001986 */ /* 0x0001e2000c101506 */
[----:B------:R-:W-:-:S03]  /*8bef0*/  ISETP.GE.AND P1, PT, R19, c[0x0][0x17c], PT ;  /* 0x00005f0013007a0c */ /* 0x000fc60003f26270 */
[----:B0-----:R-:W4:Y:S04]  /*8bf00*/  LDL R2, [R1+0x750] ;  /* 0x0007500001027983 */ /* 0x001f280000100800 */
[----:B------:R-:W5:Y:S04]  /*8bf10*/  LDL.LU R18, [R1+0x720] ;  /* 0x0007200001127983 */ /* 0x000f680000300800 */
[----:B------:R-:W2:Y:S01]  /*8bf20*/  LDL.LU R19, [R1+0x740] ;  /* 0x0007400001137983 */ /* 0x000ea20000300800 */
[----:B------:R-:W-:-:S05]  /*8bf30*/  IADD3 R0, R16, c[0x0][0x198], RZ ;  /* 0x0000660010007a10 */ /* 0x000fca0007ffe0ff */
[----:B------:R-:W-:-:S04]  /*8bf40*/  IMAD.WIDE R8, R0, 0x2, R4 ;  /* 0x0000000200087825 */ /* 0x000fc800078e0204 */
[----:B------:R-:W-:-:S04]  /*8bf50*/  IMAD.WIDE R10, R0, 0x2, R14 ;  /* 0x00000002000a7825 */ /* 0x000fc800078e020e */
[----:B------:R-:W-:Y:S01]  /*8bf60*/  IMAD.WIDE R16, R0, 0x2, R12 ;  /* 0x0000000200107825 */ /* 0x000fe200078e020c */
[----:B------:R-:W0:Y:S02]  /*8bf70*/  S2R R29, SR_TID.X ;  /* 0x00000000001d7919 */ /* 0x000e240000002100 */
[C---:B0-----:R-:W-:Y:S01]  /*8bf80*/  LOP3.LUT R3, R29.reuse, 0x7f, RZ, 0xc0, !PT ;  /* 0x0000007f1d037812 */ /* 0x041fe200078ec0ff */
[----:B------:R-:W-:-:S05]  /*8bf90*/  IMAD.SHL.U32 R29, R29, 0x800, RZ ;  /* 0x000008001d1d7824 */ /* 0x000fca00078e00ff */
[----:B------:R-:W-:Y:S01]  /*8bfa0*/  LOP3.LUT R29, R29, 0x3000, RZ, 0xc0, !PT ;  /* 0x000030001d1d7812 */ /* 0x000fe200078ec0ff */
[----:B----4-:R-:W-:Y:S04]  /*8bfb0*/  @P4 STG.E.U16 [R8.64], R2 ;  /* 0x0000000208004986 */ /* 0x010fe8000c101506 */
[----:B--2---:R-:W-:Y:S04]  /*8bfc0*/  @P5 STG.E.U16 [R10.64], R19 ;  /* 0x000000130a005986 */ /* 0x004fe8000c101506 */
[----:B-----5:R0:W-:Y:S04]  /*8bfd0*/  @P6 STG.E.U16 [R16.64], R18 ;  /* 0x0000001210006986 */ /* 0x0201e8000c101506 */
[----:B0-----:R-:W2:Y:S01]  /*8bfe0*/  LDL.LU R17, [R1+0x750] ;  /* 0x0007500001117983 */ /* 0x001ea20000300800 */
[----:B------:R-:W-:-:S05]  /*8bff0*/  IMAD R29, R3, 0x10, R29 ;  /* 0x00000010031d7824 */ /* 0x000fca00078e021d */
[----:B------:R-:W-:-:S05]  /*8c000*/  LOP3.LUT R29, R29, 0x60, RZ, 0x3c, !PT ;  /* 0x000000601d1d7812 */ /* 0x000fca00078e3cff */
[----:B------:R0:W1:Y:S01]  /*8c010*/  LDS.128 R8, [R29+0x800] ;  /* 0x000800001d087984 */ /* 0x0000620000000c00 */
[----:B------:R-:W-:Y:S01]  /*8c020*/  ISETP.LT.AND P5, PT, R28, c[0x0][0x178], !P2 ;  /* 0x00005e001c007a0c */ /* 0x000fe200057a1270 */
[----:B------:R-:W-:Y:S01]  /*8c030*/  IMAD.WIDE R2, R0, 0x2, R6 ;  /* 0x0000000200027825 */ /* 0x000fe200078e0206 */
[----:B------:R-:W-:Y:S02]  /*8c040*/  ISETP.LT.AND P4, PT, R20, c[0x0][0x178], !P2 ;  /* 0x00005e0014007a0c */ /* 0x000fe40005781270 */
[----:B------:R-:W-:Y:S01]  /*8c050*/  IADD3 R20, R0, c[0x0][0x198], RZ ;  /* 0x0000660000147a10 */ /* 0x000fe20007ffe0ff */
[----:B0-----:R-:W4:Y:S04]  /*8c060*/  LDL.LU R29, [R1+0x700] ;  /* 0x00070000011d7983 */ /* 0x001f280000300800 */
[----:B------:R0:W-:Y:S02]  /*8c070*/  @P3 STG.E.U16 [R2.64], R24 ;  /* 0x0000001802003986 */ /* 0x0001e4000c101506 */
[----:B0-----:R-:W-:-:S02]  /*8c080*/  IMAD.WIDE R2, R20, 0x2, R4 ;  /* 0x0000000214027825 */ /* 0x001fc400078e0204 */
[----:B-1----:R0:W-:Y:S04]  /*8c090*/  STL [R1+0x2398], R10 ;  /* 0x0023980a01007387 */ /* 0x0021e80000100800 */
[----:B0-----:R-:W5:Y:S04]  /*8c0a0*/  LDL.LU R10, [R1+0x730] ;  /* 0x00073000010a7983 */ /* 0x001f680000300800 */
[----:B------:R0:W-:Y:S04]  /*8c0b0*/  STL [R1+0x2390], R11 ;  /* 0x0023900b01007387 */ /* 0x0001e80000100800 */
[----:B0-----:R-:W4:Y:S01]  /*8c0c0*/  LDL R11, [R1+0x1770] ;  /* 0x00177000010b7983 */ /* 0x001f220000100800 */
[----:B--2---:R-:W-:-:S05]  /*8c0d0*/  PRMT R0, R17, 0x7632, R0 ;  /* 0x0000763211007816 */ /* 0x004fca0000000000 */
[----:B------:R0:W-:Y:S04]  /*8c0e0*/  @P5 STG.E.U16 [R2.64], R0 ;  /* 0x0000000002005986 */ /* 0x0001e8000c101506 */
[----:B0-----:R-:W2:Y:S01]  /*8c0f0*/  LDL R3, [R1+0x176c] ;  /* 0x00176c0001037983 */ /* 0x001ea20000100800 */
[----:B------:R-:W-:Y:S01]  /*8c100*/  ISETP.LT.AND P6, PT, R27, c[0x0][0x178], !P2 ;  /* 0x00005e001b007a0c */ /* 0x000fe200057c1270 */
[----:B------:R-:W-:Y:S01]  /*8c110*/  IMAD.WIDE R16, R20, 0x2, R14 ;  /* 0x0000000214107825 */ /* 0x000fe200078e020e */
[----:B------:R-:W-:Y:S02]  /*8c120*/  IADD3 R22, R22, 0xcf, RZ ;  /* 0x000000cf16167810 */ /* 0x000fe40007ffe0ff */
[----:B------:R-:W-:Y:S02]  /*8c130*/  PRMT R21, R19, 0x7632, R21 ;  /* 0x0000763213157816 */ /* 0x000fe40000000015 */
[----:B------:R-:W-:-:S02]  /*8c140*/  ISETP.GE.AND P3, PT, R22, c[0x0][0x17c], PT ;  /* 0x00005f0016007a0c */ /* 0x000fc40003f66270 */
[----:B------:R-:W-:Y:S02]  /*8c150*/  PRMT R22, R24, 0x7632, R22 ;  /* 0x0000763218167816 */ /* 0x000fe40000000016 */
[----:B---3--:R-:W-:Y:S01]  /*8c160*/  PRMT R23, R18, 0x7632, R23 ;  /* 0x0000763212177816 */ /* 0x008fe20000000017 */
[----:B------:R-:W3:Y:S01]  /*8c170*/  LDL.LU R24, [R1+0x1740] ;  /* 0x0017400001187983 */ /* 0x000ee20000300800 */
[----:B------:R-:W-:-:S03]  /*8c180*/  IMAD.WIDE R18, R20, 0x2, R12 ;  /* 0x0000000214127825 */ /* 0x000fc600078e020c */
[----:B------:R-:W-:Y:S04]  /*8c190*/  @P6 STG.E.U16 [R16.64], R21 ;  /* 0x0000001510006986 */ /* 0x000fe8000c101506 */
[----:B------:R-:W-:Y:S01]  /*8c1a0*/  @P4 STG.E.U16 [R18.64], R23 ;  /* 0x0000001712004986 */ /* 0x000fe2000c101506 */
[----:B----4-:R-:W-:Y:S02]  /*8c1b0*/  ISETP.LT.AND P2, PT, R11, c[0x0][0x178], !P2 ;  /* 0x00005e000b007a0c */ /* 0x010fe40005741270 */
[----:B--2---:R-:W-:Y:S01]  /*8c1c0*/  ISETP.LT.AND P6, PT, R3, c[0x0][0x178], !P1 ;  /* 0x00005e0003007a0c */ /* 0x004fe20004fc1270 */
[----:B------:R-:W-:-:S10]  /*8c1d0*/  IMAD.WIDE R2, R20, 0x2, R6 ;  /* 0x0000000214027825 */ /* 0x000fd400078e0206 */
[----:B------:R0:W-:Y:S04]  /*8c1e0*/  @P2 STG.E.U16 [R2.64], R22 ;  /* 0x0000001602002986 */ /* 0x0001e8000c101506 */
[----:B0-----:R-:W2:Y:S01]  /*8c1f0*/  LDL R3, [R1+0x760] ;  /* 0x0007600001037983 */ /* 0x001ea20000100800 */
[----:B------:R-:W-:Y:S02]  /*8c200*/  ISETP.LT.AND P4, PT, R28, c[0x0][0x178], !P1 ;  /* 0x00005e001c007a0c */ /* 0x000fe40004f81270 */
[----:B------:R-:W-:Y:S02]  /*8c210*/  IADD3 R0, R20, c[0x0][0x198], RZ ;  /* 0x0000660014007a10 */ /* 0x000fe40007ffe0ff */
[----:B---3--:R-:W-:-:S03]  /*8c220*/  IADD3 R23, R24, 0xd0, RZ ;  /* 0x000000d018177810 */ /* 0x008fc60007ffe0ff */
[----:B------:R-:W-:Y:S01]  /*8c230*/  IMAD.WIDE R16, R0, 0x2, R4 ;  /* 0x0000000200107825 */ /* 0x000fe200078e0204 */
[----:B------:R-:W-:Y:S01]  /*8c240*/  ISETP.GE.AND P2, PT, R23, c[0x0][0x17c], PT ;  /* 0x00005f0017007a0c */ /* 0x000fe20003f46270 */
[----:B------:R0:W-:Y:S04]  /*8c250*/  STL [R1+0x2394], R23 ;  /* 0x0023941701007387 */ /* 0x0001e80000100800 */
[----:B0-----:R-:W3:Y:S01]  /*8c260*/  LDL R23, [R1+0x176c] ;  /* 0x00176c0001177983 */ /* 0x001ee20000100800 */
[----:B------:R-:W-:-:S03]  /*8c270*/  ISETP.LT.AND P5, PT, R27, c[0x0][0x178], !P1 ;  /* 0x00005e001b007a0c */ /* 0x000fc60004fa1270 */
[----:B--2---:R0:W-:Y:S04]  /*8c280*/  @P4 STG.E.U16 [R16.64], R3 ;  /* 0x0000000310004986 */ /* 0x0041e8000c101506 */
[----:B0-----:R-:W2:Y:S01]  /*8c290*/  LDL.LU R17, [R1+0x760] ;  /* 0x0007600001117983 */ /* 0x001ea20000300800 */
[----:B------:R-:W-:Y:S01]  /*8c2a0*/  ISETP.LT.AND P1, PT, R11, c[0x0][0x178], !P1 ;  /* 0x00005e000b007a0c */ /* 0x000fe20004f21270 */
[----:B------:R-:W-:-:S04]  /*8c2b0*/  IMAD.WIDE R18, R0, 0x2, R14 ;  /* 0x0000000200127825 */ /* 0x000fc800078e020e */
[----:B------:R-:W-:Y:S01]  /*8c2c0*/  IMAD.WIDE R20, R0, 0x2, R12 ;  /* 0x0000000200147825 */ /* 0x000fe200078e020c */
[----:B-----5:R-:W-:Y:S01]  /*8c2d0*/  @P5 STG.E.U16 [R18.64], R10 ;  /* 0x0000000a12005986 */ /* 0x020fe2000c101506 */
[----:B------:R-:W-:Y:S02]  /*8c2e0*/  ISETP.LT.AND P5, PT, R28, c[0x0][0x178], !P3 ;  /* 0x00005e001c007a0c */ /* 0x000fe40005fa1270 */
[----:B------:R-:W-:Y:S01]  /*8c2f0*/  IMAD.WIDE R2, R0, 0x2, R6 ;  /* 0x0000000200027825 */ /* 0x000fe200078e0206 */
[----:B------:R0:W-:Y:S01]  /*8c300*/  @P6 STG.E.U16 [R20.64], R29 ;  /* 0x0000001d14006986 */ /* 0x0001e2000c101506 */
[----:B------:R-:W-:Y:S02]  /*8c310*/  ISETP.LT.AND P6, PT, R27, c[0x0][0x178], !P3 ;  /* 0x00005e001b007a0c */ /* 0x000fe40005fc1270 */
[----:B---3--:R-:W-:Y:S01]  /*8c320*/  ISETP.LT.AND P4, PT, R23, c[0x0][0x178], !P3 ;  /* 0x00005e0017007a0c */ /* 0x008fe20005f81270 */
[----:B------:R1:W-:Y:S01]  /*8c330*/  @P1 STG.E.U16 [R2.64], R8 ;  /* 0x0000000802001986 */ /* 0x0003e2000c101506 */
[----:B------:R-:W-:-:S02]  /*8c340*/  ISETP.LT.AND P3, PT, R11, c[0x0][0x178], !P3 ;  /* 0x00005e000b007a0c */ /* 0x000fc40005f61270 */
[----:B0-----:R-:W-:-:S05]  /*8c350*/  IADD3 R20, R0, c[0x0][0x198], RZ ;  /* 0x0000660000147a10 */ /* 0x001fca0007ffe0ff */
[----:B-1----:R-:W-:Y:S01]  /*8c360*/  IMAD.WIDE R2, R20, 0x2, R4 ;  /* 0x0000000214027825 */ /* 0x002fe200078e0204 */
[----:B------:R-:W-:Y:S02]  /*8c370*/  PRMT R21, R10, 0x7632, R21 ;  /* 0x000076320a157816 */ /* 0x000fe40000000015 */
[----:B------:R-:W-:Y:S01]  /*8c380*/  PRMT R22, R29, 0x7632, R22 ;  /* 0x000076321d167816 */ /* 0x000fe20000000016 */
[C---:B------:R-:W-:Y:S01]  /*8c390*/  IMAD.WIDE R18, R20.reuse, 0x2, R12 ;  /* 0x0000000214127825 */ /* 0x040fe200078e020c */
[----:B------:R-:W3:Y:S04]  /*8c3a0*/  LDL.LU R10, [R1+0x54] ;  /* 0x00005400010a7983 */ /* 0x000ee80000300800 */
[----:B------:R-:W4:Y:S01]  /*8c3b0*/  LDL.LU R29, [R1+0x634] ;  /* 0x00063400011d7983 */ /* 0x000f220000300800 */
[----:B--2---:R-:W-:Y:S01]  /*8c3c0*/  PRMT R8, R17, 0x7632, R8 ;  /* 0x0000763211087816 */ /* 0x004fe20000000008 */
[----:B------:R-:W-:-:S04]  /*8c3d0*/  IMAD.WIDE R16, R20, 0x2, R14 ;  /* 0x0000000214107825 */ /* 0x000fc800078e020e */
[----:B------:R0:W-:Y:S04]  /*8c3e0*/  @P5 STG.E.U16 [R2.64], R8 ;  /* 0x0000000802005986 */ /* 0x0001e8000c101506 */
[----:B------:R-:W-:Y:S04]  /*8c3f0*/  @P6 STG.E.U16 [R16.64], R21 ;  /* 0x0000001510006986 */ /* 0x000fe8000c101506 */
[----:B------:R-:W-:Y:S01]  /*8c400*/  @P4 STG.E.U16 [R18.64], R22 ;  /* 0x0000001612004986 */ /* 0x000fe2000c101506 */
[----:B0-----:R-:W-:Y:S01]  /*8c410*/  PRMT R8, R8, 0x7632, R8 ;  /* 0x0000763208087816 */ /* 0x001fe20000000008 */
[----:B------:R-:W-:-:S05]  /*8c420*/  IMAD.WIDE R2, R20, 0x2, R6 ;  /* 0x0000000214027825 */ /* 0x000fca00078e0206 */
[----:B------:R0:W-:Y:S04]  /*8c430*/  @P3 STG.E.U16 [R2.64], R8 ;  /* 0x0000000802003986 */ /* 0x0001e8000c101506 */
[----:B0-----:R-:W2:Y:S01]  /*8c440*/  LDL R3, [R1+0x614] ;  /* 0x0006140001037983 */ /* 0x001ea20000100800 */
[----:B------:R-:W-:Y:S02]  /*8c450*/  IADD3 R0, R24, 0xd1, RZ ;  /* 0x000000d118007810 */ /* 0x000fe40007ffe0ff */
[----:B------:R-:W-:Y:S02]  /*8c460*/  ISETP.LT.AND P4, PT, R28, c[0x0][0x178], !P2 ;  /* 0x00005e001c007a0c */ /* 0x000fe40005781270 */
[----:B------:R-:W-:Y:S02]  /*8c470*/  ISETP.GE.AND P1, PT, R0, c[0x0][0x17c], PT ;  /* 0x00005f0000007a0c */ /* 0x000fe40003f26270 */
[----:B------:R-:W-:-:S05]  /*8c480*/  IADD3 R0, R20, c[0x0][0x198], RZ ;  /* 0x0000660014007a10 */ /* 0x000fca0007ffe0ff */
[----:B------:R-:W-:-:S05]  /*8c490*/  IMAD.WIDE R16, R0, 0x2, R4 ;  /* 0x0000000200107825 */ /* 0x000fca00078e0204 */
[----:B--2---:R0:W-:Y:S04]  /*8c4a0*/  @P4 STG.E.U16 [R16.64], R3 ;  /* 0x0000000310004986 */ /* 0x0041e8000c101506 */
[----:B0-----:R-:W2:Y:S04]  /*8c4b0*/  LDL.LU R16, [R1+0x614] ;  /* 0x0006140001107983 */ /* 0x001ea80000300800 */
[----:B------:R-:W5:Y:S01]  /*8c4c0*/  LDL.LU R17, [R1+0x604] ;  /* 0x0006040001117983 */ /* 0x000f620000300800 */
[----:B------:R-:W-:Y:S01]  /*8c4d0*/  ISETP.LT.AND P5, PT, R27, c[0x0][0x178], !P2 ;  /* 0x00005e001b007a0c */ /* 0x000fe200057a1270 */
[----:B------:R-:W-:Y:S01]  /*8c4e0*/  IMAD.WIDE R18, R0, 0x2, R14 ;  /* 0x0000000200127825 */ /* 0x000fe200078e020e */
[----:B------:R-:W-:-:S02]  /*8c4f0*/  ISETP.LT.AND P6, PT, R23, c[0x0][0x178], !P2 ;  /* 0x00005e0017007a0c */ /* 0x000fc400057c1270 */
[----:B------:R-:W-:-:S09]  /*8c500*/  ISETP.LT.AND P2, PT, R11, c[0x0][0x178], !P2 ;  /* 0x00005e000b007a0c */ /* 0x000fd20005741270 */
[----:B-----5:R0:W-:Y:S04]  /*8c510*/  @P5 STG.E.U16 [R18.64], R17 ;  /* 0x0000001112005986 */ /* 0x0201e8000c101506 */
[----:B0-----:R-:W5:Y:S01]  /*8c520*/  LDL.LU R19, [R1+0x5f4] ;  /* 0x0005f40001137983 */ /* 0x001f620000300800 */
[----:B------:R-:W-:Y:S01]  /*8c530*/  IMAD.WIDE R20, R0, 0x2, R12 ;  /* 0x0000000200147825 */ /* 0x000fe200078e020c */
[----:B------:R-:W-:-:S03]  /*8c540*/  ISETP.LT.AND P5, PT, R28, c[0x0][0x178], !P1 ;  /* 0x00005e001c007a0c */ /* 0x000fc60004fa1270 */
[----:B------:R-:W-:Y:S01]  /*8c550*/  IMAD.WIDE R2, R0, 0x2, R6 ;  /* 0x0000000200027825 */ /* 0x000fe200078e0206 */
[----:B------:R-:W-:Y:S02]  /*8c560*/  ISETP.LT.AND P4, PT, R23, c[0x0][0x178], !P1 ;  /* 0x00005e0017007a0c */ /* 0x000fe40004f81270 */
[----:B------:R-:W-:Y:S02]  /*8c570*/  IADD3 R22, R24, 0xd2, RZ ;  /* 0x000000d218167810 */ /* 0x000fe40007ffe0ff */
[----:B------:R-:W-:Y:S02]  /*8c580*/  PRMT R8, R17, 0x7632, R8 ;  /* 0x0000763211087816 */ /* 0x000fe40000000008 */
[----:B------:R-:W-:Y:S01]  /*8c590*/  ISETP.GE.AND P3, PT, R22, c[0x0][0x17c], PT ;  /* 0x00005f0016007a0c */ /* 0x000fe20003f66270 */
[----:B-----5:R0:W-:Y:S01]  /*8c5a0*/  @P6 STG.E.U16 [R20.64], R19 ;  /* 0x0000001314006986 */ /* 0x0201e2000c101506 */
[----:B------:R-:W-:Y:S02]  /*8c5b0*/  ISETP.LT.AND P6, PT, R27, c[0x0][0x178], !P1 ;  /* 0x00005e001b007a0c */ /* 0x000fe40004fc1270 */
[----:B------:R-:W-:Y:S01]  /*8c5c0*/  ISETP.LT.AND P1, PT, R11, c[0x0][0x178], !P1 ;  /* 0x00005e000b007a0c */ /* 0x000fe20004f21270 */
[----:B---3--:R1:W-:Y:S01]  /*8c5d0*/  @P2 STG.E.U16 [R2.64], R10 ;  /* 0x0000000a02002986 */ /* 0x0083e2000c101506 */
[----:B0-----:R-:W-:-:S02]  /*8c5e0*/  IADD3 R20, R0, c[0x0][0x198], RZ ;  /* 0x0000660000147a10 */ /* 0x001fc40007ffe0ff */
[----:B--2---:R-:W-:-:S03]  /*8c5f0*/  PRMT R0, R16, 0x7632, R0 ;  /* 0x0000763210007816 */ /* 0x004fc60000000000 */
[----:B-1----:R-:W-:-:S04]  /*8c600*/  IMAD.WIDE R2, R20, 0x2, R4 ;  /* 0x0000000214027825 */ /* 0x002fc800078e0204 */
[C---:B------:R-:W-:Y:S01]  /*8c610*/  IMAD.WIDE R16, R20.reuse, 0x2, R14 ;  /* 0x0000000214107825 */ /* 0x040fe200078e020e */
[----:B------:R-:W-:Y:S01]  /*8c620*/  PRMT R22, R19, 0x7632, R22 ;  /* 0x0000763213167816 */ /* 0x000fe20000000016 */
[----:B------:R0:W-:Y:S02]  /*8c630*/  @P5 STG.E.U16 [R2.64], R0 ;  /* 0x0000000002005986 */ /* 0x0001e4000c101506 */
[C---:B------:R-:W-:Y:S02]  /*8c640*/  IMAD.WIDE R18, R20.reuse, 0x2, R12 ;  /* 0x0000000214127825 */ /* 0x040fe400078e020c */
[----:B------:R1:W-:Y:S04]  /*8c650*/  @P6 STG.E.U16 [R16.64], R8 ;  /* 0x0000000810006986 */ /* 0x0003e8000c101506 */
[----:B------:R-:W-:Y:S01]  /*8c660*/  @P4 STG.E.U16 [R18.64], R22 ;  /* 0x0000001612004986 */ /* 0x000fe2000c101506 */
[----:B0-----:R-:W-:Y:S01]  /*8c670*/  IMAD.WIDE R2, R20, 0x2, R6 ;  /* 0x0000000214027825 */ /* 0x001fe200078e0206 */
[----:B-1----:R-:W-:-:S02]  /*8c680*/  PRMT R8, R10, 0x7632, R8 ;  /* 0x000076320a087816 */ /* 0x002fc40000000008 */
[----:B------:R-:W2:Y:S04]  /*8c690*/  LDL.LU R10, [R1+0x664] ;  /* 0x00066400010a7983 */ /* 0x000ea80000300800 */
[----:B------:R0:W-:Y:S04]  /*8c6a0*/  @P1 STG.E.U16 [R2.64], R8 ;  /* 0x0000000802001986 */ /* 0x0001e8000c101506 */
[----:B0-----:R-:W3:Y:S01]  /*8c6b0*/  LDL R3, [R1+0x654] ;  /* 0x0006540001037983 */ /* 0x001ee20000100800 */
[----:B------:R-:W-:Y:S02]  /*8c6c0*/  ISETP.LT.AND P4, PT, R28, c[0x0][0x178], !P3 ;  /* 0x00005e001c007a0c */ /* 0x000fe40005f81270 */
[----:B------:R-:W-:-:S02]  /*8c6d0*/  ISETP.LT.AND P5, PT, R27, c[0x0][0x178], !P3 ;  /* 0x00005e001b007a0c */ /* 0x000fc40005fa1270 */
[----:B------:R-:W-:-:S05]  /*8c6e0*/  IADD3 R0, R20, c[0x0][0x198], RZ ;  /* 0x0000660014007a10 */ /* 0x000fca0007ffe0ff */
[----:B------:R-:W-:-:S04]  /*8c6f0*/  IMAD.WIDE R16, R0, 0x2, R4 ;  /* 0x0000000200107825 */ /* 0x000fc800078e0204 */
[----:B------:R-:W-:Y:S01]  /*8c700*/  IMAD.WIDE R18, R0, 0x2, R14 ;  /* 0x0000000200127825 */ /* 0x000fe200078e020e */
[----:B---3--:R0:W-:Y:S04]  /*8c710*/  @P4 STG.E.U16 [R16.64], R3 ;  /* 0x0000000310004986 */ /* 0x0081e8000c101506 */
[----:B----4-:R1:W-:Y:S04]  /*8c720*/  @P5 STG.E.U16 [R18.64], R29 ;  /* 0x0000001d12005986 */ /* 0x0103e8000c101506 */
[----:B0-----:R-:W3:Y:S04]  /*8c730*/  LDL R16, [R1+0x4] ;  /* 0x0000040001107983 */ /* 0x001ee80000100800 */
[----:B------:R-:W4:Y:S04]  /*8c740*/  LDL.LU R17, [R1+0x654] ;  /* 0x0006540001117983 */ /* 0x000f280000300800 */
[----:B-1----:R-:W5:Y:S01]  /*8c750*/  LDL.LU R19, [R1+0x624] ;  /* 0x0006240001137983 */ /* 0x002f620000300800 */
[----:B------:R-:W-:-:S02]  /*8c760*/  ISETP.LT.AND P6, PT, R23, c[0x0][0x178], !P3 ;  /* 0x00005e0017007a0c */ /* 0x000fc40005fc1270 */
[----:B------:R-:W-:Y:S02]  /*8c770*/  IADD3 R21, R24, 0xd3, RZ ;  /* 0x000000d318157810 */ /* 0x000fe40007ffe0ff */
[----:B------:R-:W-:Y:S02]  /*8c780*/  ISETP.LT.AND P3, PT, R11, c[0x0][0x178], !P3 ;  /* 0x00005e000b007a0c */ /* 0x000fe40005f61270 */
[----:B------:R-:W-:Y:S01]  /*8c790*/  ISETP.GE.AND P2, PT, R21, c[0x0][0x17c], PT ;  /* 0x00005f0015007a0c */ /* 0x000fe20003f46270 */
[----:B------:R-:W-:-:S04]  /*8c7a0*/  IMAD.WIDE R20, R0, 0x2, R12 ;  /* 0x0000000200147825 */ /* 0x000fc800078e020c */
[----:B------:R-:W-:Y:S01]  /*8c7b0*/  IMAD.WIDE R2, R0, 0x2, R6 ;  /* 0x0000000200027825 */ /* 0x000fe200078e0206 */
[----:B------:R-:W-:Y:S02]  /*8c7c0*/  PRMT R8, R29, 0x7632, R8 ;  /* 0x000076321d087816 */ /* 0x000fe40000000008 */
[----:B------:R-:W2:Y:S04]  /*8c7d0*/  LDL.LU R29, [R1+0x44] ;  /* 0x00004400011d7983 */ /* 0x000ea80000300800 */
[----:B-----5:R0:W-:Y:S04]  /*8c7e0*/  @P6 STG.E.U16 [R20.64], R19 ;  /* 0x0000001314006986 */ /* 0x0201e8000c101506 */
[----:B---3--:R1:W-:Y:S01]  /*8c7f0*/  @P3 STG.E.U16 [R2.64], R16 ;  /* 0x0000001002003986 */ /* 0x0083e2000c101506 */
[----:B0-----:R-:W-:-:S04]  /*8c800*/  IADD3 R21, R24, 0xd5, RZ ;  /* 0x000000d518157810 */ /* 0x001fc80007ffe0ff */
[----:B------:R-:W-:Y:S02]  /*8c810*/  ISETP.GE.AND P3, PT, R21, c[0x0][0x17c], PT ;  /* 0x00005f0015007a0c */ /* 0x000fe40003f66270 */
[----:B------:R-:W3:Y:S01]  /*8c820*/  LDL.LU R21, [R1+0x4] ;  /* 0x0000040001157983 */ /* 0x000ee20000300800 */
[----:B------:R-:W-:Y:S02]  /*8c830*/  ISETP.LT.AND P5, PT, R28, c[0x0][0x178], !P2 ;  /* 0x00005e001c007a0c */ /* 0x000fe400057a1270 */
[----:B------:R-:W-:Y:S02]  /*8c840*/  ISETP.LT.AND P6, PT, R27, c[0x0][0x178], !P2 ;  /* 0x00005e001b007a0c */ /* 0x000fe400057c1270 */
[----:B------:R-:W-:Y:S02]  /*8c850*/  IADD3 R20, R0, c[0x0][0x198], RZ ;  /* 0x0000660000147a10 */ /* 0x000fe40007ffe0ff */
[----:B------:R-:W-:Y:S02]  /*8c860*/  ISETP.LT.AND P4, PT, R23, c[0x0][0x178], !P2 ;  /* 0x00005e0017007a0c */ /* 0x000fe40005781270 */
[----:B------:R-:W-:Y:S01]  /*8c870*/  ISETP.LT.AND P2, PT, R11, c[0x0][0x178], !P2 ;  /* 0x00005e000b007a0c */ /* 0x000fe20005741270 */
[----:B-1----:R-:W-:Y:S01]  /*8c880*/  IMAD.WIDE R2, R20, 0x2, R4 ;  /* 0x0000000214027825 */ /* 0x002fe200078e0204 */
[----:B------:R-:W-:-:S02]  /*8c890*/  IADD3 R22, R24, 0xd4, RZ ;  /* 0x000000d418167810 */ /* 0x000fc40007ffe0ff */
[----:B----4-:R-:W-:Y:S01]  /*8c8a0*/  PRMT R0, R17, 0x7632, R0 ;  /* 0x0000763211007816 */ /* 0x010fe20000000000 */
[----:B------:R-:W-:Y:S01]  /*8c8b0*/  IMAD.WIDE R16, R20, 0x2, R14 ;  /* 0x0000000214107825 */ /* 0x000fe200078e020e */
[----:B------:R-:W-:Y:S02]  /*8c8c0*/  ISETP.GE.AND P1, PT, R22, c[0x0][0x17c], PT ;  /* 0x00005f0016007a0c */ /* 0x000fe40003f26270 */
[----:B------:R-:W-:Y:S01]  /*8c8d0*/  PRMT R22, R19, 0x7632, R22 ;  /* 0x0000763213167816 */ /* 0x000fe20000000016 */
[----:B------:R0:W-:Y:S01]  /*8c8e0*/  @P5 STG.E.U16 [R2.64], R0 ;  /* 0x0000000002005986 */ /* 0x0001e2000c101506 */
[----:B------:R-:W-:-:S03]  /*8c8f0*/  IMAD.WIDE R18, R20, 0x2, R12 ;  /* 0x0000000214127825 */ /* 0x000fc600078e020c */
[----:B------:R3:W-:Y:S04]  /*8c900*/  @P6 STG.E.U16 [R16.64], R8 ;  /* 0x0000000810006986 */ /* 0x0007e8000c101506 */
[----:B------:R-:W-:Y:S01]  /*8c910*/  @P4 STG.E.U16 [R18.64], R22 ;  /* 0x0000001612004986 */ /* 0x000fe2000c101506 */
[----:B0-----:R-:W-:Y:S01]  /*8c920*/  IMAD.WIDE R2, R20, 0x2, R6 ;  /* 0x0000000214027825 */ /* 0x001fe200078e0206 */
[----:B---3--:R-:W-:-:S05]  /*8c930*/  PRMT R8, R21, 0x7632, R8 ;  /* 0x0000763215087816 */ /* 0x008fca0000000008 */
[----:B------:R0:W-:Y:S04]  /*8c940*/  @P2 STG.E.U16 [R2.64], R8 ;  /* 0x0000000802002986 */ /* 0x0001e8000c101506 */
[----:B0-----:R-:W3:Y:S01]  /*8c950*/  LDL R3, [R1+0x684] ;  /* 0x0006840001037983 */ /* 0x001ee20000100800 */
[----:B------:R-:W-:Y:S02]  /*8c960*/  ISETP.LT.AND P4, PT, R28, c[0x0][0x178], !P1 ;  /* 0x00005e001c007a0c */ /* 0x000fe40004f81270 */
[----:B------:R-:W-:Y:S02]  /*8c970*/  ISETP.LT.AND P5, PT, R27, c[0x0][0x178], !P1 ;  /* 0x00005e001b007a0c */ /* 0x000fe40004fa1270 */
[----:B------:R-:W-:-:S05]  /*8c980*/  IADD3 R0, R20, c[0x0][0x198], RZ ;  /* 0x0000660014007a10 */ /* 0x000fca0007ffe0ff */
[----:B------:R-:W-:-:S04]  /*8c990*/  IMAD.WIDE R16, R0, 0x2, R4 ;  /* 0x0000000200107825 */ /* 0x000fc800078e0204 */
[C---:B------:R-:W-:Y:S01]  /*8c9a0*/  IMAD.WIDE R18, R0.reuse, 0x2, R14 ;  /* 0x0000000200127825 */ /* 0x040fe200078e020e */
[----:B---3--:R0:W-:Y:S04]  /*8c9b0*/  @P4 STG.E.U16 [R16.64], R3 ;  /* 0x0000000310004986 */ /* 0x0081e8000c101506 */
[----:B--2---:R1:W-:Y:S04]  /*8c9c0*/  @P5 STG.E.U16 [R18.64], R10 ;  /* 0x0000000a12005986 */ /* 0x0043e8000c101506 */
[----:B0-----:R-:W2:Y:S04]  /*8c9d0*/  LDL.LU R17, [R1+0x684] ;  /* 0x0006840001117983 */ /* 0x001ea80000300800 */
[----:B-1----:R-:W3:Y:S01]  /*8c9e0*/  LDL.LU R19, [R1+0x644] ;  /* 0x0006440001137983 */ /* 0x002ee20000300800 */
[----:B------:R-:W-:Y:S01]  /*8c9f0*/  ISETP.LT.AND P6, PT, R23, c[0x0][0x178], !P1 ;  /* 0x00005e0017007a0c */ /* 0x000fe20004fc1270 */
[----:B------:R-:W-:Y:S01]  /*8ca00*/  IMAD.WIDE R20, R0, 0x2, R12 ;  /* 0x0000000200147825 */ /* 0x000fe200078e020c */
[----:B------:R-:W-:-:S02]  /*8ca10*/  ISETP.LT.AND P1, PT, R11, c[0x0][0x178], !P1 ;  /* 0x00005e000b007a0c */ /* 0x000fc40004f21270 */
[----:B------:R-:W-:Y:S01]  /*8ca20*/  ISETP.LT.AND P5, PT, R28, c[0x0][0x178], !P3 ;  /* 0x00005e001c007a0c */ /* 0x000fe20005fa1270 */
[----:B------:R-:W-:Y:S01]  /*8ca30*/  IMAD.WIDE R2, R0, 0x2, R6 ;  /* 0x0000000200027825 */ /* 0x000fe200078e0206 */
[----:B------:R-:W-:Y:S02]  /*8ca40*/  ISETP.LT.AND P4, PT, R23, c[0x0][0x178], !P3 ;  /* 0x00005e0017007a0c */ /* 0x000fe40005f81270 */
[----:B------:R-:W-:Y:S02]  /*8ca50*/  IADD3 R22, R24, 0xd6, RZ ;  /* 0x000000d618167810 */ /* 0x000fe40007ffe0ff */
[----:B------:R-:W-:Y:S02]  /*8ca60*/  PRMT R8, R10, 0x7632, R8 ;  /* 0x000076320a087816 */ /* 0x000fe40000000008 */
[----:B------:R-:W-:Y:S01]  /*8ca70*/  ISETP.GE.AND P2, PT, R22, c[0x0][0x17c], PT ;  /* 0x00005f0016007a0c */ /* 0x000fe20003f46270 */
[----:B------:R-:W4:Y:S04]  /*8ca80*/  LDL.LU R10, [R1+0x34] ;  /* 0x00003400010a7983 */ /* 0x000f280000300800 */
[----:B---3--:R0:W-:Y:S01]  /*8ca90*/  @P6 STG.E.U16 [R20.64], R19 ;  /* 0x0000001314006986 */ /* 0x0081e2000c101506 */
[----:B------:R-:W-:-:S02]  /*8caa0*/  ISETP.LT.AND P6, PT, R27, c[0x0][0x178], !P3 ;  /* 0x00005e001b007a0c */ /* 0x000fc40005fc1270 */
[----:B------:R-:W-:Y:S01]  /*8cab0*/  ISETP.LT.AND P3, PT, R11, c[0x0][0x178], !P3 ;  /* 0x00005e000b007a0c */ /* 0x000fe20005f61270 */
[----:B------:R1:W-:Y:S01]  /*8cac0*/  @P1 STG.E.U16 [R2.64], R29 ;  /* 0x0000001d02001986 */ /* 0x0003e2000c101506 */
[----:B0-----:R-:W-:Y:S02]  /*8cad0*/  IADD3 R20, R0, c[0x0][0x198], RZ ;  /* 0x0000660000147a10 */ /* 0x001fe40007ffe0ff */
        /* <DEDUP_REMOVED lines=14> */
[----:B------:R-:W-:-:S05]  /*8cbc0*/  IADD3 R0, R20, c[0x0][0x198], RZ ;  /* 0x0000660014007a10 */ /* 0x000fca0007ffe0ff */
[----:B------:R-:W-:Y:S01]  /*8cbd0*/  IMAD.WIDE R16, R0, 0x2, R4 ;  /* 0x0000000200107825 */ /* 0x000fe200078e0204 */
[----:B------:R-:W-:-:S05]  /*8cbe0*/  ISETP.LT.AND P5, PT, R27, c[0x0][0x178], !P2 ;  /* 0x00005e001b007a0c */ /* 0x000fca00057a1270 */
[----:B---3--:R0:W-:Y:S04]  /*8cbf0*/  @P4 STG.E.U16 [R16.64], R3 ;  /* 0x0000000310004986 */ /* 0x0081e8000c101506 */
[----:B0-----:R-:W3:Y:S04]  /*8cc00*/  LDL.LU R16, [R1+0x6b4] ;  /* 0x0006b40001107983 */ /* 0x001ee80000300800 */
[----:B------:R-:W5:Y:S01]  /*8cc10*/  LDL.LU R17, [R1+0x694] ;  /* 0x0006940001117983 */ /* 0x000f620000300800 */
[----:B------:R-:W-:Y:S01]  /*8cc20*/  IMAD.WIDE R18, R0, 0x2, R14 ;  /* 0x0000000200127825 */ /* 0x000fe200078e020e */
[----:B------:R-:W-:-:S02]  /*8cc30*/  ISETP.LT.AND P6, PT, R23, c[0x0][0x178], !P2 ;  /* 0x00005e0017007a0c */ /* 0x000fc400057c1270 */
[----:B------:R-:W-:Y:S02]  /*8cc40*/  IADD3 R21, R24, 0xd7, RZ ;  /* 0x000000d718157810 */ /* 0x000fe40007ffe0ff */
[----:B-----5:R0:W-:Y:S04]  /*8cc50*/  @P5 STG.E.U16 [R18.64], R17 ;  /* 0x0000001112005986 */ /* 0x0201e8000c101506 */
[----:B0-----:R-:W5:Y:S01]  /*8cc60*/  LDL.LU R19, [R1+0x674] ;  /* 0x0006740001137983 */ /* 0x001f620000300800 */
[----:B------:R-:W-:Y:S01]  /*8cc70*/  ISETP.GE.AND P1, PT, R21, c[0x0][0x17c], PT ;  /* 0x00005f0015007a0c */ /* 0x000fe20003f26270 */
[C---:B------:R-:W-:Y:S01]  /*8cc80*/  IMAD.WIDE R20, R0.reuse, 0x2, R12 ;  /* 0x0000000200147825 */ /* 0x040fe200078e020c */
[----:B------:R-:W-:Y:S02]  /*8cc90*/  ISETP.LT.AND P2, PT, R11, c[0x0][0x178], !P2 ;  /* 0x00005e000b007a0c */ /* 0x000fe40005741270 */
[----:B------:R-:W-:Y:S01]  /*8cca0*/  ISETP.LT.AND P5, PT, R27, c[0x0][0x178], !P1 ;  /* 0x00005e001b007a0c */ /* 0x000fe20004fa1270 */
[----:B------:R-:W-:Y:S01]  /*8ccb0*/  IMAD.WIDE R2, R0, 0x2, R6 ;  /* 0x0000000200027825 */ /* 0x000fe200078e0206 */
[----:B------:R-:W-:-:S02]  /*8ccc0*/  ISETP.LT.AND P4, PT, R23, c[0x0][0x178], !P1 ;  /* 0x00005e0017007a0c */ /* 0x000fc40004f81270 */
[----:B------:R-:W-:Y:S02]  /*8ccd0*/  IADD3 R22, R24, 0xd8, RZ ;  /* 0x000000d818167810 */ /* 0x000fe40007ffe0ff */
[----:B------:R-:W-:Y:S02]  /*8cce0*/  PRMT R8, R17, 0x7632, R8 ;  /* 0x0000763211087816 */ /* 0x000fe40000000008 */
[----:B------:R-:W-:Y:S01]  /*8ccf0*/  ISETP.GE.AND P3, PT, R22, c[0x0][0x17c], PT ;  /* 0x00005f0016007a0c */ /* 0x000fe20003f66270 */
[----:B-----5:R0:W-:Y:S01]  /*8cd00*/  @P6 STG.E.U16 [R20.64], R19 ;  /* 0x0000001314006986 */ /* 0x0201e2000c101506 */
[----:B------:R-:W-:Y:S02]  /*8cd10*/  ISETP.LT.AND P6, PT, R28, c[0x0][0x178], !P1 ;  /* 0x00005e001c007a0c */ /* 0x000fe40004fc1270 */
[----:B------:R-:W-:Y:S01]  /*8cd20*/  ISETP.LT.AND P1, PT, R11, c[0x0][0x178], !P1 ;  /* 0x00005e000b007a0c */ /* 0x000fe20004f21270 */
[----:B----4-:R1:W-:Y:S01]  /*8cd30*/  @P2 STG.E.U16 [R2.64], R10 ;  /* 0x0000000a02002986 */ /* 0x0103e2000c101506 */
[----:B0-----:R-:W-:-:S02]  /*8cd40*/  IADD3 R20, R0, c[0x0][0x198], RZ ;  /* 0x0000660000147a10 */ /* 0x001fc40007ffe0ff */
[----:B---3--:R-:W-:-:S03]  /*8cd50*/  PRMT R0, R16, 0x7632, R0 ;  /* 0x0000763210007816 */ /* 0x008fc60000000000 */
        /* <DEDUP_REMOVED lines=9> */
[----:B------:R-:W3:Y:S04]  /*8cdf0*/  LDL.LU R10, [R1+0x6d4] ;  /* 0x0006d400010a7983 */ /* 0x000ee80000300800 */
[----:B------:R0:W-:Y:S04]  /*8ce00*/  @P1 STG.E.U16 [R2.64], R8 ;  /* 0x0000000802001986 */ /* 0x0001e8000c101506 */
[----:B0-----:R-:W4:Y:S01]  /*8ce10*/  LDL R3, [R1+0x6e4] ;  /* 0x0006e40001037983 */ /* 0x001f220000100800 */
[----:B------:R-:W-:Y:S02]  /*8ce20*/  ISETP.LT.AND P4, PT, R28, c[0x0][0x178], !P3 ;  /* 0x00005e001c007a0c */ /* 0x000fe40005f81270 */
[----:B------:R-:W-:-:S02]  /*8ce30*/  ISETP.LT.AND P6, PT, R27, c[0x0][0x178], !P3 ;  /* 0x00005e001b007a0c */ /* 0x000fc40005fc1270 */
[----:B------:R-:W-:-:S05]  /*8ce40*/  IADD3 R0, R20, c[0x0][0x198], RZ ;  /* 0x0000660014007a10 */ /* 0x000fca0007ffe0ff */
[----:B------:R-:W-:-:S04]  /*8ce50*/  IMAD.WIDE R16, R0, 0x2, R4 ;  /* 0x0000000200107825 */ /* 0x000fc800078e0204 */
[----:B------:R-:W-:Y:S01]  /*8ce60*/  IMAD.WIDE R18, R0, 0x2, R14 ;  /* 0x0000000200127825 */ /* 0x000fe200078e020e */
[----:B----4-:R0:W-:Y:S04]  /*8ce70*/  @P4 STG.E.U16 [R16.64], R3 ;  /* 0x0000000310004986 */ /* 0x0101e8000c101506 */
[----:B--2---:R1:W-:Y:S04]  /*8ce80*/  @P6 STG.E.U16 [R18.64], R29 ;  /* 0x0000001d12006986 */ /* 0x0043e8000c101506 */
[----:B0-----:R-:W2:Y:S04]  /*8ce90*/  LDL R16, [R1+0x24] ;  /* 0x0000240001107983 */ /* 0x001ea80000100800 */
        /* <DEDUP_REMOVED lines=9> */
[----:B------:R-:W3:Y:S04]  /*8cf30*/  LDL.LU R29, [R1+0x14] ;  /* 0x00001400011d7983 */ /* 0x000ee80000300800 */
[----:B-----5:R0:W-:Y:S04]  /*8cf40*/  @P5 STG.E.U16 [R20.64], R19 ;  /* 0x0000001314005986 */ /* 0x0201e8000c101506 */
[----:B--2---:R1:W-:Y:S01]  /*8cf50*/  @P3 STG.E.U16 [R2.64], R16 ;  /* 0x0000001002003986 */ /* 0x0043e2000c101506 */
[----:B0-----:R-:W-:-:S04]  /*8cf60*/  IADD3 R21, R24, 0xdb, RZ ;  /* 0x000000db18157810 */ /* 0x001fc80007ffe0ff */
[----:B------:R-:W-:Y:S02]  /*8cf70*/  ISETP.GE.AND P3, PT, R21, c[0x0][0x17c], PT ;  /* 0x00005f0015007a0c */ /* 0x000fe40003f66270 */
[----:B------:R-:W2:Y:S01]  /*8cf80*/  LDL.LU R21, [R1+0x24] ;  /* 0x0000240001157983 */ /* 0x000ea20000300800 */
        /* <DEDUP_REMOVED lines=16> */
[----:B--2---:R-:W-:-:S05]  /*8d090*/  PRMT R8, R21, 0x7632, R8 ;  /* 0x0000763215087816 */ /* 0x004fca0000000008 */
[----:B------:R0:W-:Y:S04]  /*8d0a0*/  @P2 STG.E.U16 [R2.64], R8 ;  /* 0x0000000802002986 */ /* 0x0001e8000c101506 */
[----:B0-----:R-:W2:Y:S01]  /*8d0b0*/  LDL R3, [R1+0x714] ;  /* 0x0007140001037983 */ /* 0x001ea20000100800 */
[----:B------:R-:W-:Y:S02]  /*8d0c0*/  ISETP.LT.AND P4, PT, R28, c[0x0][0x178], !P1 ;  /* 0x00005e001c007a0c */ /* 0x000fe40004f81270 */
[----:B------:R-:W-:-:S05]  /*8d0d0*/  IADD3 R0, R20, c[0x0][0x198], RZ ;  /* 0x0000660014007a10 */ /* 0x000fca0007ffe0ff */
[----:B------:R-:W-:Y:S01]  /*8d0e0*/  IMAD.WIDE R16, R0, 0x2, R4 ;  /* 0x0000000200107825 */ /* 0x000fe200078e0204 */
[----:B------:R-:W-:-:S05]  /*8d0f0*/  ISETP.LT.AND P6, PT, R27, c[0x0][0x178], !P1 ;  /* 0x00005e001b007a0c */ /* 0x000fca0004fc1270 */
[----:B--2---:R0:W-:Y:S04]  /*8d100*/  @P4 STG.E.U16 [R16.64], R3 ;  /* 0x0000000310004986 */ /* 0x0041e8000c101506 */
[----:B0-----:R-:W2:Y:S04]  /*8d110*/  LDL.LU R16, [R1+0x714] ;  /* 0x0007140001107983 */ /* 0x001ea80000300800 */
[----:B------:R-:W4:Y:S01]  /*8d120*/  LDL.LU R17, [R1+0x6f4] ;  /* 0x0006f40001117983 */ /* 0x000f220000300800 */
[----:B------:R-:W-:Y:S01]  /*8d130*/  ISETP.LT.AND P5, PT, R23, c[0x0][0x178], !P1 ;  /* 0x00005e0017007a0c */ /* 0x000fe20004fa1270 */
[----:B------:R-:W-:Y:S01]  /*8d140*/  IMAD.WIDE R18, R0, 0x2, R14 ;  /* 0x0000000200127825 */ /* 0x000fe200078e020e */
[----:B------:R-:W-:-:S03]  /*8d150*/  ISETP.LT.AND P1, PT, R11, c[0x0][0x178], !P1 ;  /* 0x00005e000b007a0c */ /* 0x000fc60004f21270 */
[----:B------:R-:W-:-:S04]  /*8d160*/  IMAD.WIDE R20, R0, 0x2, R12 ;  /* 0x0000000200147825 */ /* 0x000fc800078e020c */
[----:B------:R-:W-:Y:S01]  /*8d170*/  IMAD.WIDE R2, R0, 0x2, R6 ;  /* 0x0000000200027825 */ /* 0x000fe200078e0206 */
[----:B------:R-:W-:Y:S02]  /*8d180*/  ISETP.LT.AND P4, PT, R23, c[0x0][0x178], !P3 ;  /* 0x00005e0017007a0c */ /* 0x000fe40005f81270 */
[----:B------:R-:W-:-:S04]  /*8d190*/  IADD3 R22, R24, 0xdc, RZ ;  /* 0x000000dc18167810 */ /* 0x000fc80007ffe0ff */
[----:B------:R-:W-:Y:S02]  /*8d1a0*/  ISETP.GE.AND P2, PT, R22, c[0x0][0x17c], PT ;  /* 0x00005f0016007a0c */ /* 0x000fe40003f46270 */
[----:B---3--:R-:W-:Y:S01]  /*8d1b0*/  PRMT R22, R10, 0x7632, R22 ;  /* 0x000076320a167816 */ /* 0x008fe20000000016 */
[----:B----4-:R-:W-:Y:S01]  /*8d1c0*/  @P6 STG.E.U16 [R18.64], R17 ;  /* 0x0000001112006986 */ /* 0x010fe2000c101506 */
[----:B------:R-:W-:-:S03]  /*8d1d0*/  ISETP.LT.AND P6, PT, R28, c[0x0][0x178], !P3 ;  /* 0x00005e001c007a0c */ /* 0x000fc60005fc1270 */
[----:B------:R0:W-:Y:S01]  /*8d1e0*/  @P5 STG.E.U16 [R20.64], R10 ;  /* 0x0000000a14005986 */ /* 0x0001e2000c101506 */
[----:B------:R-:W-:Y:S02]  /*8d1f0*/  ISETP.LT.AND P5, PT, R27, c[0x0][0x178], !P3 ;  /* 0x00005e001b007a0c */ /* 0x000fe40005fa1270 */
[----:B------:R-:W-:Y:S01]  /*8d200*/  ISETP.LT.AND P3, PT, R11, c[0x0][0x178], !P3 ;  /* 0x00005e000b007a0c */ /* 0x000fe20005f61270 */
[----:B------:R1:W-:Y:S01]  /*8d210*/  @P1 STG.E.U16 [R2.64], R29 ;  /* 0x0000001d02001986 */ /* 0x0003e2000c101506 */
[----:B------:R-:W-:Y:S02]  /*8d220*/  PRMT R8, R17, 0x7632, R8 ;  /* 0x0000763211087816 */ /* 0x000fe40000000008 */
[----:B0-----:R-:W-:Y:S01]  /*8d230*/  IADD3 R20, R0, c[0x0][0x198], RZ ;  /* 0x0000660000147a10 */ /* 0x001fe20007ffe0ff */
[----:B------:R-:W3:Y:S01]  /*8d240*/  LDL.LU R10, [R1+0x734] ;  /* 0x00073400010a7983 */ /* 0x000ee20000300800 */
[----:B--2---:R-:W-:-:S03]  /*8d250*/  PRMT R0, R16, 0x7632, R0 ;  /* 0x0000763210007816 */ /* 0x004fc60000000000 */
[----:B-1----:R-:W-:-:S04]  /*8d260*/  IMAD.WIDE R2, R20, 0x2, R4 ;  /* 0x0000000214027825 */ /* 0x002fc800078e0204 */
[C---:B------:R-:W-:Y:S01]  /*8d270*/  IMAD.WIDE R16, R20.reuse, 0x2, R14 ;  /* 0x0000000214107825 */ /* 0x040fe200078e020e */
[----:B------:R0:W-:Y:S03]  /*8d280*/  @P6 STG.E.U16 [R2.64], R0 ;  /* 0x0000000002006986 */ /* 0x0001e6000c101506 */
[C---:B------:R-:W-:Y:S01]  /*8d290*/  IMAD.WIDE R18, R20.reuse, 0x2, R12 ;  /* 0x0000000214127825 */ /* 0x040fe200078e020c */
[----:B------:R1:W-:Y:S04]  /*8d2a0*/  @P5 STG.E.U16 [R16.64], R8 ;  /* 0x0000000810005986 */ /* 0x0003e8000c101506 */
[----:B------:R-:W-:Y:S01]  /*8d2b0*/  @P4 STG.E.U16 [R18.64], R22 ;  /* 0x0000001612004986 */ /* 0x000fe2000c101506 */
[----:B0-----:R-:W-:Y:S01]  /*8d2c0*/  IMAD.WIDE R2, R20, 0x2, R6 ;  /* 0x0000000214027825 */ /* 0x001fe200078e0206 */
[----:B-1----:R-:W-:-:S02]  /*8d2d0*/  PRMT R8, R29, 0x7632, R8 ;  /* 0x000076321d087816 */ /* 0x002fc40000000008 */
[----:B------:R-:W2:Y:S04]  /*8d2e0*/  LDL.LU R29, [R1+0x704] ;  /* 0x00070400011d7983 */ /* 0x000ea80000300800 */
[----:B------:R0:W-:Y:S04]  /*8d2f0*/  @P3 STG.E.U16 [R2.64], R8 ;  /* 0x0000000802003986 */ /* 0x0001e8000c101506 */
[----:B0-----:R-:W4:Y:S01]  /*8d300*/  LDL R3, [R1+0x754] ;  /* 0x0007540001037983 */ /* 0x001f220000100800 */
[----:B------:R-:W-:Y:S02]  /*8d310*/  ISETP.LT.AND P4, PT, R28, c[0x0][0x178], !P2 ;  /* 0x00005e001c007a0c */ /* 0x000fe40005781270 */
[----:B------:R-:W-:-:S05]  /*8d320*/  IADD3 R0, R20, c[0x0][0x198], RZ ;  /* 0x0000660014007a10 */ /* 0x000fca0007ffe0ff */
[----:B------:R-:W-:Y:S01]  /*8d330*/  IMAD.WIDE R16, R0, 0x2, R4 ;  /* 0x0000000200107825 */ /* 0x000fe200078e0204 */
[----:B------:R-:W-:-:S05]  /*8d340*/  ISETP.LT.AND P6, PT, R27, c[0x0][0x178], !P2 ;  /* 0x00005e001b007a0c */ /* 0x000fca00057c1270 */
[----:B----4-:R0:W-:Y:S04]  /*8d350*/  @P4 STG.E.U16 [R16.64], R3 ;  /* 0x0000000310004986 */ /* 0x0101e8000c101506 */
[----:B0-----:R-:W4:Y:S01]  /*8d360*/  LDL.LU R16, [R1+0x754] ;  /* 0x0007540001107983 */ /* 0x001f220000300800 */
[----:B------:R-:W5:Y:S02]  /*8d370*/  LDL.LU R17, [R1+0x744] ;  /* 0x0007440001117983 */ /* 0x000f640000300800 */
[----:B------:R-:W-:Y:S01]  /*8d380*/  IMAD.WIDE R18, R0, 0x2, R14 ;  /* 0x0000000200127825 */ /* 0x000fe200078e020e */
[----:B------:R-:W-:Y:S02]  /*8d390*/  ISETP.LT.AND P5, PT, R23, c[0x0][0x178], !P2 ;  /* 0x00005e0017007a0c */ /* 0x000fe400057a1270 */
[----:B------:R-:W-:Y:S01]  /*8d3a0*/  IADD3 R21, R24, 0xdd, RZ ;  /* 0x000000dd18157810 */ /* 0x000fe20007ffe0ff */
[----:B------:R-:W-:Y:S01]  /*8d3b0*/  ISETP.LT.AND P2, PT, R11, c[0x0][0x178], !P2 ;  /* 0x00005e000b007a0c */ /* 0x000fe20005741270 */
[----:B-----5:R0:W-:Y:S04]  /*8d3c0*/  @P6 STG.E.U16 [R18.64], R17 ;  /* 0x0000001112006986 */ /* 0x0201e8000c101506 */
[----:B0-----:R-:W5:Y:S01]  /*8d3d0*/  LDL.LU R19, [R1+0x724] ;  /* 0x0007240001137983 */ /* 0x001f620000300800 */
[----:B------:R-:W-:Y:S01]  /*8d3e0*/  ISETP.GE.AND P1, PT, R21, c[0x0][0x17c], PT ;  /* 0x00005f0015007a0c */ /* 0x000fe20003f26270 */
[----:B------:R-:W-:-:S04]  /*8d3f0*/  IMAD.WIDE R20, R0, 0x2, R12 ;  /* 0x0000000200147825 */ /* 0x000fc800078e020c */
[----:B------:R-:W-:Y:S01]  /*8d400*/  IMAD.WIDE R2, R0, 0x2, R6 ;  /* 0x0000000200027825 */ /* 0x000fe200078e0206 */
[----:B------:R-:W-:Y:S02]  /*8d410*/  ISETP.LT.AND P6, PT, R28, c[0x0][0x178], !P1 ;  /* 0x00005e001c007a0c */ /* 0x000fe40004fc1270 */
[----:B------:R-:W-:Y:S02]  /*8d420*/  ISETP.LT.AND P4, PT, R23, c[0x0][0x178], !P1 ;  /* 0x00005e0017007a0c */ /* 0x000fe40004f81270 */
[----:B------:R-:W-:Y:S02]  /*8d430*/  IADD3 R22, R24, 0xde, RZ ;  /* 0x000000de18167810 */ /* 0x000fe40007ffe0ff */
[----:B----4-:R-:W-:Y:S02]  /*8d440*/  PRMT R8, R16, 0x7632, R8 ;  /* 0x0000763210087816 */ /* 0x010fe40000000008 */
[----:B------:R-:W-:Y:S01]  /*8d450*/  ISETP.GE.AND P3, PT, R22, c[0x0][0x17c], PT ;  /* 0x00005f0016007a0c */ /* 0x000fe20003f66270 */
[----:B-----5:R0:W-:Y:S01]  /*8d460*/  @P5 STG.E.U16 [R20.64], R19 ;  /* 0x0000001314005986 */ /* 0x0201e2000c101506 */
[----:B------:R-:W-:Y:S01]  /*8d470*/  ISETP.LT.AND P5, PT, R27, c[0x0][0x178], !P1 ;  /* 0x00005e001b007a0c */ /* 0x000fe20004fa1270 */
[----:B------:R-:W-:-:S02]  /*8d480*/  ISETP.LT.AND P1, PT, R11, c[0x0][0x178], !P1 ;  /* 0x00005e000b007a0c */ /* 0x000fc40004f21270 */
[----:B------:R1:W-:Y:S01]  /*8d490*/  @P2 STG.E.U16 [R2.64], R25 ;  /* 0x0000001902002986 */ /* 0x0003e2000c101506 */
[----:B0-----:R-:W-:Y:S02]  /*8d4a0*/  IADD3 R20, R0, c[0x0][0x198], RZ ;  /* 0x0000660000147a10 */ /* 0x001fe40007ffe0ff */
[----:B------:R-:W-:-:S03]  /*8d4b0*/  PRMT R21, R17, 0x7632, R21 ;  /* 0x0000763211157816 */ /* 0x000fc60000000015 */
[----:B-1----:R-:W-:-:S04]  /*8d4c0*/  IMAD.WIDE R2, R20, 0x2, R4 ;  /* 0x0000000214027825 */ /* 0x002fc800078e0204 */
[----:B------:R-:W-:Y:S01]  /*8d4d0*/  IMAD.WIDE R16, R20, 0x2, R14 ;  /* 0x0000000214107825 */ /* 0x000fe200078e020e */
[----:B------:R-:W-:-:S03]  /*8d4e0*/  PRMT R22, R19, 0x7632, R22 ;  /* 0x0000763213167816 */ /* 0x000fc60000000016 */
[C---:B------:R-:W-:Y:S01]  /*8d4f0*/  IMAD.WIDE R18, R20.reuse, 0x2, R12 ;  /* 0x0000000214127825 */ /* 0x040fe200078e020c */
[----:B------:R0:W-:Y:S03]  /*8d500*/  @P6 STG.E.U16 [R2.64], R8 ;  /* 0x0000000802006986 */ /* 0x0001e6000c101506 */
[----:B------:R-:W-:Y:S01]  /*8d510*/  @P5 STG.E.U16 [R16.64], R21 ;  /* 0x0000001510005986 */ /* 0x000fe2000c101506 */
[----:B------:R-:W-:Y:S01]  /*8d520*/  ISETP.LT.AND P5, PT, R23, c[0x0][0x178], !P3 ;  /* 0x00005e0017007a0c */ /* 0x000fe20005fa1270 */
[----:B------:R-:W-:Y:S01]  /*8d530*/  @P4 STG.E.U16 [R18.64], R22 ;  /* 0x0000001612004986 */ /* 0x000fe2000c101506 */
[----:B------:R-:W4:Y:S01]  /*8d540*/  LDL.LU R23, [R1+0x608] ;  /* 0x0006080001177983 */ /* 0x000f220000300800 */
[----:B0-----:R-:W-:Y:S01]  /*8d550*/  PRMT R8, R25, 0x7632, R8 ;  /* 0x0000763219087816 */ /* 0x001fe20000000008 */
[----:B------:R-:W-:Y:S02]  /*8d560*/  IMAD.WIDE R2, R20, 0x2, R6 ;  /* 0x0000000214027825 */ /* 0x000fe400078e0206 */
[----:B------:R-:W5:Y:S04]  /*8d570*/  LDL.LU R25, [R1+0x176c] ;  /* 0x00176c0001197983 */ /* 0x000f680000300800 */
[----:B------:R0:W-:Y:S04]  /*8d580*/  @P1 STG.E.U16 [R2.64], R8 ;  /* 0x0000000802001986 */ /* 0x0001e8000c101506 */
[----:B0-----:R-:W2:Y:S01]  /*8d590*/  LDL R3, [R1+0x764] ;  /* 0x0007640001037983 */ /* 0x001ea20000100800 */
[----:B------:R-:W-:-:S02]  /*8d5a0*/  IADD3 R0, R24, 0xdf, RZ ;  /* 0x000000df18007810 */ /* 0x000fc40007ffe0ff */
[----:B------:R-:W-:Y:S02]  /*8d5b0*/  ISETP.LT.AND P4, PT, R28, c[0x0][0x178], !P3 ;  /* 0x00005e001c007a0c */ /* 0x000fe40005f81270 */
[----:B------:R-:W-:Y:S01]  /*8d5c0*/  ISETP.GE.AND P2, PT, R0, c[0x0][0x17c], PT ;  /* 0x00005f0000007a0c */ /* 0x000fe20003f46270 */
[----:B------:R-:W-:-:S05]  /*8d5d0*/  IADD3 R0, R20, c[0x0][0x198], RZ ;  /* 0x0000660014007a10 */ /* 0x000fca0007ffe0ff */
[----:B------:R-:W-:Y:S01]  /*8d5e0*/  IMAD.WIDE R16, R0, 0x2, R4 ;  /* 0x0000000200107825 */ /* 0x000fe200078e0204 */
[----:B------:R-:W-:-:S03]  /*8d5f0*/  ISETP.LT.AND P6, PT, R27, c[0x0][0x178], !P3 ;  /* 0x00005e001b007a0c */ /* 0x000fc60005fc1270 */
[----:B------:R-:W-:Y:S01]  /*8d600*/  ISETP.LT.AND P3, PT, R11, c[0x0][0x178], !P3 ;  /* 0x00005e000b007a0c */ /* 0x000fe20005f61270 */
[----:B--2---:R0:W-:Y:S04]  /*8d610*/  @P4 STG.E.U16 [R16.64], R3 ;  /* 0x0000000310004986 */ /* 0x0041e8000c101506 */
[----:B0-----:R-:W2:Y:S01]  /*8d620*/  LDL.LU R17, [R1+0x764] ;  /* 0x0007640001117983 */ /* 0x001ea20000300800 */
[----:B------:R-:W-:-:S04]  /*8d630*/  IMAD.WIDE R18, R0, 0x2, R14 ;  /* 0x0000000200127825 */ /* 0x000fc800078e020e */
[----:B------:R-:W-:-:S04]  /*8d640*/  IMAD.WIDE R20, R0, 0x2, R12 ;  /* 0x0000000200147825 */ /* 0x000fc800078e020c */
[----:B------:R-:W-:Y:S01]  /*8d650*/  IMAD.WIDE R2, R0, 0x2, R6 ;  /* 0x0000000200027825 */ /* 0x000fe200078e0206 */
[----:B---3--:R-:W-:Y:S03]  /*8d660*/  @P6 STG.E.U16 [R18.64], R10 ;  /* 0x0000000a12006986 */ /* 0x008fe6000c101506 */
[----:B------:R0:W-:Y:S01]  /*8d670*/  @P5 STG.E.U16 [R20.64], R29 ;  /* 0x0000001d14005986 */ /* 0x0001e2000c101506 */
[----:B------:R-:W-:Y:S02]  /*8d680*/  ISETP.LT.AND P6, PT, R28, c[0x0][0x178], !P2 ;  /* 0x00005e001c007a0c */ /* 0x000fe400057c1270 */
[----:B------:R-:W-:Y:S02]  /*8d690*/  ISETP.LT.AND P5, PT, R27, c[0x0][0x178], !P2 ;  /* 0x00005e001b007a0c */ /* 0x000fe400057a1270 */
[----:B------:R-:W-:Y:S02]  /*8d6a0*/  IADD3 R8, R0, c[0x0][0x198], RZ ;  /* 0x0000660000087a10 */ /* 0x000fe40007ffe0ff */
[----:B-----5:R-:W-:Y:S01]  /*8d6b0*/  ISETP.LT.AND P4, PT, R25, c[0x0][0x178], !P2 ;  /* 0x00005e0019007a0c */ /* 0x020fe20005781270 */
[----:B------:R1:W-:Y:S01]  /*8d6c0*/  @P3 STG.E.U16 [R2.64], R9 ;  /* 0x0000000902003986 */ /* 0x0003e2000c101506 */
[----:B------:R-:W-:-:S02]  /*8d6d0*/  ISETP.LT.AND P2, PT, R11, c[0x0][0x178], !P2 ;  /* 0x00005e000b007a0c */ /* 0x000fc40005741270 */
[----:B0-----:R-:W-:Y:S02]  /*8d6e0*/  PRMT R20, R10, 0x7632, R20 ;  /* 0x000076320a147816 */ /* 0x001fe40000000014 */
[----:B------:R-:W-:Y:S01]  /*8d6f0*/  PRMT R21, R29, 0x7632, R21 ;  /* 0x000076321d157816 */ /* 0x000fe20000000015 */
[----:B------:R-:W-:-:S04]  /*8d700*/  IMAD.WIDE R18, R8, 0x2, R12 ;  /* 0x0000000208127825 */ /* 0x000fc800078e020c */
[C---:B-1----:R-:W-:Y:S01]  /*8d710*/  IMAD.WIDE R2, R8.reuse, 0x2, R4 ;  /* 0x0000000208027825 */ /* 0x042fe200078e0204 */
[----:B------:R-:W3:Y:S03]  /*8d720*/  LDL.LU R10, [R1+0x58] ;  /* 0x00005800010a7983 */ /* 0x000ee60000300800 */
[----:B------:R-:W5:Y:S01]  /*8d730*/  LDL.LU R29, [R1+0x638] ;  /* 0x00063800011d7983 */ /* 0x000f620000300800 */
[----:B--2---:R-:W-:Y:S01]  /*8d740*/  PRMT R9, R17, 0x7632, R9 ;  /* 0x0000763211097816 */ /* 0x004fe20000000009 */
[----:B------:R-:W-:-:S04]  /*8d750*/  IMAD.WIDE R16, R8, 0x2, R14 ;  /* 0x0000000208107825 */ /* 0x000fc800078e020e */
[----:B------:R0:W-:Y:S01]  /*8d760*/  @P6 STG.E.U16 [R2.64], R9 ;  /* 0x0000000902006986 */ /* 0x0001e2000c101506 */
[----:B------:R1:W-:Y:S02]  /*8d770*/  @P5 STG.E.U16 [R16.64], R20 ;  /* 0x0000001410005986 */ /* 0x0003e4000c101506 */
[----:B------:R-:W-:Y:S02]  /*8d780*/  @P4 STG.E.U16 [R18.64], R21 ;  /* 0x0000001512004986 */ /* 0x000fe4000c101506 */
[----:B0-----:R-:W-:Y:S01]  /*8d790*/  IMAD.WIDE R2, R8, 0x2, R6 ;  /* 0x0000000208027825 */ /* 0x001fe200078e0206 */
[----:B-1----:R-:W-:-:S05]  /*8d7a0*/  PRMT R20, R9, 0x7632, R20 ;  /* 0x0000763209147816 */ /* 0x002fca0000000014 */
[----:B------:R0:W-:Y:S04]  /*8d7b0*/  @P2 STG.E.U16 [R2.64], R20 ;  /* 0x0000001402002986 */ /* 0x0001e8000c101506 */
[----:B0-----:R-:W2:Y:S01]  /*8d7c0*/  LDL.LU R20, [R1+0x618] ;  /* 0x0006180001147983 */ /* 0x001ea20000300800 */
[C---:B------:R-:W-:Y:S02]  /*8d7d0*/  IADD3 R22, R24.reuse, 0xe0, RZ ;  /* 0x000000e018167810 */ /* 0x040fe40007ffe0ff */
[----:B------:R-:W-:Y:S02]  /*8d7e0*/  IADD3 R0, R24, 0xe1, RZ ;  /* 0x000000e118007810 */ /* 0x000fe40007ffe0ff */
[----:B------:R-:W-:Y:S02]  /*8d7f0*/  ISETP.GE.AND P1, PT, R22, c[0x0][0x17c], PT ;  /* 0x00005f0016007a0c */ /* 0x000fe40003f26270 */
[----:B------:R-:W-:-:S02]  /*8d800*/  ISETP.GE.AND P3, PT, R0, c[0x0][0x17c], PT ;  /* 0x00005f0000007a0c */ /* 0x000fc40003f66270 */
[----:B------:R-:W-:Y:S02]  /*8d810*/  ISETP.LT.AND P4, PT, R28, c[0x0][0x178], !P1 ;  /* 0x00005e001c007a0c */ /* 0x000fe40004f81270 */
[----:B------:R-:W-:Y:S01]  /*8d820*/  ISETP.LT.AND P6, PT, R27, c[0x0][0x178], !P1 ;  /* 0x00005e001b007a0c */ /* 0x000fe20004fc1270 */
[----:B------:R-:W-:-:S05]  /*8d830*/  IADD3 R0, R8, c[0x0][0x198], RZ ;  /* 0x0000660008007a10 */ /* 0x000fca0007ffe0ff */
[----:B------:R-:W-:-:S04]  /*8d840*/  IMAD.WIDE R8, R0, 0x2, R4 ;  /* 0x0000000200087825 */ /* 0x000fc800078e0204 */
[C---:B------:R-:W-:Y:S01]  /*8d850*/  IMAD.WIDE R16, R0.reuse, 0x2, R14 ;  /* 0x0000000200107825 */ /* 0x040fe200078e020e */
[----:B--2---:R-:W-:Y:S04]  /*8d860*/  @P4 STG.E.U16 [R8.64], R20 ;  /* 0x0000001408004986 */ /* 0x004fe8000c101506 */
[----:B----4-:R0:W-:Y:S02]  /*8d870*/  @P6 STG.E.U16 [R16.64], R23 ;  /* 0x0000001710006986 */ /* 0x0101e4000c101506 */
[----:B0-----:R-:W2:Y:S01]  /*8d880*/  LDL.LU R17, [R1+0x5f8] ;  /* 0x0005f80001117983 */ /* 0x001ea20000300800 */
[----:B------:R-:W-:Y:S01]  /*8d890*/  ISETP.LT.AND P5, PT, R25, c[0x0][0x178], !P1 ;  /* 0x00005e0019007a0c */ /* 0x000fe20004fa1270 */
[----:B------:R-:W-:Y:S02]  /*8d8a0*/  ISETP.LT.AND P1, PT, R11, c[0x0][0x178], !P1 ;  /* 0x00005e000b007a0c */ /* 0x000fe40004f21270 */
[----:B------:R-:W-:Y:S01]  /*8d8b0*/  IMAD.WIDE R18, R0, 0x2, R12 ;  /* 0x0000000200127825 */ /* 0x000fe200078e020c */
[----:B------:R-:W-:-:S03]  /*8d8c0*/  ISETP.LT.AND P6, PT, R28, c[0x0][0x178], !P3 ;  /* 0x00005e001c007a0c */ /* 0x000fc60005fc1270 */
[----:B------:R-:W-:Y:S01]  /*8d8d0*/  IMAD.WIDE R2, R0, 0x2, R6 ;  /* 0x0000000200027825 */ /* 0x000fe200078e0206 */
[----:B------:R-:W-:Y:S02]  /*8d8e0*/  ISETP.LT.AND P4, PT, R25, c[0x0][0x178], !P3 ;  /* 0x00005e0019007a0c */ /* 0x000fe40005f81270 */
[----:B------:R-:W-:-:S04]  /*8d8f0*/  IADD3 R21, R24, 0xe2, RZ ;  /* 0x000000e218157810 */ /* 0x000fc80007ffe0ff */
[----:B------:R-:W-:Y:S01]  /*8d900*/  ISETP.GE.AND P2, PT, R21, c[0x0][0x17c], PT ;  /* 0x00005f0015007a0c */ /* 0x000fe20003f46270 */
[----:B--2---:R0:W-:Y:S01]  /*8d910*/  @P5 STG.E.U16 [R18.64], R17 ;  /* 0x0000001112005986 */ /* 0x0041e2000c101506 */
[----:B------:R-:W-:Y:S01]  /*8d920*/  ISETP.LT.AND P5, PT, R27, c[0x0][0x178], !P3 ;  /* 0x00005e001b007a0c */ /* 0x000fe20005fa1270 */
[----:B------:R-:W-:Y:S02]  /*8d930*/  ISETP.LT.AND P3, PT, R11, c[0x0][0x178], !P3 ;  /* 0x00005e000b007a0c */ /* 0x000fe40005f61270 */
[----:B---3--:R1:W-:Y:S01]  /*8d940*/  @P1 STG.E.U16 [R2.64], R10 ;  /* 0x0000000a02001986 */ /* 0x0083e2000c101506 */
[----:B0-----:R-:W-:Y:S01]  /*8d950*/  IADD3 R18, R0, c[0x0][0x198], RZ ;  /* 0x0000660000127a10 */ /* 0x001fe20007ffe0ff */
[----:B------:R-:W-:Y:S01]  /*8d960*/  PRMT R0, R20, 0x7632, R0 ;  /* 0x0000763214007816 */ /* 0x000fe20000000000 */
[----:B------:R-:W-:-:S03]  /*8d970*/  IADD3 R20, R24, 0xe3, RZ ;  /* 0x000000e318147810 */ /* 0x000fc60007ffe0ff */
[----:B-1----:R-:W-:Y:S01]  /*8d980*/  IMAD.WIDE R2, R18, 0x2, R4 ;  /* 0x0000000212027825 */ /* 0x002fe200078e0204 */
[----:B------:R-:W-:-:S03]  /*8d990*/  PRMT R19, R23, 0x7632, R19 ;  /* 0x0000763217137816 */ /* 0x000fc60000000013 */
[----:B------:R-:W-:Y:S01]  /*8d9a0*/  IMAD.WIDE R8, R18, 0x2, R14 ;  /* 0x0000000212087825 */ /* 0x000fe200078e020e */
[----:B------:R-:W-:-:S03]  /*8d9b0*/  PRMT R21, R17, 0x7632, R21 ;  /* 0x0000763211157816 */ /* 0x000fc60000000015 */
[----:B------:R-:W-:Y:S01]  /*8d9c0*/  IMAD.WIDE R16, R18, 0x2, R12 ;  /* 0x0000000212107825 */ /* 0x000fe200078e020c */
[----:B------:R-:W-:Y:S01]  /*8d9d0*/  ISETP.GE.AND P1, PT, R20, c[0x0][0x17c], PT ;  /* 0x00005f0014007a0c */ /* 0x000fe20003f26270 */
[----:B------:R0:W-:Y:S01]  /*8d9e0*/  @P6 STG.E.U16 [R2.64], R0 ;  /* 0x0000000002006986 */ /* 0x0001e2000c101506 */
[----:B------:R-:W-:Y:S01]  /*8d9f0*/  PRMT R20, R10, 0x7632, R20 ;  /* 0x000076320a147816 */ /* 0x000fe20000000014 */
[----:B------:R-:W-:Y:S02]  /*8da00*/  @P5 STG.E.U16 [R8.64], R19 ;  /* 0x0000001308005986 */ /* 0x000fe4000c101506 */
[----:B------:R-:W2:Y:S01]  /*8da10*/  LDL.LU R23, [R1+0x8] ;  /* 0x0000080001177983 */ /* 0x000ea20000300800 */
[----:B------:R-:W-:Y:S02]  /*8da20*/  @P4 STG.E.U16 [R16.64], R21 ;  /* 0x0000001510004986 */ /* 0x000fe4000c101506 */
[----:B------:R-:W3:Y:S02]  /*8da30*/  LDL.LU R10, [R1+0x668] ;  /* 0x00066800010a7983 */ /* 0x000ee40000300800 */
[----:B0-----:R-:W-:-:S05]  /*8da40*/  IMAD.WIDE R2, R18, 0x2, R6 ;  /* 0x0000000212027825 */ /* 0x001fca00078e0206 */
[----:B------:R0:W-:Y:S04]  /*8da50*/  @P3 STG.E.U16 [R2.64], R20 ;  /* 0x0000001402003986 */ /* 0x0001e8000c101506 */
[----:B0-----:R-:W4:Y:S01]  /*8da60*/  LDL R3, [R1+0x658] ;  /* 0x0006580001037983 */ /* 0x001f220000100800 */
[----:B------:R-:W-:Y:S02]  /*8da70*/  ISETP.LT.AND P4, PT, R28, c[0x0][0x178], !P2 ;  /* 0x00005e001c007a0c */ /* 0x000fe40005781270 */
[----:B------:R-:W-:Y:S02]  /*8da80*/  ISETP.LT.AND P6, PT, R27, c[0x0][0x178], !P2 ;  /* 0x00005e001b007a0c */ /* 0x000fe400057c1270 */
[----:B------:R-:W-:-:S05]  /*8da90*/  IADD3 R0, R18, c[0x0][0x198], RZ ;  /* 0x0000660012007a10 */ /* 0x000fca0007ffe0ff */
[----:B------:R-:W-:-:S04]  /*8daa0*/  IMAD.WIDE R8, R0, 0x2, R4 ;  /* 0x0000000200087825 */ /* 0x000fc800078e0204 */
[C---:B------:R-:W-:Y:S01]  /*8dab0*/  IMAD.WIDE R16, R0.reuse, 0x2, R14 ;  /* 0x0000000200107825 */ /* 0x040fe200078e020e */
[----:B------:R-:W-:Y:S01]  /*8dac0*/  ISETP.LT.AND P5, PT, R25, c[0x0][0x178], !P2 ;  /* 0x00005e0019007a0c */ /* 0x000fe200057a1270 */
[----:B----4-:R0:W-:Y:S03]  /*8dad0*/  @P4 STG.E.U16 [R8.64], R3 ;  /* 0x0000000308004986 */ /* 0x0101e6000c101506 */
[----:B-----5:R1:W-:Y:S01]  /*8dae0*/  @P6 STG.E.U16 [R16.64], R29 ;  /* 0x0000001d10006986 */ /* 0x0203e2000c101506 */
[----:B0-----:R-:W4:Y:S01]  /*8daf0*/  LDL.LU R9, [R1+0x658] ;  /* 0x0006580001097983 */ /* 0x001f220000300800 */
[----:B-1----:R-:W5:Y:S01]  /*8db00*/  LDL.LU R17, [R1+0x628] ;  /* 0x0006280001117983 */ /* 0x002f620000300800 */
[----:B------:R-:W-:Y:S01]  /*8db10*/  ISETP.LT.AND P2, PT, R11, c[0x0][0x178], !P2 ;  /* 0x00005e000b007a0c */ /* 0x000fe20005741270 */
[----:B------:R-:W-:Y:S01]  /*8db20*/  IMAD.WIDE R18, R0, 0x2, R12 ;  /* 0x0000000200127825 */ /* 0x000fe200078e020c */
[----:B------:R-:W-:-:S03]  /*8db30*/  ISETP.LT.AND P6, PT, R28, c[0x0][0x178], !P1 ;  /* 0x00005e001c007a0c */ /* 0x000fc60004fc1270 */
[----:B------:R-:W-:Y:S01]  /*8db40*/  IMAD.WIDE R2, R0, 0x2, R6 ;  /* 0x0000000200027825 */ /* 0x000fe200078e0206 */
[----:B------:R-:W-:Y:S02]  /*8db50*/  ISETP.LT.AND P4, PT, R25, c[0x0][0x178], !P1 ;  /* 0x00005e0019007a0c */ /* 0x000fe40004f81270 */
[----:B------:R-:W-:Y:S02]  /*8db60*/  IADD3 R21, R24, 0xe4, RZ ;  /* 0x000000e418157810 */ /* 0x000fe40007ffe0ff */
[----:B------:R-:W-:Y:S02]  /*8db70*/  PRMT R20, R29, 0x7632, R20 ;  /* 0x000076321d147816 */ /* 0x000fe40000000014 */
[----:B------:R-:W3:Y:S01]  /*8db80*/  LDL.LU R29, [R1+0x48] ;  /* 0x00004800011d7983 */ /* 0x000ee20000300800 */
[----:B------:R-:W-:-:S03]  /*8db90*/  ISETP.GE.AND P3, PT, R21, c[0x0][0x17c], PT ;  /* 0x00005f0015007a0c */ /* 0x000fc60003f66270 */
[----:B-----5:R0:W-:Y:S01]  /*8dba0*/  @P5 STG.E.U16 [R18.64], R17 ;  /* 0x0000001112005986 */ /* 0x0201e2000c101506 */
[----:B------:R-:W-:Y:S01]  /*8dbb0*/  ISETP.LT.AND P5, PT, R27, c[0x0][0x178], !P1 ;  /* 0x00005e001b007a0c */ /* 0x000fe20004fa1270 */
[----:B--2---:R1:W-:Y:S01]  /*8dbc0*/  @P2 STG.E.U16 [R2.64], R23 ;  /* 0x0000001702002986 */ /* 0x0043e2000c101506 */
[----:B------:R-:W-:Y:S02]  /*8dbd0*/  ISETP.LT.AND P1, PT, R11, c[0x0][0x178], !P1 ;  /* 0x00005e000b007a0c */ /* 0x000fe40004f21270 */
[----:B0-----:R-:W-:Y:S02]  /*8dbe0*/  IADD3 R18, R0, c[0x0][0x198], RZ ;  /* 0x0000660000127a10 */ /* 0x001fe40007ffe0ff */
[----:B----4-:R-:W-:-:S03]  /*8dbf0*/  PRMT R19, R9, 0x7632, R19 ;  /* 0x0000763209137816 */ /* 0x010fc60000000013 */
[----:B-1----:R-:W-:-:S04]  /*8dc00*/  IMAD.WIDE R2, R18, 0x2, R4 ;  /* 0x0000000212027825 */ /* 0x002fc800078e0204 */
[----:B------:R-:W-:Y:S01]  /*8dc10*/  IMAD.WIDE R8, R18, 0x2, R14 ;  /* 0x0000000212087825 */ /* 0x000fe200078e020e */
[----:B------:R-:W-:-:S03]  /*8dc20*/  PRMT R21, R17, 0x7632, R21 ;  /* 0x0000763211157816 */ /* 0x000fc60000000015 */
[C---:B------:R-:W-:Y:S01]  /*8dc30*/  IMAD.WIDE R16, R18.reuse, 0x2, R12 ;  /* 0x0000000212107825 */ /* 0x040fe200078e020c */
[----:B------:R0:W-:Y:S03]  /*8dc40*/  @P6 STG.E.U16 [R2.64], R19 ;  /* 0x0000001302006986 */ /* 0x0001e6000c101506 */
[----:B------:R1:W-:Y:S02]  /*8dc50*/  @P5 STG.E.U16 [R8.64], R20 ;  /* 0x0000001408005986 */ /* 0x0003e4000c101506 */
[----:B------:R-:W-:Y:S02]  /*8dc60*/  @P4 STG.E.U16 [R16.64], R21 ;  /* 0x0000001510004986 */ /* 0x000fe4000c101506 */
[----:B0-----:R-:W-:Y:S01]  /*8dc70*/  IMAD.WIDE R2, R18, 0x2, R6 ;  /* 0x0000000212027825 */ /* 0x001fe200078e0206 */
[----:B-1----:R-:W-:Y:S02]  /*8dc80*/  PRMT R20, R23, 0x7632, R20 ;  /* 0x0000763217147816 */ /* 0x002fe40000000014 */
[----:B------:R-:W2:Y:S04]  /*8dc90*/  LDL.LU R23, [R1+0x698] ;  /* 0x0006980001177983 */ /* 0x000ea80000300800 */
[----:B------:R0:W-:Y:S04]  /*8dca0*/  @P1 STG.E.U16 [R2.64], R20 ;  /* 0x0000001402001986 */ /* 0x0001e8000c101506 */
[----:B0-----:R-:W4:Y:S01]  /*8dcb0*/  LDL.LU R20, [R1+0x688] ;  /* 0x0006880001147983 */ /* 0x001f220000300800 */
[----:B------:R-:W-:-:S02]  /*8dcc0*/  IADD3 R0, R24, 0xe5, RZ ;  /* 0x000000e518007810 */ /* 0x000fc40007ffe0ff */
[----:B------:R-:W-:Y:S02]  /*8dcd0*/  ISETP.LT.AND P4, PT, R28, c[0x0][0x178], !P3 ;  /* 0x00005e001c007a0c */ /* 0x000fe40005f81270 */
[----:B------:R-:W-:Y:S02]  /*8dce0*/  ISETP.LT.AND P6, PT, R27, c[0x0][0x178], !P3 ;  /* 0x00005e001b007a0c */ /* 0x000fe40005fc1270 */
[----:B------:R-:W-:Y:S01]  /*8dcf0*/  ISETP.GE.AND P2, PT, R0, c[0x0][0x17c], PT ;  /* 0x00005f0000007a0c */ /* 0x000fe20003f46270 */
[----:B------:R-:W-:-:S05]  /*8dd00*/  IADD3 R0, R18, c[0x0][0x198], RZ ;  /* 0x0000660012007a10 */ /* 0x000fca0007ffe0ff */
[----:B------:R-:W-:-:S04]  /*8dd10*/  IMAD.WIDE R8, R0, 0x2, R4 ;  /* 0x0000000200087825 */ /* 0x000fc800078e0204 */
[C---:B------:R-:W-:Y:S01]  /*8dd20*/  IMAD.WIDE R16, R0.reuse, 0x2, R14 ;  /* 0x0000000200107825 */ /* 0x040fe200078e020e */
[----:B----4-:R-:W-:Y:S04]  /*8dd30*/  @P4 STG.E.U16 [R8.64], R20 ;  /* 0x0000001408004986 */ /* 0x010fe8000c101506 */
[----:B---3--:R0:W-:Y:S02]  /*8dd40*/  @P6 STG.E.U16 [R16.64], R10 ;  /* 0x0000000a10006986 */ /* 0x0081e4000c101506 */
[----:B0-----:R-:W3:Y:S01]  /*8dd50*/  LDL.LU R17, [R1+0x648] ;  /* 0x0006480001117983 */ /* 0x001ee20000300800 */
        /* <DEDUP_REMOVED lines=8> */
[----:B---3--:R0:W-:Y:S01]  /*8dde0*/  @P5 STG.E.U16 [R18.64], R17 ;  /* 0x0000001112005986 */ /* 0x0081e2000c101506 */
[----:B------:R-:W-:Y:S01]  /*8ddf0*/  ISETP.LT.AND P5, PT, R27, c[0x0][0x178], !P2 ;  /* 0x00005e001b007a0c */ /* 0x000fe200057a1270 */
[----:B------:R-:W-:Y:S02]  /*8de00*/  ISETP.LT.AND P2, PT, R11, c[0x0][0x178], !P2 ;  /* 0x00005e000b007a0c */ /* 0x000fe40005741270 */
[----:B------:R1:W-:Y:S01]  /*8de10*/  @P3 STG.E.U16 [R2.64], R29 ;  /* 0x0000001d02003986 */ /* 0x0003e2000c101506 */
        /* <DEDUP_REMOVED lines=12> */
[----:B------:R-:W3:Y:S01]  /*8dee0*/  LDL.LU R10, [R1+0x38] ;  /* 0x00003800010a7983 */ /* 0x000ee20000300800 */
[----:B------:R-:W-:Y:S02]  /*8def0*/  @P4 STG.E.U16 [R16.64], R21 ;  /* 0x0000001510004986 */ /* 0x000fe4000c101506 */
[----:B------:R-:W4:Y:S02]  /*8df00*/  LDL.LU R29, [R1+0x6c8] ;  /* 0x0006c800011d7983 */ /* 0x000f240000300800 */
[----:B0-----:R-:W-:-:S05]  /*8df10*/  IMAD.WIDE R2, R18, 0x2, R6 ;  /* 0x0000000212027825 */ /* 0x001fca00078e0206 */
[----:B------:R0:W-:Y:S04]  /*8df20*/  @P2 STG.E.U16 [R2.64], R20 ;  /* 0x0000001402002986 */ /* 0x0001e8000c101506 */
[----:B0-----:R-:W5:Y:S01]  /*8df30*/  LDL.LU R20, [R1+0x6b8] ;  /* 0x0006b80001147983 */ /* 0x001f620000300800 */
[----:B------:R-:W-:Y:S02]  /*8df40*/  ISETP.LT.AND P4, PT, R28, c[0x0][0x178], !P1 ;  /* 0x00005e001c007a0c */ /* 0x000fe40004f81270 */
[----:B------:R-:W-:Y:S02]  /*8df50*/  ISETP.LT.AND P6, PT, R27, c[0x0][0x178], !P1 ;  /* 0x00005e001b007a0c */ /* 0x000fe40004fc1270 */
[----:B------:R-:W-:-:S05]  /*8df60*/  IADD3 R0, R18, c[0x0][0x198], RZ ;  /* 0x0000660012007a10 */ /* 0x000fca0007ffe0ff */
[----:B------:R-:W-:-:S04]  /*8df70*/  IMAD.WIDE R8, R0, 0x2, R4 ;  /* 0x0000000200087825 */ /* 0x000fc800078e0204 */
[C---:B------:R-:W-:Y:S01]  /*8df80*/  IMAD.WIDE R16, R0.reuse, 0x2, R14 ;  /* 0x0000000200107825 */ /* 0x040fe200078e020e */
[----:B------:R-:W-:Y:S01]  /*8df90*/  ISETP.LT.AND P5, PT, R25, c[0x0][0x178], !P1 ;  /* 0x00005e0019007a0c */ /* 0x000fe20004fa1270 */
[----:B-----5:R-:W-:Y:S03]  /*8dfa0*/  @P4 STG.E.U16 [R8.64], R20 ;  /* 0x0000001408004986 */ /* 0x020fe6000c101506 */
[----:B--2---:R0:W-:Y:S02]  /*8dfb0*/  @P6 STG.E.U16 [R16.64], R23 ;  /* 0x0000001710006986 */ /* 0x0041e4000c101506 */
[----:B0-----:R-:W2:Y:S01]  /*8dfc0*/  LDL.LU R17, [R1+0x678] ;  /* 0x0006780001117983 */ /* 0x001ea20000300800 */
[----:B------:R-:W-:Y:S01]  /*8dfd0*/  ISETP.LT.AND P1, PT, R11, c[0x0][0x178], !P1 ;  /* 0x00005e000b007a0c */ /* 0x000fe20004f21270 */
        /* <DEDUP_REMOVED lines=35> */
[----:B----4-:R0:W-:Y:S02]  /*8e210*/  @P6 STG.E.U16 [R16.64], R29 ;  /* 0x0000001d10006986 */ /* 0x0101e4000c101506 */
[----:B0-----:R-:W4:Y:S01]  /*8e220*/  LDL.LU R17, [R1+0x6a8] ;  /* 0x0006a80001117983 */ /* 0x001f220000300800 */
[----:B------:R-:W-:Y:S01]  /*8e230*/  ISETP.LT.AND P2, PT, R11, c[0x0][0x178], !P2 ;  /* 0x00005e000b007a0c */ /* 0x000fe20005741270 */
[----:B------:R-:W-:Y:S01]  /*8e240*/  IMAD.WIDE R18, R0, 0x2, R12 ;  /* 0x0000000200127825 */ /* 0x000fe200078e020c */
[----:B------:R-:W-:-:S03]  /*8e250*/  ISETP.LT.AND P6, PT, R28, c[0x0][0x178], !P1 ;  /* 0x00005e001c007a0c */ /* 0x000fc60004fc1270 */
[----:B------:R-:W-:Y:S01]  /*8e260*/  IMAD.WIDE R2, R0, 0x2, R6 ;  /* 0x0000000200027825 */ /* 0x000fe200078e0206 */
[----:B------:R-:W-:Y:S02]  /*8e270*/  ISETP.LT.AND P4, PT, R25, c[0x0][0x178], !P1 ;  /* 0x00005e0019007a0c */ /* 0x000fe40004f81270 */
[----:B------:R-:W-:-:S04]  /*8e280*/  IADD3 R21, R24, 0xea, RZ ;  /* 0x000000ea18157810 */ /* 0x000fc80007ffe0ff */
[----:B------:R-:W-:Y:S01]  /*8e290*/  ISETP.GE.AND P3, PT, R21, c[0x0][0x17c], PT ;  /* 0x00005f0015007a0c */ /* 0x000fe20003f66270 */
[----:B----4-:R0:W-:Y:S01]  /*8e2a0*/  @P5 STG.E.U16 [R18.64], R17 ;  /* 0x0000001112005986 */ /* 0x0101e2000c101506 */
[----:B------:R-:W-:Y:S01]  /*8e2b0*/  ISETP.LT.AND P5, PT, R27, c[0x0][0x178], !P1 ;  /* 0x00005e001b007a0c */ /* 0x000fe20004fa1270 */
[----:B------:R-:W-:Y:S02]  /*8e2c0*/  ISETP.LT.AND P1, PT, R11, c[0x0][0x178], !P1 ;  /* 0x00005e000b007a0c */ /* 0x000fe40004f21270 */
[----:B--2---:R1:W-:Y:S01]  /*8e2d0*/  @P2 STG.E.U16 [R2.64], R23 ;  /* 0x0000001702002986 */ /* 0x0043e2000c101506 */
        /* <DEDUP_REMOVED lines=14> */
[----:B------:R-:W4:Y:S02]  /*8e3c0*/  LDL.LU R23, [R1+0x728] ;  /* 0x0007280001177983 */ /* 0x000f240000300800 */
[----:B0-----:R-:W-:-:S05]  /*8e3d0*/  IMAD.WIDE R2, R18, 0x2, R6 ;  /* 0x0000000212027825 */ /* 0x001fca00078e0206 */
[----:B------:R0:W-:Y:S04]  /*8e3e0*/  @P1 STG.E.U16 [R2.64], R20 ;  /* 0x0000001402001986 */ /* 0x0001e8000c101506 */
[----:B0-----:R-:W5:Y:S01]  /*8e3f0*/  LDL R3, [R1+0x718] ;  /* 0x0007180001037983 */ /* 0x001f620000100800 */
[----:B------:R-:W-:Y:S02]  /*8e400*/  ISETP.LT.AND P4, PT, R28, c[0x0][0x178], !P3 ;  /* 0x00005e001c007a0c */ /* 0x000fe40005f81270 */
[----:B------:R-:W-:Y:S01]  /*8e410*/  IADD3 R0, R18, c[0x0][0x198], RZ ;  /* 0x0000660012007a10 */ /* 0x000fe20007ffe0ff */
[----:B------:R-:W2:Y:S04]  /*8e420*/  LDL.LU R20, [R1+0x6f8] ;  /* 0x0006f80001147983 */ /* 0x000ea80000300800 */
[----:B------:R-:W-:Y:S01]  /*8e430*/  IMAD.WIDE R8, R0, 0x2, R4 ;  /* 0x0000000200087825 */ /* 0x000fe200078e0204 */
[----:B------:R-:W-:-:S02]  /*8e440*/  ISETP.LT.AND P6, PT, R27, c[0x0][0x178], !P3 ;  /* 0x00005e001b007a0c */ /* 0x000fc40005fc1270 */
[----:B------:R-:W-:Y:S01]  /*8e450*/  ISETP.LT.AND P5, PT, R25, c[0x0][0x178], !P3 ;  /* 0x00005e0019007a0c */ /* 0x000fe20005fa1270 */
[----:B------:R-:W-:Y:S02]  /*8e460*/  ISETP.LT.AND P3, PT, R11, c[0x0][0x178], !P3 ;  /* 0x00005e000b007a0c */ /* 0x000fe40005f61270 */
[C---:B------:R-:W-:Y:S01]  /*8e470*/  IMAD.WIDE R16, R0.reuse, 0x2, R14 ;  /* 0x0000000200107825 */ /* 0x040fe200078e020e */
[----:B-----5:R0:W-:Y:S04]  /*8e480*/  @P4 STG.E.U16 [R8.64], R3 ;  /* 0x0000000308004986 */ /* 0x0201e8000c101506 */
[----:B0-----:R-:W5:Y:S01]  /*8e490*/  LDL.LU R9, [R1+0x718] ;  /* 0x0007180001097983 */ /* 0x001f620000300800 */
[----:B------:R-:W-:-:S04]  /*8e4a0*/  IMAD.WIDE R18, R0, 0x2, R12 ;  /* 0x0000000200127825 */ /* 0x000fc800078e020c */
[----:B--2---:R-:W-:Y:S01]  /*8e4b0*/  @P6 STG.E.U16 [R16.64], R20 ;  /* 0x0000001410006986 */ /* 0x004fe2000c101506 */
[----:B------:R-:W-:Y:S01]  /*8e4c0*/  ISETP.LT.AND P6, PT, R28, c[0x0][0x178], !P2 ;  /* 0x00005e001c007a0c */ /* 0x000fe200057c1270 */
[----:B------:R-:W-:Y:S01]  /*8e4d0*/  IMAD.WIDE R2, R0, 0x2, R6 ;  /* 0x0000000200027825 */ /* 0x000fe200078e0206 */
[----:B---3--:R0:W-:Y:S01]  /*8e4e0*/  @P5 STG.E.U16 [R18.64], R10 ;  /* 0x0000000a12005986 */ /* 0x0081e2000c101506 */
[----:B------:R-:W-:Y:S02]  /*8e4f0*/  ISETP.LT.AND P5, PT, R27, c[0x0][0x178], !P2 ;  /* 0x00005e001b007a0c */ /* 0x000fe400057a1270 */
[----:B------:R-:W-:Y:S01]  /*8e500*/  ISETP.LT.AND P4, PT, R25, c[0x0][0x178], !P2 ;  /* 0x00005e0019007a0c */ /* 0x000fe20005781270 */
[----:B------:R-:W-:Y:S01]  /*8e510*/  ISETP.LT.AND P2, PT, R11, c[0x0][0x178], !P2 ;  /* 0x00005e000b007a0c */ /* 0x000fe20005741270 */
[----:B------:R1:W-:Y:S01]  /*8e520*/  @P3 STG.E.U16 [R2.64], R29 ;  /* 0x0000001d02003986 */ /* 0x0003e2000c101506 */
[----:B------:R-:W-:Y:S02]  /*8e530*/  IADD3 R21, R24, 0xec, RZ ;  /* 0x000000ec18157810 */ /* 0x000fe40007ffe0ff */
[----:B0-----:R-:W-:-:S02]  /*8e540*/  IADD3 R18, R0, c[0x0][0x198], RZ ;  /* 0x0000660000127a10 */ /* 0x001fc40007ffe0ff */
[----:B------:R-:W-:Y:S01]  /*8e550*/  PRMT R19, R20, 0x7632, R19 ;  /* 0x0000763214137816 */ /* 0x000fe20000000013 */
[----:B------:R-:W-:Y:S02]  /*8e560*/  IADD3 R20, R24, 0xed, RZ ;  /* 0x000000ed18147810 */ /* 0x000fe40007ffe0ff */
[----:B-1----:R-:W-:Y:S01]  /*8e570*/  IMAD.WIDE R2, R18, 0x2, R4 ;  /* 0x0000000212027825 */ /* 0x002fe200078e0204 */
[----:B------:R-:W-:-:S03]  /*8e580*/  ISETP.GE.AND P1, PT, R21, c[0x0][0x17c], PT ;  /* 0x00005f0015007a0c */ /* 0x000fc60003f26270 */
[----:B------:R-:W-:Y:S02]  /*8e590*/  PRMT R21, R10, 0x7632, R21 ;  /* 0x000076320a157816 */ /* 0x000fe40000000015 */
[----:B------:R-:W-:Y:S01]  /*8e5a0*/  IMAD.WIDE R16, R18, 0x2, R12 ;  /* 0x0000000212107825 */ /* 0x000fe200078e020c */
[----:B------:R-:W-:-:S03]  /*8e5b0*/  ISETP.GE.AND P3, PT, R20, c[0x0][0x17c], PT ;  /* 0x00005f0014007a0c */ /* 0x000fc60003f66270 */
[----:B------:R-:W-:Y:S01]  /*8e5c0*/  PRMT R20, R29, 0x7632, R20 ;  /* 0x000076321d147816 */ /* 0x000fe20000000014 */
[----:B------:R-:W2:Y:S01]  /*8e5d0*/  LDL R10, [R1+0x768] ;  /* 0x00076800010a7983 */ /* 0x000ea20000100800 */
[----:B------:R-:W3:Y:S01]  /*8e5e0*/  LDL.LU R29, [R1+0x738] ;  /* 0x00073800011d7983 */ /* 0x000ee20000300800 */
[----:B-----5:R-:W-:Y:S01]  /*8e5f0*/  PRMT R0, R9, 0x7632, R0 ;  /* 0x0000763209007816 */ /* 0x020fe20000000000 */
[----:B------:R-:W-:-:S04]  /*8e600*/  IMAD.WIDE R8, R18, 0x2, R14 ;  /* 0x0000000212087825 */ /* 0x000fc800078e020e */
[----:B------:R0:W-:Y:S01]  /*8e610*/  @P6 STG.E.U16 [R2.64], R0 ;  /* 0x0000000002006986 */ /* 0x0001e2000c101506 */
[----:B------:R-:W-:Y:S02]  /*8e620*/  @P5 STG.E.U16 [R8.64], R19 ;  /* 0x0000001308005986 */ /* 0x000fe4000c101506 */
[----:B------:R-:W-:Y:S02]  /*8e630*/  @P4 STG.E.U16 [R16.64], R21 ;  /* 0x0000001510004986 */ /* 0x000fe4000c101506 */
[----:B0-----:R-:W-:-:S05]  /*8e640*/  IMAD.WIDE R2, R18, 0x2, R6 ;  /* 0x0000000212027825 */ /* 0x001fca00078e0206 */
[----:B------:R0:W-:Y:S04]  /*8e650*/  @P2 STG.E.U16 [R2.64], R20 ;  /* 0x0000001402002986 */ /* 0x0001e8000c101506 */
[----:B0-----:R-:W5:Y:S01]  /*8e660*/  LDL R3, [R1+0x758] ;  /* 0x0007580001037983 */ /* 0x001f620000100800 */
[----:B------:R-:W-:Y:S02]  /*8e670*/  ISETP.LT.AND P4, PT, R28, c[0x0][0x178], !P1 ;  /* 0x00005e001c007a0c */ /* 0x000fe40004f81270 */
[----:B------:R-:W-:-:S05]  /*8e680*/  IADD3 R0, R18, c[0x0][0x198], RZ ;  /* 0x0000660012007a10 */ /* 0x000fca0007ffe0ff */
[----:B------:R-:W-:Y:S01]  /*8e690*/  IMAD.WIDE R8, R0, 0x2, R4 ;  /* 0x0000000200087825 */ /* 0x000fe200078e0204 */
[----:B------:R-:W-:Y:S02]  /*8e6a0*/  ISETP.LT.AND P6, PT, R27, c[0x0][0x178], !P1 ;  /* 0x00005e001b007a0c */ /* 0x000fe40004fc1270 */
[----:B------:R-:W-:-:S03]  /*8e6b0*/  ISETP.LT.AND P5, PT, R25, c[0x0][0x178], !P1 ;  /* 0x00005e0019007a0c */ /* 0x000fc60004fa1270 */
[----:B-----5:R0:W-:Y:S04]  /*8e6c0*/  @P4 STG.E.U16 [R8.64], R3 ;  /* 0x0000000308004986 */ /* 0x0201e8000c101506 */
[----:B0-----:R-:W5:Y:S01]  /*8e6d0*/  LDL.LU R8, [R1+0x758] ;  /* 0x0007580001087983 */ /* 0x001f620000300800 */
[----:B------:R-:W2:Y:S01]  /*8e6e0*/  LDL.LU R9, [R1+0x748] ;  /* 0x0007480001097983 */ /* 0x000ea20000300800 */
[----:B------:R-:W-:Y:S01]  /*8e6f0*/  ISETP.LT.AND P1, PT, R11, c[0x0][0x178], !P1 ;  /* 0x00005e000b007a0c */ /* 0x000fe20004f21270 */
[----:B------:R-:W-:-:S04]  /*8e700*/  IMAD.WIDE R16, R0, 0x2, R14 ;  /* 0x0000000200107825 */ /* 0x000fc800078e020e */
[----:B------:R-:W-:Y:S01]  /*8e710*/  IMAD.WIDE R18, R0, 0x2, R12 ;  /* 0x0000000200127825 */ /* 0x000fe200078e020c */
[----:B------:R-:W-:-:S03]  /*8e720*/  ISETP.LT.AND P4, PT, R27, c[0x0][0x178], !P3 ;  /* 0x00005e001b007a0c */ /* 0x000fc60005f81270 */
[----:B------:R-:W-:Y:S01]  /*8e730*/  IMAD.WIDE R2, R0, 0x2, R6 ;  /* 0x0000000200027825 */ /* 0x000fe200078e0206 */
[----:B------:R-:W-:-:S04]  /*8e740*/  IADD3 R21, R24, 0xee, RZ ;  /* 0x000000ee18157810 */ /* 0x000fc80007ffe0ff */
[----:B------:R-:W-:Y:S01]  /*8e750*/  ISETP.GE.AND P2, PT, R21, c[0x0][0x17c], PT ;  /* 0x00005f0015007a0c */ /* 0x000fe20003f46270 */
[----:B----4-:R-:W-:Y:S01]  /*8e760*/  PRMT R21, R23, 0x7632, R21 ;  /* 0x0000763217157816 */ /* 0x010fe20000000015 */
[----:B--2---:R-:W-:Y:S01]  /*8e770*/  @P6 STG.E.U16 [R16.64], R9 ;  /* 0x0000000910006986 */ /* 0x004fe2000c101506 */
[----:B------:R-:W-:Y:S01]  /*8e780*/  ISETP.LT.AND P6, PT, R28, c[0x0][0x178], !P3 ;  /* 0x00005e001c007a0c */ /* 0x000fe20005fc1270 */
[----:B------:R0:W-:Y:S01]  /*8e790*/  @P5 STG.E.U16 [R18.64], R23 ;  /* 0x0000001712005986 */ /* 0x0001e2000c101506 */
[----:B------:R-:W-:Y:S01]  /*8e7a0*/  ISETP.LT.AND P5, PT, R25, c[0x0][0x178], !P3 ;  /* 0x00005e0019007a0c */ /* 0x000fe20005fa1270 */
[----:B------:R1:W-:Y:S01]  /*8e7b0*/  @P1 STG.E.U16 [R2.64], R26 ;  /* 0x0000001a02001986 */ /* 0x0003e2000c101506 */
[----:B------:R-:W-:Y:S02]  /*8e7c0*/  PRMT R20, R9, 0x7632, R20 ;  /* 0x0000763209147816 */ /* 0x000fe40000000014 */
[----:B0-----:R-:W-:Y:S02]  /*8e7d0*/  IADD3 R18, R0, c[0x0][0x198], RZ ;  /* 0x0000660000127a10 */ /* 0x001fe40007ffe0ff */
[----:B-----5:R-:W-:Y:S01]  /*8e7e0*/  PRMT R19, R8, 0x7632, R19 ;  /* 0x0000763208137816 */ /* 0x020fe20000000013 */
[----:B------:R-:W2:Y:S02]  /*8e7f0*/  LDL.LU R23, [R1+0x61c] ;  /* 0x00061c0001177983 */ /* 0x000ea40000300800 */
[----:B-1----:R-:W-:-:S04]  /*8e800*/  IMAD.WIDE R2, R18, 0x2, R4 ;  /* 0x0000000212027825 */ /* 0x002fc800078e0204 */
[----:B------:R-:W-:-:S04]  /*8e810*/  IMAD.WIDE R8, R18, 0x2, R14 ;  /* 0x0000000212087825 */ /* 0x000fc800078e020e */
[----:B------:R-:W-:Y:S01]  /*8e820*/  IMAD.WIDE R16, R18, 0x2, R12 ;  /* 0x0000000212107825 */ /* 0x000fe200078e020c */
[----:B------:R-:W-:Y:S02]  /*8e830*/  IADD3 R0, R24, 0xef, RZ ;  /* 0x000000ef18007810 */ /* 0x000fe40007ffe0ff */
[----:B------:R-:W-:Y:S01]  /*8e840*/  ISETP.LT.AND P3, PT, R11, c[0x0][0x178], !P3 ;  /* 0x00005e000b007a0c */ /* 0x000fe20005f61270 */
[----:B------:R-:W-:Y:S01]  /*8e850*/  @P6 STG.E.U16 [R2.64], R19 ;  /* 0x0000001302006986 */ /* 0x000fe2000c101506 */
[----:B------:R-:W-:Y:S02]  /*8e860*/  @P4 STG.E.U16 [R8.64], R20 ;  /* 0x0000001408004986 */ /* 0x000fe4000c101506 */
[----:B------:R0:W-:Y:S01]  /*8e870*/  @P5 STG.E.U16 [R16.64], R21 ;  /* 0x0000001510005986 */ /* 0x0001e2000c101506 */
[----:B------:R-:W-:Y:S02]  /*8e880*/  ISETP.LT.AND P5, PT, R28, c[0x0][0x178], !P2 ;  /* 0x00005e001c007a0c */ /* 0x000fe400057a1270 */
[----:B------:R-:W-:Y:S01]  /*8e890*/  ISETP.GE.AND P1, PT, R0, c[0x0][0x17c], PT ;  /* 0x00005f0000007a0c */ /* 0x000fe20003f26270 */
[----:B------:R-:W-:Y:S01]  /*8e8a0*/  IADD3 R0, R18, c[0x0][0x198], RZ ;  /* 0x0000660012007a10 */ /* 0x000fe20007ffe0ff */
[----:B------:R-:W-:-:S02]  /*8e8b0*/  PRMT R26, R26, 0x7632, R26 ;  /* 0x000076321a1a7816 */ /* 0x000fc4000000001a */
[----:B------:R-:W-:Y:S02]  /*8e8c0*/  ISETP.LT.AND P6, PT, R27, c[0x0][0x178], !P2 ;  /* 0x00005e001b007a0c */ /* 0x000fe400057c1270 */
[----:B------:R-:W-:Y:S01]  /*8e8d0*/  ISETP.LT.AND P4, PT, R25, c[0x0][0x178], !P2 ;  /* 0x00005e0019007a0c */ /* 0x000fe20005781270 */
[----:B------:R-:W-:Y:S02]  /*8e8e0*/  ISETP.LT.AND P2, PT, R11, c[0x0][0x178], !P2 ;  /* 0x00005e000b007a0c */ /* 0x000fe40005741270 */
[----:B------:R-:W4:Y:S01]  /*8e8f0*/  LDL.LU R11, [R1+0x60c] ;  /* 0x00060c00010b7983 */ /* 0x000f220000300800 */
[----:B0-----:R-:W-:Y:S01]  /*8e900*/  IMAD.WIDE R16, R18, 0x2, R6 ;  /* 0x0000000212107825 */ /* 0x001fe200078e0206 */
[----:B------:R-:W-:-:S03]  /*8e910*/  IADD3 R18, R24, 0xf0, RZ ;  /* 0x000000f018127810 */ /* 0x000fc60007ffe0ff */
[----:B------:R-:W-:Y:S01]  /*8e920*/  IMAD.WIDE R8, R0, 0x2, R4 ;  /* 0x0000000200087825 */ /* 0x000fe200078e0204 */
[----:B------:R0:W-:Y:S01]  /*8e930*/  @P3 STG.E.U16 [R16.64], R26 ;  /* 0x0000001a10003986 */ /* 0x0001e2000c101506 */
[----:B------:R-:W-:-:S03]  /*8e940*/  ISETP.GE.AND P3, PT, R18, c[0x0][0x17c], PT ;  /* 0x00005f0012007a0c */ /* 0x000fc60003f66270 */
[----:B------:R1:W-:Y:S01]  /*8e950*/  @P5 STG.E.U16 [R8.64], R10 ;  /* 0x0000000a08005986 */ /* 0x0003e2000c101506 */
[----:B0-----:R-:W5:Y:S01]  /*8e960*/  LDL.LU R26, [R1+0x1770] ;  /* 0x00177000011a7983 */ /* 0x001f620000300800 */
[----:B------:R-:W2:Y:S02]  /*8e970*/  LDL.LU R18, [R1+0x708] ;  /* 0x0007080001127983 */ /* 0x000ea40000300800 */
[----:B-1----:R-:W4:Y:S02]  /*8e980*/  LDL.LU R10, [R1+0x2398] ;  /* 0x00239800010a7983 */ /* 0x002f240000300800 */
[----:B------:R-:W5:Y:S02]  /*8e990*/  LDL.LU R9, [R1+0x768] ;  /* 0x0007680001097983 */ /* 0x000f640000300800 */
[----:B------:R-:W-:-:S04]  /*8e9a0*/  IMAD.WIDE R2, R0, 0x2, R14 ;  /* 0x0000000200027825 */ /* 0x000fc800078e020e */
[----:B------:R-:W-:Y:S01]  /*8e9b0*/  IMAD.WIDE R16, R0, 0x2, R12 ;  /* 0x0000000200107825 */ /* 0x000fe200078e020c */
[----:B---3--:R0:W-:Y:S01]  /*8e9c0*/  @P6 STG.E.U16 [R2.64], R29 ;  /* 0x0000001d02006986 */ /* 0x0081e2000c101506 */
[----:B------:R-:W-:Y:S02]  /*8e9d0*/  ISETP.LT.AND P5, PT, R28, c[0x0][0x178], !P1 ;  /* 0x00005e001c007a0c */ /* 0x000fe40004fa1270 */
[C---:B0-----:R-:W-:Y:S01]  /*8e9e0*/  IMAD.WIDE R2, R0.reuse, 0x2, R6 ;  /* 0x0000000200027825 */ /* 0x041fe200078e0206 */
[----:B------:R-:W-:Y:S01]  /*8e9f0*/  IADD3 R0, R0, c[0x0][0x198], RZ ;  /* 0x0000660000007a10 */ /* 0x000fe20007ffe0ff */
[----:B--2---:R-:W-:Y:S03]  /*8ea00*/  @P4 STG.E.U16 [R16.64], R18 ;  /* 0x0000001210004986 */ /* 0x004fe6000c101506 */
[----:B----4-:R0:W-:Y:S01]  /*8ea10*/  @P2 STG.E.U16 [R2.64], R10 ;  /* 0x0000000a02002986 */ /* 0x0101e2000c101506 */
[----:B------:R-:W-:-:S02]  /*8ea20*/  ISETP.LT.AND P4, PT, R27, c[0x0][0x178], !P1 ;  /* 0x00005e001b007a0c */ /* 0x000fc40004f81270 */
[----:B------:R-:W-:Y:S02]  /*8ea30*/  ISETP.LT.AND P2, PT, R25, c[0x0][0x178], !P1 ;  /* 0x00005e0019007a0c */ /* 0x000fe40004f41270 */
[----:B-----5:R-:W-:Y:S02]  /*8ea40*/  ISETP.LT.AND P6, PT, R26, c[0x0][0x178], !P1 ;  /* 0x00005e001a007a0c */ /* 0x020fe40004fc1270 */
[----:B0-----:R-:W-:Y:S02]  /*8ea50*/  PRMT R10, R29, 0x7632, R10 ;  /* 0x000076321d0a7816 */ /* 0x001fe4000000000a */
[----:B------:R-:W-:Y:S01]  /*8ea60*/  IADD3 R16, R24, 0xf1, RZ ;  /* 0x000000f118107810 */ /* 0x000fe20007ffe0ff */
[----:B------:R-:W2:Y:S03]  /*8ea70*/  LDL.LU R29, [R1+0x5fc] ;  /* 0x0005fc00011d7983 */ /* 0x000ea60000300800 */
[----:B------:R-:W-:Y:S01]  /*8ea80*/  ISETP.GE.AND P1, PT, R16, c[0x0][0x17c], PT ;  /* 0x00005f0010007a0c */ /* 0x000fe20003f26270 */
[----:B------:R-:W-:-:S02]  /*8ea90*/  PRMT R16, R18, 0x7632, R16 ;  /* 0x0000763212107816 */ /* 0x000fc40000000010 */
[----:B------:R-:W3:Y:S01]  /*8eaa0*/  LDL.LU R18, [R1+0x5c] ;  /* 0x00005c0001127983 */ /* 0x000ee20000300800 */
[----:B------:R-:W-:Y:S01]  /*8eab0*/  PRMT R17, R9, 0x7632, R17 ;  /* 0x0000763209117816 */ /* 0x000fe20000000011 */
[----:B------:R-:W-:-:S04]  /*8eac0*/  IMAD.WIDE R8, R0, 0x2, R4 ;  /* 0x0000000200087825 */ /* 0x000fc800078e0204 */
[----:B------:R-:W-:Y:S01]  /*8ead0*/  IMAD.WIDE R2, R0, 0x2, R14 ;  /* 0x0000000200027825 */ /* 0x000fe200078e020e */
[----:B------:R0:W-:Y:S04]  /*8eae0*/  @P5 STG.E.U16 [R8.64], R17 ;  /* 0x0000001108005986 */ /* 0x0001e8000c101506 */
[----:B------:R1:W-:Y:S01]  /*8eaf0*/  @P4 STG.E.U16 [R2.64], R10 ;  /* 0x0000000a02004986 */ /* 0x0003e2000c101506 */
[----:B------:R-:W-:Y:S02]  /*8eb00*/  ISETP.LT.AND P4, PT, R28, c[0x0][0x178], !P3 ;  /* 0x00005e001c007a0c */ /* 0x000fe40005f81270 */
[----:B------:R-:W-:Y:S01]  /*8eb10*/  ISETP.LT.AND P5, PT, R27, c[0x0][0x178], !P3 ;  /* 0x00005e001b007a0c */ /* 0x000fe20005fa1270 */
[----:B0-----:R-:W-:Y:S01]  /*8eb20*/  IMAD.WIDE R8, R0, 0x2, R12 ;  /* 0x0000000200087825 */ /* 0x001fe200078e020c */
[----:B-1----:R-:W-:-:S03]  /*8eb30*/  PRMT R10, R10, 0x7632, R10 ;  /* 0x000076320a0a7816 */ /* 0x002fc6000000000a */
[C---:B------:R-:W-:Y:S01]  /*8eb40*/  IMAD.WIDE R2, R0.reuse, 0x2, R6 ;  /* 0x0000000200027825 */ /* 0x040fe200078e0206 */
[----:B------:R-:W-:Y:S01]  /*8eb50*/  IADD3 R17, R0, c[0x0][0x198], RZ ;  /* 0x0000660000117a10 */ /* 0x000fe20007ffe0ff */
[----:B------:R-:W-:Y:S03]  /*8eb60*/  @P2 STG.E.U16 [R8.64], R16 ;  /* 0x0000001008002986 */ /* 0x000fe6000c101506 */
[----:B------:R0:W-:Y:S01]  /*8eb70*/  @P6 STG.E.U16 [R2.64], R10 ;  /* 0x0000000a02006986 */ /* 0x0001e2000c101506 */
[----:B------:R-:W-:Y:S01]  /*8eb80*/  ISETP.LT.AND P6, PT, R25, c[0x0][0x178], !P3 ;  /* 0x00005e0019007a0c */ /* 0x000fe20005fc1270 */
[----:B------:R-:W-:Y:S01]  /*8eb90*/  ISETP.LT.AND P3, PT, R26, c[0x0][0x178], !P3 ;  /* 0x00005e001a007a0c */ /* 0x000fe20005f61270 */
[----:B------:R-:W-:Y:S01]  /*8eba0*/  IADD3 R0, R24, 0xf2, RZ ;  /* 0x000000f218007810 */ /* 0x000fe20007ffe0ff */
[----:B0-----:R-:W-:-:S04]  /*8ebb0*/  IMAD.WIDE R2, R17, 0x2, R4 ;  /* 0x0000000211027825 */ /* 0x001fc800078e0204 */
[C---:B------:R-:W-:Y:S01]  /*8ebc0*/  IMAD.WIDE R8, R17.reuse, 0x2, R14 ;  /* 0x0000000211087825 */ /* 0x040fe200078e020e */
[----:B------:R0:W-:Y:S01]  /*8ebd0*/  @P4 STG.E.U16 [R2.64], R23 ;  /* 0x0000001702004986 */ /* 0x0001e2000c101506 */
[----:B------:R-:W-:Y:S02]  /*8ebe0*/  ISETP.LT.AND P4, PT, R28, c[0x0][0x178], !P1 ;  /* 0x00005e001c007a0c */ /* 0x000fe40004f81270 */
[----:B------:R-:W-:Y:S01]  /*8ebf0*/  IADD3 R16, R17, c[0x0][0x198], RZ ;  /* 0x0000660011107a10 */ /* 0x000fe20007ffe0ff */
[----:B------:R1:W-:Y:S01]  /*8ec00*/  @P5 STG.E.U16 [R8.64], R11 ;  /* 0x0000000b08005986 */ /* 0x0003e2000c101506 */
[----:B------:R-:W-:Y:S02]  /*8ec10*/  ISETP.LT.AND P5, PT, R27, c[0x0][0x178], !P1 ;  /* 0x00005e001b007a0c */ /* 0x000fe40004fa1270 */
[----:B------:R-:W-:Y:S01]  /*8ec20*/  ISETP.GE.AND P2, PT, R0, c[0x0][0x17c], PT ;  /* 0x00005f0000007a0c */ /* 0x000fe20003f46270 */
[----:B0-----:R-:W-:-:S04]  /*8ec30*/  IMAD.WIDE R2, R17, 0x2, R12 ;  /* 0x0000000211027825 */ /* 0x001fc800078e020c */
[----:B-1----:R-:W-:Y:S01]  /*8ec40*/  IMAD.WIDE R8, R17, 0x2, R6 ;  /* 0x0000000211087825 */ /* 0x002fe200078e0206 */
[----:B------:R-:W-:Y:S02]  /*8ec50*/  PRMT R0, R23, 0x7632, R0 ;  /* 0x0000763217007816 */ /* 0x000fe40000000000 */
[----:B------:R-:W-:Y:S02]  /*8ec60*/  IADD3 R17, R24, 0xf3, RZ ;  /* 0x000000f318117810 */ /* 0x000fe40007ffe0ff */
[----:B------:R-:W-:Y:S01]  /*8ec70*/  PRMT R10, R11, 0x7632, R10 ;  /* 0x000076320b0a7816 */ /* 0x000fe2000000000a */
[----:B------:R-:W4:Y:S01]  /*8ec80*/  LDL.LU R23, [R1+0x65c] ;  /* 0x00065c0001177983 */ /* 0x000f220000300800 */
[----:B------:R-:W5:Y:S03]  /*8ec90*/  LDL.LU R11, [R1+0x63c] ;  /* 0x00063c00010b7983 */ /* 0x000f660000300800 */
[----:B--2---:R0:W-:Y:S01]  /*8eca0*/  @P6 STG.E.U16 [R2.64], R29 ;  /* 0x0000001d02006986 */ /* 0x0041e2000c101506 */
[----:B------:R-:W-:Y:S01]  /*8ecb0*/  ISETP.LT.AND P6, PT, R25, c[0x0][0x178], !P1 ;  /* 0x00005e0019007a0c */ /* 0x000fe20004fc1270 */
[----:B------:R-:W-:-:S02]  /*8ecc0*/  ISETP.LT.AND P1, PT, R26, c[0x0][0x178], !P1 ;  /* 0x00005e001a007a0c */ /* 0x000fc40004f21270 */
[----:B---3--:R1:W-:Y:S01]  /*8ecd0*/  @P3 STG.E.U16 [R8.64], R18 ;  /* 0x0000001208003986 */ /* 0x0083e2000c101506 */
[----:B------:R-:W-:Y:S01]  /*8ece0*/  ISETP.GE.AND P3, PT, R17, c[0x0][0x17c], PT ;  /* 0x00005f0011007a0c */ /* 0x000fe20003f66270 */
[C---:B0-----:R-:W-:Y:S01]  /*8ecf0*/  IMAD.WIDE R2, R16.reuse, 0x2, R4 ;  /* 0x0000000210027825 */ /* 0x041fe200078e0204 */
[----:B------:R-:W-:Y:S02]  /*8ed00*/  PRMT R17, R29, 0x7632, R17 ;  /* 0x000076321d117816 */ /* 0x000fe40000000011 */
[----:B------:R-:W2:Y:S04]  /*8ed10*/  LDL.LU R29, [R1+0xc] ;  /* 0x00000c00011d7983 */ /* 0x000ea80000300800 */
[----:B------:R0:W-:Y:S01]  /*8ed20*/  @P4 STG.E.U16 [R2.64], R0 ;  /* 0x0000000002004986 */ /* 0x0001e2000c101506 */
[----:B-1----:R-:W-:-:S05]  /*8ed30*/  IMAD.WIDE R8, R16, 0x2, R14 ;  /* 0x0000000210087825 */ /* 0x002fca00078e020e */
[----:B------:R-:W-:Y:S01]  /*8ed40*/  @P5 STG.E.U16 [R8.64], R10 ;  /* 0x0000000a08005986 */ /* 0x000fe2000c101506 */
[----:B0-----:R-:W-:Y:S01]  /*8ed50*/  IMAD.WIDE R2, R16, 0x2, R12 ;  /* 0x0000000210027825 */ /* 0x001fe200078e020c */
[----:B------:R-:W-:-:S03]  /*8ed60*/  PRMT R0, R18, 0x7632, R0 ;  /* 0x0000763212007816 */ /* 0x000fc60000000000 */
[C---:B------:R-:W-:Y:S01]  /*8ed70*/  IADD3 R18, R16.reuse, c[0x0][0x198], RZ ;  /* 0x0000660010127a10 */ /* 0x040fe20007ffe0ff */
[----:B------:R0:W-:Y:S02]  /*8ed80*/  @P6 STG.E.U16 [R2.64], R17 ;  /* 0x0000001102006986 */ /* 0x0001e4000c101506 */
[----:B0-----:R-:W-:-:S05]  /*8ed90*/  IMAD.WIDE R16, R16, 0x2, R6 ;  /* 0x0000000210107825 */ /* 0x001fca00078e0206 */
[----:B------:R0:W-:Y:S04]  /*8eda0*/  @P1 STG.E.U16 [R16.64], R0 ;  /* 0x0000000010001986 */ /* 0x0001e8000c101506 */
[----:B0-----:R-:W3:Y:S01]  /*8edb0*/  LDL.LU R17, [R1+0x62c] ;  /* 0x00062c0001117983 */ /* 0x001ee20000300800 */
[----:B------:R-:W-:Y:S02]  /*8edc0*/  ISETP.LT.AND P4, PT, R28, c[0x0][0x178], !P2 ;  /* 0x00005e001c007a0c */ /* 0x000fe40005781270 */
[----:B------:R-:W-:Y:S02]  /*8edd0*/  ISETP.LT.AND P5, PT, R27, c[0x0][0x178], !P2 ;  /* 0x00005e001b007a0c */ /* 0x000fe400057a1270 */
[----:B------:R-:W-:Y:S01]  /*8ede0*/  ISETP.LT.AND P6, PT, R25, c[0x0][0x178], !P2 ;  /* 0x00005e0019007a0c */ /* 0x000fe200057c1270 */
[----:B------:R-:W-:-:S04]  /*8edf0*/  IMAD.WIDE R2, R18, 0x2, R4 ;  /* 0x0000000212027825 */ /* 0x000fc800078e0204 */
[----:B------:R-:W-:Y:S01]  /*8ee00*/  IMAD.WIDE R8, R18, 0x2, R14 ;  /* 0x0000000212087825 */ /* 0x000fe200078e020e */
[----:B------:R-:W-:-:S03]  /*8ee10*/  ISETP.LT.AND P2, PT, R26, c[0x0][0x178], !P2 ;  /* 0x00005e001a007a0c */ /* 0x000fc60005741270 */
[----:B----4-:R0:W-:Y:S02]  /*8ee20*/  @P4 STG.E.U16 [R2.64], R23 ;  /* 0x0000001702004986 */ /* 0x0101e4000c101506 */
[----:B-----5:R1:W-:Y:S01]  /*8ee30*/  @P5 STG.E.U16 [R8.64], R11 ;  /* 0x0000000b08005986 */ /* 0x0203e2000c101506 */
[----:B------:R-:W-:Y:S02]  /*8ee40*/  ISETP.LT.AND P5, PT, R28, c[0x0][0x178], !P3 ;  /* 0x00005e001c007a0c */ /* 0x000fe40005fa1270 */
[----:B------:R-:W-:Y:S02]  /*8ee50*/  ISETP.LT.AND P4, PT, R27, c[0x0][0x178], !P3 ;  /* 0x00005e001b007a0c */ /* 0x000fe40005f81270 */
[----:B------:R-:W-:Y:S02]  /*8ee60*/  IADD3 R10, R24, 0xf4, RZ ;  /* 0x000000f4180a7810 */ /* 0x000fe40007ffe0ff */
[C---:B------:R-:W-:Y:S01]  /*8ee70*/  IADD3 R0, R18.reuse, c[0x0][0x198], RZ ;  /* 0x0000660012007a10 */ /* 0x040fe20007ffe0ff */
[----:B0-----:R-:W-:Y:S01]  /*8ee80*/  IMAD.WIDE R2, R18, 0x2, R12 ;  /* 0x0000000212027825 */ /* 0x001fe200078e020c */
[----:B------:R-:W-:-:S02]  /*8ee90*/  ISETP.GE.AND P1, PT, R10, c[0x0][0x17c], PT ;  /* 0x00005f000a007a0c */ /* 0x000fc40003f26270 */
[----:B------:R-:W-:Y:S01]  /*8eea0*/  PRMT R19, R23, 0x7632, R19 ;  /* 0x0000763217137816 */ /* 0x000fe20000000013 */
[----:B-1----:R-:W-:Y:S01]  /*8eeb0*/  IMAD.WIDE R8, R0, 0x2, R4 ;  /* 0x0000000200087825 */ /* 0x002fe200078e0204 */
[----:B------:R-:W-:Y:S01]  /*8eec0*/  PRMT R20, R11, 0x7632, R20 ;  /* 0x000076320b147816 */ /* 0x000fe20000000014 */
[----:B------:R-:W4:Y:S02]  /*8eed0*/  LDL.LU R23, [R1+0x66c] ;  /* 0x00066c0001177983 */ /* 0x000f240000300800 */
[----:B------:R-:W5:Y:S02]  /*8eee0*/  LDL.LU R11, [R1+0x64c] ;  /* 0x00064c00010b7983 */ /* 0x000f640000300800 */
[----:B---3--:R0:W-:Y:S01]  /*8eef0*/  @P6 STG.E.U16 [R2.64], R17 ;  /* 0x0000001102006986 */ /* 0x0081e2000c101506 */
[----:B------:R-:W-:Y:S02]  /*8ef00*/  ISETP.LT.AND P6, PT, R25, c[0x0][0x178], !P3 ;  /* 0x00005e0019007a0c */ /* 0x000fe40005fc1270 */
[----:B------:R-:W-:Y:S01]  /*8ef10*/  PRMT R10, R17, 0x7632, R10 ;  /* 0x00007632110a7816 */ /* 0x000fe2000000000a */
[----:B0-----:R-:W-:-:S04]  /*8ef20*/  IMAD.WIDE R2, R18, 0x2, R6 ;  /* 0x0000000212027825 */ /* 0x001fc800078e0206 */
[C---:B------:R-:W-:Y:S01]  /*8ef30*/  IMAD.WIDE R16, R0.reuse, 0x2, R14 ;  /* 0x0000000200107825 */ /* 0x040fe200078e020e */
[----:B--2---:R0:W-:Y:S03]  /*8ef40*/  @P2 STG.E.U16 [R2.64], R29 ;  /* 0x0000001d02002986 */ /* 0x0041e6000c101506 */
[----:B------:R-:W-:Y:S01]  /*8ef50*/  @P5 STG.E.U16 [R8.64], R19 ;  /* 0x0000001308005986 */ /* 0x000fe2000c101506 */
[----:B------:R-:W-:Y:S01]  /*8ef60*/  PRMT R18, R29, 0x7632, R18 ;  /* 0x000076321d127816 */ /* 0x000fe20000000012 */
[----:B------:R-:W-:Y:S02]  /*8ef70*/  @P4 STG.E.U16 [R16.64], R20 ;  /* 0x0000001410004986 */ /* 0x000fe4000c101506 */
[----:B0-----:R-:W-:Y:S01]  /*8ef80*/  IMAD.WIDE R2, R0, 0x2, R12 ;  /* 0x0000000200027825 */ /* 0x001fe200078e020c */
[----:B------:R-:W2:Y:S04]  /*8ef90*/  LDL.LU R29, [R1+0x4c] ;  /* 0x00004c00011d7983 */ /* 0x000ea80000300800 */
[----:B------:R0:W-:Y:S04]  /*8efa0*/  @P6 STG.E.U16 [R2.64], R10 ;  /* 0x0000000a02006986 */ /* 0x0001e8000c101506 */
[----:B0-----:R-:W3:Y:S01]  /*8efb0*/  LDL.LU R10, [R1+0x68c] ;  /* 0x00068c00010a7983 */ /* 0x001ee20000300800 */
[----:B------:R-:W-:-:S02]  /*8efc0*/  ISETP.LT.AND P3, PT, R26, c[0x0][0x178], !P3 ;  /* 0x00005e001a007a0c */ /* 0x000fc40005f61270 */
[----:B------:R-:W-:Y:S02]  /*8efd0*/  ISETP.LT.AND P2, PT, R28, c[0x0][0x178], !P1 ;  /* 0x00005e001c007a0c */ /* 0x000fe40004f41270 */
[----:B------:R-:W-:Y:S02]  /*8efe0*/  ISETP.LT.AND P5, PT, R27, c[0x0][0x178], !P1 ;  /* 0x00005e001b007a0c */ /* 0x000fe40004fa1270 */
[----:B------:R-:W-:Y:S01]  /*8eff0*/  ISETP.LT.AND P4, PT, R25, c[0x0][0x178], !P1 ;  /* 0x00005e0019007a0c */ /* 0x000fe20004f81270 */
[C---:B------:R-:W-:Y:S01]  /*8f000*/  IMAD.WIDE R8, R0.reuse, 0x2, R6 ;  /* 0x0000000200087825 */ /* 0x040fe200078e0206 */
[----:B------:R-:W-:Y:S02]  /*8f010*/  IADD3 R19, R0, c[0x0][0x198], RZ ;  /* 0x0000660000137a10 */ /* 0x000fe40007ffe0ff */
[----:B------:R-:W-:-:S03]  /*8f020*/  IADD3 R16, R24, 0xf5, RZ ;  /* 0x000000f518107810 */ /* 0x000fc60007ffe0ff */
[C---:B------:R-:W-:Y:S01]  /*8f030*/  IMAD.WIDE R2, R19.reuse, 0x2, R4 ;  /* 0x0000000213027825 */ /* 0x040fe200078e0204 */
[----:B------:R-:W-:Y:S01]  /*8f040*/  ISETP.GE.AND P6, PT, R16, c[0x0][0x17c], PT ;  /* 0x00005f0010007a0c */ /* 0x000fe20003fc6270 */
[----:B------:R0:W-:Y:S02]  /*8f050*/  @P3 STG.E.U16 [R8.64], R18 ;  /* 0x0000001208003986 */ /* 0x0001e4000c101506 */
[C---:B------:R-:W-:Y:S01]  /*8f060*/  IMAD.WIDE R16, R19.reuse, 0x2, R12 ;  /* 0x0000000213107825 */ /* 0x040fe200078e020c */
[----:B------:R-:W-:Y:S02]  /*8f070*/  IADD3 R0, R24, 0xf6, RZ ;  /* 0x000000f618007810 */ /* 0x000fe40007ffe0ff */
[----:B------:R-:W-:Y:S01]  /*8f080*/  ISETP.LT.AND P1, PT, R26, c[0x0][0x178], !P1 ;  /* 0x00005e001a007a0c */ /* 0x000fe20004f21270 */
[----:B0-----:R-:W-:Y:S01]  /*8f090*/  IMAD.WIDE R8, R19, 0x2, R14 ;  /* 0x0000000213087825 */ /* 0x001fe200078e020e */
[----:B------:R-:W-:Y:S02]  /*8f0a0*/  ISETP.GE.AND P3, PT, R0, c[0x0][0x17c], PT ;  /* 0x00005f0000007a0c */ /* 0x000fe40003f66270 */
[----:B----4-:R-:W-:-:S02]  /*8f0b0*/  PRMT R20, R23, 0x7632, R20 ;  /* 0x0000763217147816 */ /* 0x010fc40000000014 */
[----:B-----5:R-:W-:Y:S02]  /*8f0c0*/  PRMT R21, R11, 0x7632, R21 ;  /* 0x000076320b157816 */ /* 0x020fe40000000015 */
[----:B--2---:R-:W-:Y:S01]  /*8f0d0*/  PRMT R22, R29, 0x7632, R22 ;  /* 0x000076321d167816 */ /* 0x004fe20000000016 */
[----:B---3--:R0:W-:Y:S01]  /*8f0e0*/  @P2 STG.E.U16 [R2.64], R10 ;  /* 0x0000000a02002986 */ /* 0x0081e2000c101506 */
[----:B------:R1:W-:Y:S02]  /*8f0f0*/  @P5 STG.E.U16 [R8.64], R23 ;  /* 0x0000001708005986 */ /* 0x0003e4000c101506 */
[----:B------:R2:W-:Y:S01]  /*8f100*/  @P4 STG.E.U16 [R16.64], R11 ;  /* 0x0000000b10004986 */ /* 0x0005e2000c101506 */
[----:B------:R-:W-:Y:S02]  /*8f110*/  ISETP.LT.AND P5, PT, R28, c[0x0][0x178], !P6 ;  /* 0x00005e001c007a0c */ /* 0x000fe400077a1270 */
[----:B------:R-:W-:Y:S02]  /*8f120*/  ISETP.LT.AND P4, PT, R27, c[0x0][0x178], !P6 ;  /* 0x00005e001b007a0c */ /* 0x000fe40007781270 */
[----:B------:R-:W-:-:S02]  /*8f130*/  PRMT R0, R10, 0x7632, R0 ;  /* 0x000076320a007816 */ /* 0x000fc40000000000 */
[C---:B0-----:R-:W-:Y:S01]  /*8f140*/  IADD3 R10, R19.reuse, c[0x0][0x198], RZ ;  /* 0x00006600130a7a10 */ /* 0x041fe20007ffe0ff */
[----:B------:R-:W-:Y:S01]  /*8f150*/  IMAD.WIDE R2, R19, 0x2, R6 ;  /* 0x0000000213027825 */ /* 0x000fe200078e0206 */
[----:B-1----:R-:W3:Y:S03]  /*8f160*/  LDL.LU R23, [R1+0x6bc] ;  /* 0x0006bc0001177983 */ /* 0x002ee60000300800 */
[----:B--2---:R-:W2:Y:S02]  /*8f170*/  LDL.LU R11, [R1+0x67c] ;  /* 0x00067c00010b7983 */ /* 0x004ea40000300800 */
[----:B------:R-:W-:-:S04]  /*8f180*/  IMAD.WIDE R8, R10, 0x2, R4 ;  /* 0x000000020a087825 */ /* 0x000fc800078e0204 */
[----:B------:R-:W-:Y:S01]  /*8f190*/  IMAD.WIDE R16, R10, 0x2, R14 ;  /* 0x000000020a107825 */ /* 0x000fe200078e020e */
[----:B------:R0:W-:Y:S03]  /*8f1a0*/  @P1 STG.E.U16 [R2.64], R29 ;  /* 0x0000001d02001986 */ /* 0x0001e6000c101506 */
[----:B------:R-:W-:Y:S01]  /*8f1b0*/  @P5 STG.E.U16 [R8.64], R0 ;  /* 0x0000000008005986 */ /* 0x000fe2000c101506 */
[----:B------:R1:W-:Y:S04]  /*8f1c0*/  @P4 STG.E.U16 [R16.64], R20 ;  /* 0x0000001410004986 */ /* 0x0003e8000c101506 */
[----:B0-----:R-:W4:Y:S04]  /*8f1d0*/  LDL.LU R29, [R1+0x3c] ;  /* 0x00003c00011d7983 */ /* 0x001f280000300800 */
[----:B-1----:R-:W5:Y:S01]  /*8f1e0*/  LDL.LU R20, [R1+0x69c] ;  /* 0x00069c0001147983 */ /* 0x002f620000300800 */
[----:B------:R-:W-:Y:S01]  /*8f1f0*/  ISETP.LT.AND P2, PT, R25, c[0x0][0x178], !P6 ;  /* 0x00005e0019007a0c */ /* 0x000fe20007741270 */
[----:B------:R-:W-:-:S02]  /*8f200*/  ISETP.LT.AND P6, PT, R26, c[0x0][0x178], !P6 ;  /* 0x00005e001a007a0c */ /* 0x000fc400077c1270 */
[----:B------:R-:W-:-:S04]  /*8f210*/  IMAD.WIDE R18, R10, 0x2, R12 ;  /* 0x000000020a127825 */ /* 0x000fc800078e020c */
[----:B------:R-:W-:-:S06]  /*8f220*/  IMAD.WIDE R2, R10, 0x2, R6 ;  /* 0x000000020a027825 */ /* 0x000fcc00078e0206 */
[----:B------:R-:W-:Y:S01]  /*8f230*/  @P2 STG.E.U16 [R18.64], R21 ;  /* 0x0000001512002986 */ /* 0x000fe2000c101506 */
[----:B------:R-:W-:Y:S02]  /*8f240*/  ISETP.LT.AND P2, PT, R27, c[0x0][0x178], !P3 ;  /* 0x00005e001b007a0c */ /* 0x000fe40005f41270 */
[----:B------:R-:W4:Y:S02]  /*8f250*/  LDL.LU R27, [R1+0x6ec] ;  /* 0x0006ec00011b7983 */ /* 0x000f240000300800 */
[----:B------:R0:W-:Y:S01]  /*8f260*/  @P6 STG.E.U16 [R2.64], R22 ;  /* 0x0000001602006986 */ /* 0x0001e2000c101506 */
[----:B------:R-:W-:Y:S01]  /*8f270*/  ISETP.LT.AND P5, PT, R28, c[0x0][0x178], !P3 ;  /* 0x00005e001c007a0c */ /* 0x000fe20005fa1270 */
[----:B0-----:R-:W4:Y:S01]  /*8f280*/  LDL.LU R22, [R1+0x1768] ;  /* 0x0017680001167983 */ /* 0x001f220000300800 */
[----:B------:R-:W-:Y:S02]  /*8f290*/  IADD3 R10, R10, c[0x0][0x198], RZ ;  /* 0x000066000a0a7a10 */ /* 0x000fe40007ffe0ff */
[----:B------:R-:W-:-:S02]  /*8f2a0*/  ISETP.LT.AND P4, PT, R25, c[0x0][0x178], !P3 ;  /* 0x00005e0019007a0c */ /* 0x000fc40005f81270 */
[C---:B------:R-:W-:Y:S02]  /*8f2b0*/  IADD3 R0, R24.reuse, 0xf7, RZ ;  /* 0x000000f718007810 */ /* 0x040fe40007ffe0ff */
[----:B------:R-:W-:Y:S01]  /*8f2c0*/  IADD3 R18, R24, 0xf9, RZ ;  /* 0x000000f918127810 */ /* 0x000fe20007ffe0ff */
[----:B------:R-:W-:Y:S01]  /*8f2d0*/  IMAD.WIDE R2, R10, 0x2, R4 ;  /* 0x000000020a027825 */ /* 0x000fe200078e0204 */
[----:B------:R-:W-:-:S03]  /*8f2e0*/  ISETP.GE.AND P1, PT, R0, c[0x0][0x17c], PT ;  /* 0x00005f0000007a0c */ /* 0x000fc60003f26270 */
[----:B------:R-:W-:Y:S01]  /*8f2f0*/  IMAD.WIDE R8, R10, 0x2, R14 ;  /* 0x000000020a087825 */ /* 0x000fe200078e020e */
[----:B------:R-:W-:-:S03]  /*8f300*/  IADD3 R0, R24, 0xf8, RZ ;  /* 0x000000f818007810 */ /* 0x000fc60007ffe0ff */
[----:B------:R-:W-:Y:S01]  /*8f310*/  IMAD.WIDE R16, R10, 0x2, R12 ;  /* 0x000000020a107825 */ /* 0x000fe200078e020c */
[----:B------:R-:W-:Y:S02]  /*8f320*/  ISETP.LT.AND P6, PT, R26, c[0x0][0x178], !P3 ;  /* 0x00005e001a007a0c */ /* 0x000fe40005fc1270 */
[----:B------:R-:W-:Y:S01]  /*8f330*/  ISETP.GE.AND P3, PT, R0, c[0x0][0x17c], PT ;  /* 0x00005f0000007a0c */ /* 0x000fe20003f66270 */
[----:B---3--:R0:W-:Y:S01]  /*8f340*/  @P5 STG.E.U16 [R2.64], R23 ;  /* 0x0000001702005986 */ /* 0x0081e2000c101506 */
[----:B------:R-:W-:Y:S01]  /*8f350*/  ISETP.GE.AND P5, PT, R18, c[0x0][0x17c], PT ;  /* 0x00005f0012007a0c */ /* 0x000fe20003fa6270 */
[----:B------:R-:W-:Y:S02]  /*8f360*/  PRMT R18, R23, 0x7632, R18 ;  /* 0x0000763217127816 */ /* 0x000fe40000000012 */
[----:B0-----:R-:W3:Y:S04]  /*8f370*/  LDL R23, [R1+0x6cc] ;  /* 0x0006cc0001177983 */ /* 0x001ee80000100800 */
[----:B-----5:R0:W-:Y:S01]  /*8f380*/  @P2 STG.E.U16 [R8.64], R20 ;  /* 0x0000001408002986 */ /* 0x0201e2000c101506 */
[----:B--2---:R1:W-:Y:S01]  /*8f390*/  @P4 STG.E.U16 [R16.64], R11 ;  /* 0x0000000b10004986 */ /* 0x0043e2000c101506 */
[----:B------:R-:W-:-:S02]  /*8f3a0*/  PRMT R0, R20, 0x7632, R0 ;  /* 0x0000763214007816 */ /* 0x000fc40000000000 */
[----:B0-----:R-:W2:Y:S01]  /*8f3b0*/  LDL.LU R20, [R1+0x6ac] ;  /* 0x0006ac0001147983 */ /* 0x001ea20000300800 */
[----:B-1----:R-:W-:Y:S02]  /*8f3c0*/  PRMT R17, R11, 0x7632, R17 ;  /* 0x000076320b117816 */ /* 0x002fe40000000011 */
[----:B------:R-:W5:Y:S01]  /*8f3d0*/  LDL.LU R11, [R1+0x2c] ;  /* 0x00002c00010b7983 */ /* 0x000f620000300800 */
[----:B------:R-:W-:Y:S01]  /*8f3e0*/  ISETP.LT.AND P2, PT, R28, c[0x0][0x178], !P1 ;  /* 0x00005e001c007a0c */ /* 0x000fe20004f41270 */
[C---:B------:R-:W-:Y:S01]  /*8f3f0*/  IMAD.WIDE R2, R10.reuse, 0x2, R6 ;  /* 0x000000020a027825 */ /* 0x040fe200078e0206 */
[----:B------:R-:W-:Y:S01]  /*8f400*/  IADD3 R16, R10, c[0x0][0x198], RZ ;  /* 0x000066000a107a10 */ /* 0x000fe20007ffe0ff */
[----:B------:R-:W5:Y:S04]  /*8f410*/  LDL.LU R21, [R1+0x71c] ;  /* 0x00071c0001157983 */ /* 0x000f680000300800 */
[----:B----4-:R0:W-:Y:S01]  /*8f420*/  @P6 STG.E.U16 [R2.64], R29 ;  /* 0x0000001d02006986 */ /* 0x0101e2000c101506 */
[----:B------:R-:W-:-:S02]  /*8f430*/  ISETP.LT.AND P6, PT, R25, c[0x0][0x178], !P1 ;  /* 0x00005e0019007a0c */ /* 0x000fc40004fc1270 */
[----:B------:R-:W-:Y:S01]  /*8f440*/  ISETP.LT.AND P4, PT, R22, c[0x0][0x178], !P1 ;  /* 0x00005e0016007a0c */ /* 0x000fe20004f81270 */
[----:B------:R-:W-:Y:S02]  /*8f450*/  ISETP.LT.AND P1, PT, R26, c[0x0][0x178], !P1 ;  /* 0x00005e001a007a0c */ /* 0x000fe40004f21270 */
[----:B0-----:R-:W-:-:S04]  /*8f460*/  IMAD.WIDE R2, R16, 0x2, R4 ;  /* 0x0000000210027825 */ /* 0x001fc800078e0204 */
[----:B------:R-:W-:Y:S01]  /*8f470*/  IMAD.WIDE R8, R16, 0x2, R14 ;  /* 0x0000000210087825 */ /* 0x000fe200078e020e */
[----:B------:R0:W-:Y:S01]  /*8f480*/  @P2 STG.E.U16 [R2.64], R18 ;  /* 0x0000001202002986 */ /* 0x0001e2000c101506 */
[----:B------:R-:W-:Y:S02]  /*8f490*/  ISETP.LT.AND P2, PT, R28, c[0x0][0x178], !P3 ;  /* 0x00005e001c007a0c */ /* 0x000fe40005f41270 */
[----:B------:R-:W-:Y:S02]  /*8f4a0*/  PRMT R10, R29, 0x7632, R10 ;  /* 0x000076321d0a7816 */ /* 0x000fe4000000000a */
[----:B------:R-:W4:Y:S04]  /*8f4b0*/  LDL.LU R29, [R1+0x6fc] ;  /* 0x0006fc00011d7983 */ /* 0x000f280000300800 */
[----:B------:R1:W-:Y:S01]  /*8f4c0*/  @P4 STG.E.U16 [R8.64], R0 ;  /* 0x0000000008004986 */ /* 0x0003e2000c101506 */
[----:B------:R-:W-:Y:S01]  /*8f4d0*/  ISETP.LT.AND P4, PT, R22, c[0x0][0x178], !P3 ;  /* 0x00005e0016007a0c */ /* 0x000fe20005f81270 */
[C---:B0-----:R-:W-:Y:S01]  /*8f4e0*/  IMAD.WIDE R2, R16.reuse, 0x2, R12 ;  /* 0x0000000210027825 */ /* 0x041fe200078e020c */
[----:B-1----:R-:W-:-:S03]  /*8f4f0*/  IADD3 R0, R16, c[0x0][0x198], RZ ;  /* 0x0000660010007a10 */ /* 0x002fc60007ffe0ff */
[----:B------:R-:W-:Y:S01]  /*8f500*/  IMAD.WIDE R8, R16, 0x2, R6 ;  /* 0x0000000210087825 */ /* 0x000fe200078e0206 */
[----:B------:R0:W-:Y:S01]  /*8f510*/  @P6 STG.E.U16 [R2.64], R17 ;  /* 0x0000001102006986 */ /* 0x0001e2000c101506 */
[----:B------:R-:W-:Y:S02]  /*8f520*/  ISETP.LT.AND P6, PT, R25, c[0x0][0x178], !P3 ;  /* 0x00005e0019007a0c */ /* 0x000fe40005fc1270 */
[----:B------:R-:W-:Y:S01]  /*8f530*/  ISETP.LT.AND P3, PT, R26, c[0x0][0x178], !P3 ;  /* 0x00005e001a007a0c */ /* 0x000fe20005f61270 */
[----:B------:R1:W-:Y:S01]  /*8f540*/  @P1 STG.E.U16 [R8.64], R10 ;  /* 0x0000000a08001986 */ /* 0x0003e2000c101506 */
[----:B0-----:R-:W-:-:S04]  /*8f550*/  IMAD.WIDE R2, R0, 0x2, R4 ;  /* 0x0000000200027825 */ /* 0x001fc800078e0204 */
[C---:B-1----:R-:W-:Y:S01]  /*8f560*/  IMAD.WIDE R8, R0.reuse, 0x2, R14 ;  /* 0x0000000200087825 */ /* 0x042fe200078e020e */
[----:B------:R0:W-:Y:S03]  /*8f570*/  @P2 STG.E.U16 [R2.64], R27 ;  /* 0x0000001b02002986 */ /* 0x0001e6000c101506 */
[----:B0-----:R-:W-:Y:S01]  /*8f580*/  IMAD.WIDE R2, R0, 0x2, R12 ;  /* 0x0000000200027825 */ /* 0x001fe200078e020c */
[----:B------:R-:W-:-:S04]  /*8f590*/  IADD3 R10, R24, 0xfb, RZ ;  /* 0x000000fb180a7810 */ /* 0x000fc80007ffe0ff */
[----:B------:R-:W-:Y:S01]  /*8f5a0*/  ISETP.GE.AND P2, PT, R10, c[0x0][0x17c], PT ;  /* 0x00005f000a007a0c */ /* 0x000fe20003f46270 */
[----:B------:R-:W-:Y:S01]  /*8f5b0*/  PRMT R10, R27, 0x7632, R10 ;  /* 0x000076321b0a7816 */ /* 0x000fe2000000000a */
[----:B---3--:R0:W-:Y:S02]  /*8f5c0*/  @P4 STG.E.U16 [R8.64], R23 ;  /* 0x0000001708004986 */ /* 0x0081e4000c101506 */
[----:B0-----:R-:W-:Y:S02]  /*8f5d0*/  IMAD.WIDE R8, R0, 0x2, R6 ;  /* 0x0000000200087825 */ /* 0x001fe400078e0206 */
[----:B------:R-:W3:Y:S04]  /*8f5e0*/  LDL.LU R23, [R1+0x2394] ;  /* 0x0023940001177983 */ /* 0x000ee80000300800 */
[----:B--2---:R-:W-:Y:S01]  /*8f5f0*/  @P6 STG.E.U16 [R2.64], R20 ;  /* 0x0000001402006986 */ /* 0x004fe2000c101506 */
[----:B-----5:R0:W-:Y:S03]  /*8f600*/  @P3 STG.E.U16 [R8.64], R11 ;  /* 0x0000000b08003986 */ /* 0x0201e6000c101506 */
[----:B0-----:R-:W2:Y:S01]  /*8f610*/  LDL.LU R9, [R1+0x6cc] ;  /* 0x0006cc0001097983 */ /* 0x001ea20000300800 */
[----:B------:R-:W5:Y:S01]  /*8f620*/  LDL.LU R27, [R1+0x6dc] ;  /* 0x0006dc00011b7983 */ /* 0x000f620000300800 */
[----:B------:R-:W-:-:S02]  /*8f630*/  ISETP.LT.AND P4, PT, R28, c[0x0][0x178], !P5 ;  /* 0x00005e001c007a0c */ /* 0x000fc40006f81270 */
[----:B------:R-:W-:Y:S02]  /*8f640*/  IADD3 R0, R0, c[0x0][0x198], RZ ;  /* 0x0000660000007a10 */ /* 0x000fe40007ffe0ff */
[----:B------:R-:W-:Y:S02]  /*8f650*/  ISETP.LT.AND P6, PT, R22, c[0x0][0x178], !P5 ;  /* 0x00005e0016007a0c */ /* 0x000fe40006fc1270 */
[----:B------:R-:W-:Y:S02]  /*8f660*/  ISETP.LT.AND P3, PT, R25, c[0x0][0x178], !P5 ;  /* 0x00005e0019007a0c */ /* 0x000fe40006f61270 */
[----:B------:R-:W-:Y:S01]  /*8f670*/  IADD3 R16, R24, 0xfa, RZ ;  /* 0x000000fa18107810 */ /* 0x000fe20007ffe0ff */
[----:B------:R-:W-:Y:S01]  /*8f680*/  IMAD.WIDE R2, R0, 0x2, R4 ;  /* 0x0000000200027825 */ /* 0x000fe200078e0204 */
[----:B------:R-:W-:Y:S02]  /*8f690*/  ISETP.LT.AND P5, PT, R26, c[0x0][0x178], !P5 ;  /* 0x00005e001a007a0c */ /* 0x000fe40006fa1270 */
[----:B------:R-:W-:Y:S01]  /*8f6a0*/  ISETP.GE.AND P1, PT, R16, c[0x0][0x17c], PT ;  /* 0x00005f0010007a0c */ /* 0x000fe20003f26270 */
[----:B------:R-:W-:-:S02]  /*8f6b0*/  PRMT R16, R20, 0x7632, R16 ;  /* 0x0000763214107816 */ /* 0x000fc40000000010 */
[----:B------:R-:W3:Y:S04]  /*8f6c0*/  LDL.LU R20, [R1+0x1c] ;  /* 0x00001c0001147983 */ /* 0x000ee80000300800 */
[----:B------:R0:W-:Y:S01]  /*8f6d0*/  @P4 STG.E.U16 [R2.64], R10 ;  /* 0x0000000a02004986 */ /* 0x0001e2000c101506 */
[----:B------:R-:W-:Y:S01]  /*8f6e0*/  ISETP.LT.AND P4, PT, R28, c[0x0][0x178], !P1 ;  /* 0x00005e001c007a0c */ /* 0x000fe20004f81270 */
[C---:B0-----:R-:W-:Y:S01]  /*8f6f0*/  IMAD.WIDE R2, R0.reuse, 0x2, R12 ;  /* 0x0000000200027825 */ /* 0x041fe200078e020c */
[----:B------:R-:W-:Y:S02]  /*8f700*/  PRMT R10, R11, 0x7632, R10 ;  /* 0x000076320b0a7816 */ /* 0x000fe4000000000a */
[----:B------:R-:W3:Y:S01]  /*8f710*/  LDL.LU R11, [R1+0x2390] ;  /* 0x00239000010b7983 */ /* 0x000ee20000300800 */
[----:B--2---:R-:W-:Y:S01]  /*8f720*/  PRMT R17, R9, 0x7632, R17 ;  /* 0x0000763209117816 */ /* 0x004fe20000000011 */
[----:B------:R-:W-:-:S05]  /*8f730*/  IMAD.WIDE R8, R0, 0x2, R14 ;  /* 0x0000000200087825 */ /* 0x000fca00078e020e */
[----:B------:R0:W-:Y:S01]  /*8f740*/  @P6 STG.E.U16 [R8.64], R17 ;  /* 0x0000001108006986 */ /* 0x0001e2000c101506 */
[----:B------:R1:W-:Y:S01]  /*8f750*/  @P3 STG.E.U16 [R2.64], R16 ;  /* 0x0000001002003986 */ /* 0x0003e2000c101506 */
[----:B------:R-:W-:Y:S02]  /*8f760*/  ISETP.LT.AND P3, PT, R22, c[0x0][0x178], !P1 ;  /* 0x00005e0016007a0c */ /* 0x000fe40004f61270 */
[----:B------:R-:W-:Y:S02]  /*8f770*/  ISETP.LT.AND P6, PT, R25, c[0x0][0x178], !P1 ;  /* 0x00005e0019007a0c */ /* 0x000fe40004fc1270 */
[C---:B0-----:R-:W-:Y:S01]  /*8f780*/  IADD3 R17, R0.reuse, c[0x0][0x198], RZ ;  /* 0x0000660000117a10 */ /* 0x041fe20007ffe0ff */
[----:B------:R-:W-:Y:S01]  /*8f790*/  IMAD.WIDE R8, R0, 0x2, R6 ;  /* 0x0000000200087825 */ /* 0x000fe200078e0206 */
[----:B------:R-:W-:-:S03]  /*8f7a0*/  IADD3 R0, R24, 0xfc, RZ ;  /* 0x000000fc18007810 */ /* 0x000fc60007ffe0ff */
[----:B-1----:R-:W-:Y:S01]  /*8f7b0*/  IMAD.WIDE R2, R17, 0x2, R4 ;  /* 0x0000000211027825 */ /* 0x002fe200078e0204 */
[----:B------:R0:W-:Y:S01]  /*8f7c0*/  @P5 STG.E.U16 [R8.64], R10 ;  /* 0x0000000a08005986 */ /* 0x0001e2000c101506 */
[----:B------:R-:W-:-:S03]  /*8f7d0*/  ISETP.GE.AND P5, PT, R0, c[0x0][0x17c], PT ;  /* 0x00005f0000007a0c */ /* 0x000fc60003fa6270 */
[----:B------:R1:W-:Y:S01]  /*8f7e0*/  @P4 STG.E.U16 [R2.64], R21 ;  /* 0x0000001502004986 */ /* 0x0003e2000c101506 */
[----:B----4-:R-:W-:Y:S01]  /*8f7f0*/  PRMT R0, R29, 0x7632, R0 ;  /* 0x000076321d007816 */ /* 0x010fe20000000000 */
[----:B0-----:R-:W-:-:S04]  /*8f800*/  IMAD.WIDE R8, R17, 0x2, R14 ;  /* 0x0000000211087825 */ /* 0x001fc800078e020e */
[----:B-1----:R-:W-:Y:S01]  /*8f810*/  IMAD.WIDE R2, R17, 0x2, R12 ;  /* 0x0000000211027825 */ /* 0x002fe200078e020c */
[----:B------:R0:W-:Y:S01]  /*8f820*/  @P3 STG.E.U16 [R8.64], R29 ;  /* 0x0000001d08003986 */ /* 0x0001e2000c101506 */
[----:B-----5:R-:W-:-:S03]  /*8f830*/  PRMT R18, R27, 0x7632, R18 ;  /* 0x000076321b127816 */ /* 0x020fc60000000012 */
[----:B------:R1:W-:Y:S04]  /*8f840*/  @P6 STG.E.U16 [R2.64], R27 ;  /* 0x0000001b02006986 */ /* 0x0003e8000c101506 */
[----:B0-----:R-:W2:Y:S04]  /*8f850*/  LDL.LU R29, [R1+0x75c] ;  /* 0x00075c00011d7983 */ /* 0x001ea80000300800 */
[----:B-1----:R-:W4:Y:S01]  /*8f860*/  LDL R27, [R1+0x74c] ;  /* 0x00074c00011b7983 */ /* 0x002f220000100800 */
[----:B------:R-:W-:Y:S02]  /*8f870*/  ISETP.LT.AND P1, PT, R26, c[0x0][0x178], !P1 ;  /* 0x00005e001a007a0c */ /* 0x000fe40004f21270 */
[----:B------:R-:W-:-:S02]  /*8f880*/  ISETP.LT.AND P4, PT, R28, c[0x0][0x178], !P2 ;  /* 0x00005e001c007a0c */ /* 0x000fc40005781270 */
[----:B------:R-:W-:Y:S02]  /*8f890*/  IADD3 R10, R17, c[0x0][0x198], RZ ;  /* 0x00006600110a7a10 */ /* 0x000fe40007ffe0ff */
[----:B------:R-:W-:Y:S02]  /*8f8a0*/  ISETP.LT.AND P6, PT, R22, c[0x0][0x178], !P2 ;  /* 0x00005e0016007a0c */ /* 0x000fe400057c1270 */
[----:B------:R-:W-:Y:S01]  /*8f8b0*/  ISETP.LT.AND P3, PT, R25, c[0x0][0x178], !P2 ;  /* 0x00005e0019007a0c */ /* 0x000fe20005761270 */
[----:B------:R-:W-:Y:S01]  /*8f8c0*/  IMAD.WIDE R2, R17, 0x2, R6 ;  /* 0x0000000211027825 */ /* 0x000fe200078e0206 */
[----:B------:R-:W-:Y:S02]  /*8f8d0*/  ISETP.LT.AND P2, PT, R26, c[0x0][0x178], !P2 ;  /* 0x00005e001a007a0c */ /* 0x000fe40005741270 */
[----:B------:R-:W-:Y:S01]  /*8f8e0*/  PRMT R16, R21, 0x7632, R16 ;  /* 0x0000763215107816 */ /* 0x000fe20000000010 */
[----:B------:R-:W-:Y:S01]  /*8f8f0*/  IMAD.WIDE R8, R10, 0x2, R4 ;  /* 0x000000020a087825 */ /* 0x000fe200078e0204 */
[----:B---3--:R-:W-:Y:S01]  /*8f900*/  PRMT R19, R20, 0x7632, R19 ;  /* 0x0000763214137816 */ /* 0x008fe20000000013 */
[----:B------:R-:W3:Y:S04]  /*8f910*/  LDL.LU R21, [R1+0x72c] ;  /* 0x00072c0001157983 */ /* 0x000ee80000300800 */
[----:B------:R0:W-:Y:S01]  /*8f920*/  @P1 STG.E.U16 [R2.64], R20 ;  /* 0x0000001402001986 */ /* 0x0001e2000c101506 */
[----:B------:R1:W-:Y:S01]  /*8f930*/  @P4 STG.E.U16 [R8.64], R16 ;  /* 0x0000001008004986 */ /* 0x0003e2000c101506 */
[----:B------:R-:W-:Y:S01]  /*8f940*/  ISETP.LT.AND P4, PT, R28, c[0x0][0x178], !P5 ;  /* 0x00005e001c007a0c */ /* 0x000fe20006f81270 */
[----:B0-----:R-:W-:-:S04]  /*8f950*/  IMAD.WIDE R2, R10, 0x2, R14 ;  /* 0x000000020a027825 */ /* 0x001fc800078e020e */
[----:B-1----:R-:W-:-:S04]  /*8f960*/  IMAD.WIDE R8, R10, 0x2, R12 ;  /* 0x000000020a087825 */ /* 0x002fc800078e020c */
[C---:B------:R-:W-:Y:S01]  /*8f970*/  IMAD.WIDE R16, R10.reuse, 0x2, R6 ;  /* 0x000000020a107825 */ /* 0x040fe200078e0206 */
[----:B------:R0:W-:Y:S03]  /*8f980*/  @P6 STG.E.U16 [R2.64], R0 ;  /* 0x0000000002006986 */ /* 0x0001e6000c101506 */
[----:B------:R1:W-:Y:S02]  /*8f990*/  @P3 STG.E.U16 [R8.64], R18 ;  /* 0x0000001208003986 */ /* 0x0003e4000c101506 */
[----:B------:R-:W-:Y:S01]  /*8f9a0*/  @P2 STG.E.U16 [R16.64], R19 ;  /* 0x0000001310002986 */ /* 0x000fe2000c101506 */
[----:B------:R-:W-:Y:S02]  /*8f9b0*/  IADD3 R10, R10, c[0x0][0x198], RZ ;  /* 0x000066000a0a7a10 */ /* 0x000fe40007ffe0ff */
[----:B------:R-:W-:Y:S02]  /*8f9c0*/  ISETP.LT.AND P2, PT, R22, c[0x0][0x178], !P5 ;  /* 0x00005e0016007a0c */ /* 0x000fe40006f41270 */
[----:B------:R-:W-:-:S04]  /*8f9d0*/  IADD3 R20, R24, 0xfd, RZ ;  /* 0x000000fd18147810 */ /* 0x000fc80007ffe0ff */
[----:B------:R-:W-:Y:S01]  /*8f9e0*/  ISETP.GE.AND P1, PT, R20, c[0x0][0x17c], PT ;  /* 0x00005f0014007a0c */ /* 0x000fe20003f26270 */
[----:B------:R-:W-:Y:S02]  /*8f9f0*/  IADD3 R20, R24, 0xfe, RZ ;  /* 0x000000fe18147810 */ /* 0x000fe40007ffe0ff */
[----:B0-----:R-:W-:-:S04]  /*8fa00*/  IMAD.WIDE R2, R10, 0x2, R4 ;  /* 0x000000020a027825 */ /* 0x001fc800078e0204 */
[----:B-1----:R-:W-:Y:S01]  /*8fa10*/  IMAD.WIDE R8, R10, 0x2, R14 ;  /* 0x000000020a087825 */ /* 0x002fe200078e020e */
[----:B------:R-:W5:Y:S04]  /*8fa20*/  LDL.LU R24, [R1+0x76c] ;  /* 0x00076c0001187983 */ /* 0x000f680000300800 */
[----:B--2---:R0:W-:Y:S01]  /*8fa30*/  @P4 STG.E.U16 [R2.64], R29 ;  /* 0x0000001d02004986 */ /* 0x0041e2000c101506 */
[----:B------:R-:W-:Y:S01]  /*8fa40*/  ISETP.GE.AND P4, PT, R20, c[0x0][0x17c], PT ;  /* 0x00005f0014007a0c */ /* 0x000fe20003f86270 */
[----:B------:R-:W-:Y:S02]  /*8fa50*/  PRMT R20, R29, 0x7632, R20 ;  /* 0x000076321d147816 */ /* 0x000fe40000000014 */
[----:B----4-:R1:W-:Y:S04]  /*8fa60*/  @P2 STG.E.U16 [R8.64], R27 ;  /* 0x0000001b08002986 */ /* 0x0103e8000c101506 */
[----:B0-----:R-:W2:Y:S04]  /*8fa70*/  LDL.LU R29, [R1+0x73c] ;  /* 0x00073c00011d7983 */ /* 0x001ea80000300800 */
[----:B-1----:R-:W4:Y:S01]  /*8fa80*/  LDL.LU R27, [R1+0x238c] ;  /* 0x00238c00011b7983 */ /* 0x002f220000300800 */
[----:B------:R-:W2:Y:S01]  /*8fa90*/  LDL.LU R9, [R1+0x74c] ;  /* 0x00074c0001097983 */ /* 0x000ea20000300800 */
[----:B------:R-:W-:Y:S01]  /*8faa0*/  ISETP.LT.AND P3, PT, R25, c[0x0][0x178], !P5 ;  /* 0x00005e0019007a0c */ /* 0x000fe20006f61270 */
[----:B------:R-:W-:-:S02]  /*8fab0*/  ISETP.LT.AND P5, PT, R26, c[0x0][0x178], !P5 ;  /* 0x00005e001a007a0c */ /* 0x000fc40006fa1270 */
[----:B------:R-:W-:-:S04]  /*8fac0*/  IMAD.WIDE R2, R10, 0x2, R12 ;  /* 0x000000020a027825 */ /* 0x000fc800078e020c */
[----:B------:R-:W-:Y:S01]  /*8fad0*/  IMAD.WIDE R16, R10, 0x2, R6 ;  /* 0x000000020a107825 */ /* 0x000fe200078e0206 */
[----:B------:R-:W-:-:S05]  /*8fae0*/  ISETP.LT.AND P6, PT, R28, c[0x0][0x178], !P1 ;  /* 0x00005e001c007a0c */ /* 0x000fca0004fc1270 */
[----:B---3--:R0:W-:Y:S01]  /*8faf0*/  @P3 STG.E.U16 [R2.64], R21 ;  /* 0x0000001502003986 */ /* 0x0081e2000c101506 */
[----:B------:R-:W-:Y:S02]  /*8fb00*/  ISETP.LT.AND P3, PT, R28, c[0x0][0x178], !P4 ;  /* 0x00005e001c007a0c */ /* 0x000fe40006761270 */
[----:B------:R-:W-:-:S05]  /*8fb10*/  IADD3 R0, R10, c[0x0][0x198], RZ ;  /* 0x000066000a007a10 */ /* 0x000fca0007ffe0ff */
[----:B------:R-:W-:Y:S01]  /*8fb20*/  IMAD.WIDE R18, R0, 0x2, R4 ;  /* 0x0000000200127825 */ /* 0x000fe200078e0204 */
[----:B------:R-:W-:Y:S01]  /*8fb30*/  ISETP.LT.AND P2, PT, R22, c[0x0][0x178], !P1 ;  /* 0x00005e0016007a0c */ /* 0x000fe20004f41270 */
[----:B----4-:R1:W-:Y:S01]  /*8fb40*/  @P5 STG.E.U16 [R16.64], R27 ;  /* 0x0000001b10005986 */ /* 0x0103e2000c101506 */
[----:B------:R-:W-:Y:S02]  /*8fb50*/  ISETP.LT.AND P5, PT, R28, c[0x0][0x178], !P0 ;  /* 0x00005e001c007a0c */ /* 0x000fe400047a1270 */
[----:B------:R-:W3:Y:S02]  /*8fb60*/  LDL.LU R28, [R1+0x70c] ;  /* 0x00070c00011c7983 */ /* 0x000ee40000300800 */
[----:B------:R4:W-:Y:S01]  /*8fb70*/  @P6 STG.E.U16 [R18.64], R20 ;  /* 0x0000001412006986 */ /* 0x0009e2000c101506 */
[----:B------:R-:W-:Y:S01]  /*8fb80*/  ISETP.LT.AND P6, PT, R25, c[0x0][0x178], !P1 ;  /* 0x00005e0019007a0c */ /* 0x000fe20004fc1270 */
[----:B------:R-:W-:Y:S01]  /*8fb90*/  ISETP.LT.AND P1, PT, R26, c[0x0][0x178], !P1 ;  /* 0x00005e001a007a0c */ /* 0x000fe20004f21270 */
[----:B------:R-:W-:Y:S01]  /*8fba0*/  PRMT R23, R21, 0x7632, R23 ;  /* 0x0000763215177816 */ /* 0x000fe20000000017 */
[C---:B0-----:R-:W-:Y:S01]  /*8fbb0*/  IADD3 R21, R0.reuse, c[0x0][0x198], RZ ;  /* 0x0000660000157a10 */ /* 0x041fe20007ffe0ff */
[----:B--2---:R-:W-:Y:S01]  /*8fbc0*/  PRMT R10, R9, 0x7632, R10 ;  /* 0x00007632090a7816 */ /* 0x004fe2000000000a */
[----:B------:R-:W-:-:S04]  /*8fbd0*/  IMAD.WIDE R2, R0, 0x2, R14 ;  /* 0x0000000200027825 */ /* 0x000fc800078e020e */
[----:B------:R-:W-:-:S04]  /*8fbe0*/  IMAD.WIDE R8, R0, 0x2, R12 ;  /* 0x0000000200087825 */ /* 0x000fc800078e020c */
[----:B-1----:R-:W-:Y:S01]  /*8fbf0*/  IMAD.WIDE R16, R0, 0x2, R6 ;  /* 0x0000000200107825 */ /* 0x002fe200078e0206 */
[----:B------:R-:W-:-:S03]  /*8fc00*/  PRMT R27, R27, 0x7632, R27 ;  /* 0x000076321b1b7816 */ /* 0x000fc6000000001b */
[----:B----4-:R-:W-:Y:S01]  /*8fc10*/  IMAD.WIDE R18, R21, 0x2, R4 ;  /* 0x0000000215127825 */ /* 0x010fe200078e0204 */
[----:B------:R0:W-:Y:S03]  /*8fc20*/  @P2 STG.E.U16 [R2.64], R10 ;  /* 0x0000000a02002986 */ /* 0x0001e6000c101506 */
[----:B------:R1:W-:Y:S02]  /*8fc30*/  @P6 STG.E.U16 [R8.64], R23 ;  /* 0x0000001708006986 */ /* 0x0003e4000c101506 */
[----:B------:R3:W-:Y:S01]  /*8fc40*/  @P1 STG.E.U16 [R16.64], R27 ;  /* 0x0000001b10001986 */ /* 0x0007e2000c101506 */
[----:B------:R-:W-:Y:S01]  /*8fc50*/  ISETP.LT.AND P6, PT, R22, c[0x0][0x178], !P4 ;  /* 0x00005e0016007a0c */ /* 0x000fe200067c1270 */
[----:B-----5:R2:W-:Y:S01]  /*8fc60*/  @P3 STG.E.U16 [R18.64], R24 ;  /* 0x0000001812003986 */ /* 0x0205e2000c101506 */
[----:B------:R-:W-:Y:S01]  /*8fc70*/  ISETP.LT.AND P3, PT, R25, c[0x0][0x178], !P4 ;  /* 0x00005e0019007a0c */ /* 0x000fe20006761270 */
[----:B------:R-:W-:Y:S01]  /*8fc80*/  ISETP.LT.AND P4, PT, R26, c[0x0][0x178], !P4 ;  /* 0x00005e001a007a0c */ /* 0x000fe20006781270 */
[----:B------:R-:W-:-:S02]  /*8fc90*/  ISETP.LT.AND P2, PT, R22, c[0x0][0x178], !P0 ;  /* 0x00005e0016007a0c */ /* 0x000fc40004741270 */
[----:B------:R-:W-:Y:S01]  /*8fca0*/  ISETP.LT.AND P1, PT, R25, c[0x0][0x178], !P0 ;  /* 0x00005e0019007a0c */ /* 0x000fe20004721270 */
[C---:B------:R-:W-:Y:S01]  /*8fcb0*/  IADD3 R25, R21.reuse, c[0x0][0x198], RZ ;  /* 0x0000660015197a10 */ /* 0x040fe20007ffe0ff */
[----:B------:R-:W-:Y:S01]  /*8fcc0*/  PRMT R0, R24, 0x7632, R0 ;  /* 0x0000763218007816 */ /* 0x000fe20000000000 */
[----:B0-----:R-:W-:-:S04]  /*8fcd0*/  IMAD.WIDE R2, R21, 0x2, R12 ;  /* 0x0000000215027825 */ /* 0x001fc800078e020c */
[----:B-1----:R-:W-:-:S04]  /*8fce0*/  IMAD.WIDE R22, R21, 0x2, R14 ;  /* 0x0000000215167825 */ /* 0x002fc800078e020e */
[----:B------:R-:W-:-:S04]  /*8fcf0*/  IMAD.WIDE R8, R21, 0x2, R6 ;  /* 0x0000000215087825 */ /* 0x000fc800078e0206 */
[----:B------:R-:W-:-:S04]  /*8fd00*/  IMAD.WIDE R4, R25, 0x2, R4 ;  /* 0x0000000219047825 */ /* 0x000fc800078e0204 */
[----:B------:R-:W-:Y:S01]  /*8fd10*/  IMAD.WIDE R14, R25, 0x2, R14 ;  /* 0x00000002190e7825 */ /* 0x000fe200078e020e */
[----:B------:R-:W-:-:S03]  /*8fd20*/  PRMT R10, R29, 0x7632, R10 ;  /* 0x000076321d0a7816 */ /* 0x000fc6000000000a */
[C---:B------:R-:W-:Y:S01]  /*8fd30*/  IMAD.WIDE R12, R25.reuse, 0x2, R12 ;  /* 0x00000002190c7825 */ /* 0x040fe200078e020c */
[----:B------:R2:W-:Y:S01]  /*8fd40*/  @P6 STG.E.U16 [R22.64], R29 ;  /* 0x0000001d16006986 */ /* 0x0005e2000c101506 */
[----:B------:R-:W-:Y:S02]  /*8fd50*/  ISETP.LT.AND P0, PT, R26, c[0x0][0x178], !P0 ;  /* 0x00005e001a007a0c */ /* 0x000fe40004701270 */
[----:B------:R-:W-:Y:S01]  /*8fd60*/  IMAD.WIDE R6, R25, 0x2, R6 ;  /* 0x0000000219067825 */ /* 0x000fe200078e0206 */
[----:B---3--:R-:W-:Y:S01]  /*8fd70*/  PRMT R16, R28, 0x7632, R16 ;  /* 0x000076321c107816 */ /* 0x008fe20000000010 */
[----:B------:R2:W-:Y:S02]  /*8fd80*/  @P3 STG.E.U16 [R2.64], R28 ;  /* 0x0000001c02003986 */ /* 0x0005e4000c101506 */
[----:B------:R2:W-:Y:S02]  /*8fd90*/  @P4 STG.E.U16 [R8.64], R11 ;  /* 0x0000000b08004986 */ /* 0x0005e4000c101506 */
[----:B------:R2:W-:Y:S02]  /*8fda0*/  @P5 STG.E.U16 [R4.64], R0 ;  /* 0x0000000004005986 */ /* 0x0005e4000c101506 */
[----:B------:R2:W-:Y:S01]  /*8fdb0*/  @P2 STG.E.U16 [R14.64], R10 ;  /* 0x0000000a0e002986 */ /* 0x0005e2000c101506 */
[----:B------:R2:W-:Y:S02]  /*8fdc0*/  @P1 STG.E.U16 [R12.64], R16 ;  /* 0x000000100c001986 */ /* 0x0005e4000c101506 */
[----:B------:R-:W-:Y:S05]  /*8fdd0*/  @!P0 EXIT ;  /* 0x000000000000894d */ /* 0x000fea0003800000 */
[----:B--2---:R-:W-:-:S05]  /*8fde0*/  PRMT R3, R11, 0x7632, R3 ;  /* 0x000076320b037816 */ /* 0x004fca0000000003 */
[----:B------:R-:W-:Y:S01]  /*8fdf0*/  STG.E.U16 [R6.64], R3 ;  /* 0x0000000306007986 */ /* 0x000fe2000c101506 */
[----:B------:R-:W-:Y:S05]  /*8fe00*/  EXIT ;  /* 0x000000000000794d */ /* 0x000fea0003800000 */
.L_x_4:
[----:B------:R-:W-:-:S00]  /*8fe10*/  BRA `(.L_x_4) ;  /* 0xfffffff000007947 */ /* 0x000fc0000383ffff */
[----:B------:R-:W-:-:S00]  /*8fe20*/  NOP ;  /* 0x0000000000007918 */ /* 0x000fc00000000000 */
        /* <DEDUP_REMOVED lines=13> */
.L_x_5:


//--------------------- .nv.shared.matmul_kernel  --------------------------
	.section	.nv.shared.matmul_kernel,"aw",@nobits
	.sectionflags	@""
	.align	16
